def matmul_kernel(
    a_ptr,
    b_ptr,
    c_ptr,
    M,
    N,
    K,
    stride_am,
    stride_ak,
    stride_bk,
    stride_bn,
    stride_cm,
    stride_cn,
    BLOCK_M: tl.constexpr,
    BLOCK_N: tl.constexpr,
    BLOCK_K: tl.constexpr,
    GROUP_M: tl.constexpr,
):
    pid = tl.program_id(axis=0)
    num_pid_m = tl.cdiv(M, BLOCK_M)
    num_pid_n = tl.cdiv(N, BLOCK_N)
    num_pid_in_group = GROUP_M * num_pid_n
    group_id = pid // num_pid_in_group
    first_pid_m = group_id * GROUP_M
    group_size_m = min(num_pid_m - first_pid_m, GROUP_M)
    pid_m = first_pid_m + ((pid % num_pid_in_group) % group_size_m)
    pid_n = (pid % num_pid_in_group) // group_size_m

    offs_am = (pid_m * BLOCK_M + tl.arange(0, BLOCK_M)) % M
    offs_bn = (pid_n * BLOCK_N + tl.arange(0, BLOCK_N)) % N
    offs_k = tl.arange(0, BLOCK_K)
    a_ptrs = a_ptr + offs_am[:, None] * stride_am + offs_k[None, :] * stride_ak
    b_ptrs = b_ptr + offs_k[:, None] * stride_bk + offs_bn[None, :] * stride_bn

    acc = tl.zeros((BLOCK_M, BLOCK_N), dtype=tl.float32)
    for kk in range(0, tl.cdiv(K, BLOCK_K)):
        a = tl.load(a_ptrs, mask=offs_k[None, :] < K - kk * BLOCK_K, other=0.0)
        b = tl.load(b_ptrs, mask=offs_k[:, None] < K - kk * BLOCK_K, other=0.0)
        acc = tl.dot(a, b, acc)
        a_ptrs += BLOCK_K * stride_ak
        b_ptrs += BLOCK_K * stride_bk

    c = acc.to(c_ptr.dtype.element_ty)
    offs_cm = pid_m * BLOCK_M + tl.arange(0, BLOCK_M)
    offs_cn = pid_n * BLOCK_N + tl.arange(0, BLOCK_N)
    c_ptrs = c_ptr + offs_cm[:, None] * stride_cm + offs_cn[None, :] * stride_cn
    mask = (offs_cm[:, None] < M) & (offs_cn[None, :] < N)
    tl.store(c_ptrs, c, mask=mask)

# config = {"BLOCK_K": 64, "BLOCK_M": 256, "BLOCK_N": 128, "GROUP_M": 8, "arch": "sm_100", "dtype": "fp32", "num_ctas": 1, "num_stages": 8, "num_warps": 4}
# arch = sm_100


// ===== COMPILED SASS (sm_100a) =====

	.target	sm_100a

	.elftype	@"ET_EXEC"


//--------------------- .note.nv.tkinfo           --------------------------
	.section	.note.nv.tkinfo,"",@"SHT_NOTE"
	.sectionflags	@"SHF_NOTE_NV_TKINFO"
	.tkinfo
        /*0018*/ 	.word	0x00000081
        /*0030*/ 	.string	""
        /*0030*/ 	.string	"ptxas-blackwell"
        /*0030*/ 	.string	"Cuda compilation tools, release 12.9, V12.9.86"
        /*0030*/ 	.string	"Build cuda_12.9.r12.9/compiler.36037853_0"
        /*0030*/ 	.string	"-v  -suppress-debug-info  -lineinfo  -arch sm_100a "



//--------------------- .note.nv.cuver            --------------------------
	.section	.note.nv.cuver,"",@"SHT_NOTE"
	.sectionflags	@"SHF_NOTE_NV_CUVER"
        /*0018*/ 	.short	0x0001
        /*001a*/ 	.short	0x0064
        /*001c*/ 	.short	0x0001
        /*001e*/ 	.short	0x0000
        /*0020*/ 	.short	0x0001
        /*0022*/ 	.short	0x0000


//--------------------- .nv.info                  --------------------------
	.section	.nv.info,"",@"SHT_CUDA_INFO"
	.align	4


	//----- nvinfo : EIATTR_REGCOUNT
	.align		4
        /*0000*/ 	.byte	0x04, 0x2f
        /*0002*/ 	.short	(.L_4 - .L_3)
	.align		4
.L_3:
        /*0004*/ 	.word	index@(matmul_kernel)
        /*0008*/ 	.word	0x000000ff


	//----- nvinfo : EIATTR_FRAME_SIZE
	.align		4
.L_4:
        /*000c*/ 	.byte	0x04, 0x11
        /*000e*/ 	.short	(.L_6 - .L_5)
	.align		4
.L_5:
        /*0010*/ 	.word	index@($__internal_2_$__cuda_sm10x_tcgen05_guardrail_trap_unallocated_columns_being_dealloced)
        /*0014*/ 	.word	0x000008d8


	//----- nvinfo : EIATTR_FRAME_SIZE
	.align		4
.L_6:
        /*0018*/ 	.byte	0x04, 0x11
        /*001a*/ 	.short	(.L_8 - .L_7)
	.align		4
.L_7:
        /*001c*/ 	.word	index@($__internal_1_$__cuda_sm10x_tcgen05_guardrail_trap_phase_invalid_during_alloc)
        /*0020*/ 	.word	0x000008d8


	//----- nvinfo : EIATTR_FRAME_SIZE
	.align		4
.L_8:
        /*0024*/ 	.byte	0x04, 0x11
        /*0026*/ 	.short	(.L_10 - .L_9)
	.align		4
.L_9:
        /*0028*/ 	.word	index@($__internal_0_$__cuda_sm10x_tcgen05_guardrail_trap_col_being_dealloced_not_returned_by_alloc)
        /*002c*/ 	.word	0x000008d8


	//----- nvinfo : EIATTR_FRAME_SIZE
	.align		4
.L_10:
        /*0030*/ 	.byte	0x04, 0x11
        /*0032*/ 	.short	(.L_12 - .L_11)
	.align		4
.L_11:
        /*0034*/ 	.word	index@(matmul_kernel)
        /*0038*/ 	.word	0x000008d8


	//----- nvinfo : EIATTR_MIN_STACK_SIZE
	.align		4
.L_12:
        /*003c*/ 	.byte	0x04, 0x12
        /*003e*/ 	.short	(.L_14 - .L_13)
	.align		4
.L_13:
        /*0040*/ 	.word	index@(matmul_kernel)
        /*0044*/ 	.word	0x000008d8
.L_14:


//--------------------- .nv.info.matmul_kernel    --------------------------
	.section	.nv.info.matmul_kernel,"",@"SHT_CUDA_INFO"
	.sectionflags	@""
	.align	4


	//----- nvinfo : EIATTR_CUDA_API_VERSION
	.align		4
        /*0000*/ 	.byte	0x04, 0x37
        /*0002*/ 	.short	(.L_16 - .L_15)
.L_15:
        /*0004*/ 	.word	0x00000081


	//----- nvinfo : EIATTR_KPARAM_INFO
	.align		4
.L_16:
        /*0008*/ 	.byte	0x04, 0x17
        /*000a*/ 	.short	(.L_18 - .L_17)
.L_17:
        /*000c*/ 	.word	0x00000000
        /*0010*/ 	.short	0x000d
        /*0012*/ 	.short	0x0048
        /*0014*/ 	.byte	0x00, 0xf4, 0x21, 0x00


	//----- nvinfo : EIATTR_KPARAM_INFO
	.align		4
.L_18:
        /*0018*/ 	.byte	0x04, 0x17
        /*001a*/ 	.short	(.L_20 - .L_19)
.L_19:
        /*001c*/ 	.word	0x00000000
        /*0020*/ 	.short	0x000c
        /*0022*/ 	.short	0x0040
        /*0024*/ 	.byte	0x00, 0xf4, 0x21, 0x00


	//----- nvinfo : EIATTR_KPARAM_INFO
	.align		4
.L_20:
        /*0028*/ 	.byte	0x04, 0x17
        /*002a*/ 	.short	(.L_22 - .L_21)
.L_21:
        /*002c*/ 	.word	0x00000000
        /*0030*/ 	.short	0x000b
        /*0032*/ 	.short	0x0038
        /*0034*/ 	.byte	0x00, 0xf0, 0x11, 0x00


	//----- nvinfo : EIATTR_KPARAM_INFO
	.align		4
.L_22:
        /*0038*/ 	.byte	0x04, 0x17
        /*003a*/ 	.short	(.L_24 - .L_23)
.L_23:
        /*003c*/ 	.word	0x00000000
        /*0040*/ 	.short	0x000a
        /*0042*/ 	.short	0x0034
        /*0044*/ 	.byte	0x00, 0xf0, 0x11, 0x00


	//----- nvinfo : EIATTR_KPARAM_INFO
	.align		4
.L_24:
        /*0048*/ 	.byte	0x04, 0x17
        /*004a*/ 	.short	(.L_26 - .L_25)
.L_25:
        /*004c*/ 	.word	0x00000000
        /*0050*/ 	.short	0x0009
        /*0052*/ 	.short	0x0030
        /*0054*/ 	.byte	0x00, 0xf0, 0x11, 0x00


	//----- nvinfo : EIATTR_KPARAM_INFO
	.align		4
.L_26:
        /*0058*/ 	.byte	0x04, 0x17
        /*005a*/ 	.short	(.L_28 - .L_27)
.L_27:
        /*005c*/ 	.word	0x00000000
        /*0060*/ 	.short	0x0008
        /*0062*/ 	.short	0x002c
        /*0064*/ 	.byte	0x00, 0xf0, 0x11, 0x00


	//----- nvinfo : EIATTR_KPARAM_INFO
	.align		4
.L_28:
        /*0068*/ 	.byte	0x04, 0x17
        /*006a*/ 	.short	(.L_30 - .L_29)
.L_29:
        /*006c*/ 	.word	0x00000000
        /*0070*/ 	.short	0x0007
        /*0072*/ 	.short	0x0028
        /*0074*/ 	.byte	0x00, 0xf0, 0x11, 0x00


	//----- nvinfo : EIATTR_KPARAM_INFO
	.align		4
.L_30:
        /*0078*/ 	.byte	0x04, 0x17
        /*007a*/ 	.short	(.L_32 - .L_31)
.L_31:
        /*007c*/ 	.word	0x00000000
        /*0080*/ 	.short	0x0006
        /*0082*/ 	.short	0x0024
        /*0084*/ 	.byte	0x00, 0xf0, 0x11, 0x00


	//----- nvinfo : EIATTR_KPARAM_INFO
	.align		4
.L_32:
        /*0088*/ 	.byte	0x04, 0x17
        /*008a*/ 	.short	(.L_34 - .L_33)
.L_33:
        /*008c*/ 	.word	0x00000000
        /*0090*/ 	.short	0x0005
        /*0092*/ 	.short	0x0020
        /*0094*/ 	.byte	0x00, 0xf0, 0x11, 0x00


	//----- nvinfo : EIATTR_KPARAM_INFO
	.align		4
.L_34:
        /*0098*/ 	.byte	0x04, 0x17
        /*009a*/ 	.short	(.L_36 - .L_35)
.L_35:
        /*009c*/ 	.word	0x00000000
        /*00a0*/ 	.short	0x0004
        /*00a2*/ 	.short	0x001c
        /*00a4*/ 	.byte	0x00, 0xf0, 0x11, 0x00


	//----- nvinfo : EIATTR_KPARAM_INFO
	.align		4
.L_36:
        /*00a8*/ 	.byte	0x04, 0x17
        /*00aa*/ 	.short	(.L_38 - .L_37)
.L_37:
        /*00ac*/ 	.word	0x00000000
        /*00b0*/ 	.short	0x0003
        /*00b2*/ 	.short	0x0018
        /*00b4*/ 	.byte	0x00, 0xf0, 0x11, 0x00


	//----- nvinfo : EIATTR_KPARAM_INFO
	.align		4
.L_38:
        /*00b8*/ 	.byte	0x04, 0x17
        /*00ba*/ 	.short	(.L_40 - .L_39)
.L_39:
        /*00bc*/ 	.word	0x00000000
        /*00c0*/ 	.short	0x0002
        /*00c2*/ 	.short	0x0010
        /*00c4*/ 	.byte	0x00, 0xf4, 0x21, 0x00


	//----- nvinfo : EIATTR_KPARAM_INFO
	.align		4
.L_40:
        /*00c8*/ 	.byte	0x04, 0x17
        /*00ca*/ 	.short	(.L_42 - .L_41)
.L_41:
        /*00cc*/ 	.word	0x00000000
        /*00d0*/ 	.short	0x0001
        /*00d2*/ 	.short	0x0008
        /*00d4*/ 	.byte	0x00, 0xf4, 0x21, 0x00


	//----- nvinfo : EIATTR_KPARAM_INFO
	.align		4
.L_42:
        /*00d8*/ 	.byte	0x04, 0x17
        /*00da*/ 	.short	(.L_44 - .L_43)
.L_43:
        /*00dc*/ 	.word	0x00000000
        /*00e0*/ 	.short	0x0000
        /*00e2*/ 	.short	0x0000
        /*00e4*/ 	.byte	0x00, 0xf4, 0x21, 0x00


	//----- nvinfo : EIATTR_AT_ENTRY_FRAGMENTS
	.align		4
.L_44:
        /*00e8*/ 	.byte	0x04, 0x4f
        /*00ea*/ 	.short	(.L_46 - .L_45)


	//   ....[0]....
.L_45:
        /*00ec*/ 	.word	0x00000004


	//----- nvinfo : EIATTR_RESERVED_SMEM_USED
	.align		4
.L_46:
        /*00f0*/ 	.byte	0x01, 0x41
	.zero		2


	//----- nvinfo : EIATTR_SPARSE_MMA_MASK
	.align		4
        /*00f4*/ 	.byte	0x03, 0x50
        /*00f6*/ 	.short	0x0000


	//----- nvinfo : EIATTR_TCGEN05_1CTA_USED
	.align		4
        /*00f8*/ 	.byte	0x01, 0x51
	.zero		2


	//----- nvinfo : EIATTR_MAXREG_COUNT
	.align		4
        /*00fc*/ 	.byte	0x03, 0x1b
        /*00fe*/ 	.short	0x00ff


	//----- nvinfo : EIATTR_NUM_BARRIERS
	.align		4
        /*0100*/ 	.byte	0x02, 0x4c
        /*0102*/ 	.byte	0x01
	.zero		1


	//----- nvinfo : EIATTR_ANNOTATIONS
	.align		4
        /*0104*/ 	.byte	0x04, 0x55
        /*0106*/ 	.short	(.L_48 - .L_47)


	//   ....[0]....
.L_47:
        /*0108*/ 	.word	0x00000001
        /*010c*/ 	.byte	0x50, 0x4d, 0x00, 0x00, 0x01, 0x00, 0x00, 0x00, 0x90, 0x4d, 0x00, 0x00, 0x01, 0x00, 0x00, 0x00
        /* <DEDUP_REMOVED lines=1434> */
        /*5abc*/ 	.byte	0x20, 0xdb, 0x02, 0x00


	//----- nvinfo : EIATTR_INT_WARP_WIDE_INSTR_OFFSETS
	.align		4
.L_48:
        /*5ac0*/ 	.byte	0x04, 0x31
        /*5ac2*/ 	.short	(.L_50 - .L_49)


	//   ....[0]....
.L_49:
        /*5ac4*/ 	.word	0x00004c20


	//   ....[1]....
        /*5ac8*/ 	.word	0x00004c60


	//   ....[2]....
        /*5acc*/ 	.word	0x00004d30


	//   ....[3]....
        /*5ad0*/ 	.word	0x000330c0


	//   ....[4]....
        /*5ad4*/ 	.word	0x00033110


	//----- nvinfo : EIATTR_COOP_GROUP_MASK_REGIDS
	.align		4
.L_50:
        /*5ad8*/ 	.byte	0x04, 0x29
        /*5ada*/ 	.short	(.L_52 - .L_51)


	//   ....[0]....
.L_51:
        /*5adc*/ 	.word	0xffffffff


	//   ....[1]....
        /*5ae0*/ 	.word	0xffffffff


	//   ....[2]....
        /*5ae4*/ 	.word	0xffffffff


	//   ....[3]....
        /*5ae8*/ 	.word	0xffffffff


	//----- nvinfo : EIATTR_COOP_GROUP_INSTR_OFFSETS
	.align		4
.L_52:
        /*5aec*/ 	.byte	0x04, 0x28
        /*5aee*/ 	.short	(.L_54 - .L_53)


	//   ....[0]....
.L_53:
        /*5af0*/ 	.word	0x00000070


	//   ....[1]....
        /*5af4*/ 	.word	0x00000330


	//   ....[2]....
        /*5af8*/ 	.word	0x00032f50


	//   ....[3]....
        /*5afc*/ 	.word	0x000331c0


	//----- nvinfo : EIATTR_VRC_CTA_INIT_COUNT
	.align		4
.L_54:
        /*5b00*/ 	.byte	0x02, 0x4a
        /*5b02*/ 	.byte	0x80
	.zero		1


	//----- nvinfo : EIATTR_MBARRIER_INSTR_OFFSETS
	.align		4
        /*5b04*/ 	.byte	0x04, 0x39
        /*5b06*/ 	.short	(.L_56 - .L_55)


	//   ....[0]....
.L_55:
        /*5b08*/ 	.word	0x00004e20
        /*5b0c*/ 	.word	0x000000ff
        /*5b10*/ 	.word	0x00000000
        /*5b14*/ 	.short	0x0100
        /*5b16*/ 	.byte	0x04
	.zero		1


	//   ....[1]....
        /*5b18*/ 	.word	0x00004ec0
        /*5b1c*/ 	.word	0x000000ff
        /*5b20*/ 	.word	0x000b0008
        /*5b24*/ 	.short	0x0100
        /*5b26*/ 	.byte	0x09
	.zero		1


	//   ....[2]....
        /*5b28*/ 	.word	0x00024910
        /*5b2c*/ 	.word	0x000000ff
        /*5b30*/ 	.word	0x00000000
        /*5b34*/ 	.short	0x010a
        /*5b36*/ 	.byte	0x04
	.zero		1


	//   ....[3]....
        /*5b38*/ 	.word	0x0002cae0
        /*5b3c*/ 	.word	0x000000ff
        /*5b40*/ 	.word	0x00000000
        /*5b44*/ 	.short	0x010a
        /*5b46*/ 	.byte	0x04
	.zero		1


	//   ....[4]....
        /*5b48*/ 	.word	0x0002cba0
        /*5b4c*/ 	.word	0x000000ff
        /*5b50*/ 	.word	0x000b0000
        /*5b54*/ 	.short	0x0108
        /*5b56*/ 	.byte	0x09
	.zero		1


	//   ....[5]....
        /*5b58*/ 	.word	0x0002cc70
        /*5b5c*/ 	.word	0x000000ff
        /*5b60*/ 	.word	0x000b0008
        /*5b64*/ 	.short	0x0108
        /*5b66*/ 	.byte	0x09
	.zero		1


	//   ....[6]....
        /*5b68*/ 	.word	0x000331e0
        /*5b6c*/ 	.word	0x000000ff
        /*5b70*/ 	.word	0x00000000
        /*5b74*/ 	.short	0x010a
        /*5b76*/ 	.byte	0x04
	.zero		1


	//   ....[7]....
        /*5b78*/ 	.word	0x00033210
        /*5b7c*/ 	.word	0x000000ff
        /*5b80*/ 	.word	0x00000000
        /*5b84*/ 	.short	0x010a
        /*5b86*/ 	.byte	0x04
	.zero		1


	//----- nvinfo : EIATTR_NUM_MBARRIERS
	.align		4
.L_56:
        /*5b88*/ 	.byte	0x03, 0x38
        /*5b8a*/ 	.short	0x0002


	//----- nvinfo : EIATTR_EXIT_INSTR_OFFSETS
	.align		4
        /*5b8c*/ 	.byte	0x04, 0x1c
        /*5b8e*/ 	.short	(.L_58 - .L_57)


	//   ....[0]....
.L_57:
        /*5b90*/ 	.word	0x000331d0


	//----- nvinfo : EIATTR_REQNTID
	.align		4
.L_58:
        /*5b94*/ 	.byte	0x04, 0x10
        /*5b96*/ 	.short	(.L_60 - .L_59)
.L_59:
        /*5b98*/ 	.word	0x00000080
        /*5b9c*/ 	.word	0x00000001
        /*5ba0*/ 	.word	0x00000001


	//----- nvinfo : EIATTR_CRS_STACK_SIZE
	.align		4
.L_60:
        /*5ba4*/ 	.byte	0x04, 0x1e
        /*5ba6*/ 	.short	(.L_62 - .L_61)
.L_61:
        /*5ba8*/ 	.word	0x00000000


	//----- nvinfo : EIATTR_CBANK_PARAM_SIZE
	.align		4
.L_62:
        /*5bac*/ 	.byte	0x03, 0x19
        /*5bae*/ 	.short	0x0050


	//----- nvinfo : EIATTR_PARAM_CBANK
	.align		4
        /*5bb0*/ 	.byte	0x04, 0x0a
        /*5bb2*/ 	.short	(.L_64 - .L_63)
	.align		4
.L_63:
        /*5bb4*/ 	.word	index@(.nv.constant0.matmul_kernel)
        /*5bb8*/ 	.short	0x0380
        /*5bba*/ 	.short	0x0050


	//----- nvinfo : EIATTR_SW_WAR
	.align		4
.L_64:
        /*5bbc*/ 	.byte	0x04, 0x36
        /*5bbe*/ 	.short	(.L_66 - .L_65)
.L_65:
        /*5bc0*/ 	.word	0x00000008
.L_66:


//--------------------- .nv.compat                --------------------------
	.section	.nv.compat,"",@"SHT_CUDA_COMPAT_INFO"
	.align	4
        /*0000*/ 	.byte	0x02, 0x02, 0x02, 0x00, 0x02, 0x05, 0x05, 0x00, 0x02, 0x03, 0x00, 0x00, 0x02, 0x06, 0x01, 0x00


//--------------------- .nv.callgraph             --------------------------
	.section	.nv.callgraph,"",@"SHT_CUDA_CALLGRAPH"
	.align	4
	.sectionentsize	8
	.align		4
        /*0000*/ 	.word	0x00000000
	.align		4
        /*0004*/ 	.word	0xffffffff
	.align		4
        /*0008*/ 	.word	0x00000000
	.align		4
        /*000c*/ 	.word	0xfffffffe
	.align		4
        /*0010*/ 	.word	0x00000000
	.align		4
        /*0014*/ 	.word	0xfffffffd
	.align		4
        /*0018*/ 	.word	0x00000000
	.align		4
        /*001c*/ 	.word	0xfffffffc


//--------------------- .text.matmul_kernel       --------------------------
	.section	.text.matmul_kernel,"ax",@progbits
	.align	128
        .global         matmul_kernel
        .type           matmul_kernel,@function
        .size           matmul_kernel,(.L_x_21 - matmul_kernel)
        .other          matmul_kernel,@"STO_CUDA_ENTRY STV_DEFAULT"
matmul_kernel:
.text.matmul_kernel:
[----:B------:R-:W1:Y:S01]  /*0000*/  LDC R1, c[0x0][0x37c] ;  /* 0x0000df00ff017b82 */ /* 0x000e620000000800 */
[----:B------:R-:W2:Y:S01]  /*0010*/  S2R R0, SR_TID.X ;  /* 0x0000000000007919 */ /* 0x000ea20000002100 */
[----:B-1----:R-:W-:Y:S01]  /*0020*/  VIADD R1, R1, 0xfffff728 ;  /* 0xfffff72801017836 */ /* 0x002fe20000000000 */
[----:B--2---:R-:W-:-:S13]  /*0030*/  ISETP.GE.U32.AND P0, PT, R0, 0x20, PT ;  /* 0x000000200000780c */ /* 0x004fda0003f06070 */
[----:B------:R-:W-:Y:S02]  /*0040*/  VOTEU.ANY UP0, P0 ;  /* 0x0000000000ff7886 */ /* 0x000fe40000000100 */
[----:B------:R-:W-:Y:S05]  /*0050*/  BRA.U UP0, `(.L_x_0) ;  /* 0x0000000100b87547 */ /* 0x000fea000b800000 */
[----:B------:R-:W1:Y:S01]  /*0060*/  S2UR UR6, SR_CgaCtaId ;  /* 0x00000000000679c3 */ /* 0x000e620000008800 */
[----:B------:R-:W-:Y:S01]  /*0070*/  NOP ;  /* 0x0000000000007918 */ /* 0x000fe20000000000 */
[----:B------:R-:W-:Y:S02]  /*0080*/  UMOV UR4, 0x40 ;  /* 0x0000004000047882 */ /* 0x000fe40000000000 */
[----:B-1----:R-:W-:-:S09]  /*0090*/  ULEA UR4, UR6, UR4, 0x18 ;  /* 0x0000000406047291 */ /* 0x002fd2000f8ec0ff */
[----:B------:R-:W1:Y:S01]  /*00a0*/  LDS.U8 R0, [UR4] ;  /* 0x00000004ff007984 */ /* 0x000e620008000000 */
[----:B------:R-:W-:Y:S02]  /*00b0*/  UMOV UR4, 0x400 ;  /* 0x0000040000047882 */ /* 0x000fe40000000000 */
[----:B------:R-:W-:Y:S01]  /*00c0*/  ULEA UR4, UR6, UR4, 0x18 ;  /* 0x0000000406047291 */ /* 0x000fe2000f8ec0ff */
[----:B-1----:R-:W-:-:S13]  /*00d0*/  ISETP.NE.AND P0, PT, R0, RZ, PT ;  /* 0x000000ff0000720c */ /* 0x002fda0003f05270 */
[----:B------:R-:W-:Y:S05]  /*00e0*/  @P0 BRA `(.L_x_1) ;  /* 0x00000000007c0947 */ /* 0x000fea0003800000 */
[----:B------:R-:W-:-:S13]  /*00f0*/  ELECT P0, URZ, PT ;  /* 0x0000000000ff782f */ /* 0x000fda0003800000 */
[----:B------:R-:W-:Y:S05]  /*0100*/  @!P0 BRA `(.L_x_2) ;  /* 0x0000000000848947 */ /* 0x000fea0003800000 */
[----:B------:R-:W-:Y:S01]  /*0110*/  UMOV UR5, 0x10 ;  /* 0x0000001000057882 */ /* 0x000fe20000000000 */
[----:B------:R-:W-:Y:S02]  /*0120*/  IMAD.MOV.U32 R4, RZ, RZ, 0x1 ;  /* 0x00000001ff047424 */ /* 0x000fe400078e00ff */
[----:B------:R-:W-:Y:S02]  /*0130*/  IMAD.MOV.U32 R5, RZ, RZ, 0xffff ;  /* 0x0000ffffff057424 */ /* 0x000fe400078e00ff */
[----:B------:R-:W-:Y:S04]  /*0140*/  DEPBAR.LE SB1, 0x36 ;  /* 0x00009d800000791a */ /* 0x000fe80000000000 */
[----:B------:R-:W1:Y:S02]  /*0150*/  UTCATOMSWS.FIND_AND_SET.ALIGN UP1, UR5, UR5 ;  /* 0x00000005000575e3 */ /* 0x000e640008020800 */
[----:B-1----:R-:W-:-:S04]  /*0160*/  PLOP3.LUT P0, PT, PT, PT, UP1, 0x80, 0x8 ;  /* 0x000000000008781c */ /* 0x002fc80003f0f018 */
[----:B------:R-:W-:-:S04]  /*0170*/  SEL R0, RZ, 0xffffffff, !P0 ;  /* 0xffffffffff007807 */ /* 0x000fc80004000000 */
[----:B------:R-:W-:Y:S02]  /*0180*/  ISETP.NE.AND P0, PT, R0, RZ, PT ;  /* 0x000000ff0000720c */ /* 0x000fe40003f05270 */
[----:B------:R-:W-:-:S11]  /*0190*/  MOV R0, UR5 ;  /* 0x0000000500007c02 */ /* 0x000fd60008000f00 */
[----:B------:R-:W-:Y:S05]  /*01a0*/  @P0 BRA `(.L_x_3) ;  /* 0x0000000000240947 */ /* 0x000fea0003800000 */
.L_x_4:
[----:B------:R-:W-:Y:S05]  /*01b0*/  NANOSLEEP 0x64 ;  /* 0x000000640000795d */ /* 0x000fea0003800000 */
[----:B------:R-:W-:-:S05]  /*01c0*/  UMOV UR5, 0x10 ;  /* 0x0000001000057882 */ /* 0x000fca0000000000 */
[----:B------:R-:W-:Y:S04]  /*01d0*/  DEPBAR.LE SB1, 0x36 ;  /* 0x00009d800000791a */ /* 0x000fe80000000000 */
[----:B------:R-:W1:Y:S02]  /*01e0*/  UTCATOMSWS.FIND_AND_SET.ALIGN UP1, UR5, UR5 ;  /* 0x00000005000575e3 */ /* 0x000e640008020800 */
[----:B-1----:R-:W-:-:S04]  /*01f0*/  PLOP3.LUT P0, PT, PT, PT, UP1, 0x80, 0x8 ;  /* 0x000000000008781c */ /* 0x002fc80003f0f018 */
[----:B------:R-:W-:-:S04]  /*0200*/  SEL R0, RZ, 0xffffffff, !P0 ;  /* 0xffffffffff007807 */ /* 0x000fc80004000000 */
[----:B------:R-:W-:Y:S01]  /*0210*/  ISETP.NE.AND P0, PT, R0, RZ, PT ;  /* 0x000000ff0000720c */ /* 0x000fe20003f05270 */
[----:B------:R-:W-:-:S12]  /*0220*/  IMAD.U32 R0, RZ, RZ, UR5 ;  /* 0x00000005ff007e24 */ /* 0x000fd8000f8e00ff */
[----:B------:R-:W-:Y:S05]  /*0230*/  @!P0 BRA `(.L_x_4) ;  /* 0xfffffffc00dc8947 */ /* 0x000fea000383ffff */
.L_x_3:
[C---:B------:R-:W-:Y:S01]  /*0240*/  VIADD R3, R0.reuse, 0x10 ;  /* 0x0000001000037836 */ /* 0x040fe20000000000 */
[----:B------:R-:W-:Y:S01]  /*0250*/  UMOV UR5, 0x50 ;  /* 0x0000005000057882 */ /* 0x000fe20000000000 */
[----:B------:R-:W-:Y:S01]  /*0260*/  SHF.L.U32 R2, R5, R0, RZ ;  /* 0x0000000005027219 */ /* 0x000fe200000006ff */
[----:B------:R-:W-:Y:S01]  /*0270*/  ULEA UR5, UR6, UR5, 0x18 ;  /* 0x0000000506057291 */ /* 0x000fe2000f8ec0ff */
[----:B------:R-:W-:Y:S01]  /*0280*/  IMAD.SHL.U32 R0, R0, 0x20, RZ ;  /* 0x0000002000007824 */ /* 0x000fe200078e00ff */
[----:B------:R-:W-:-:S04]  /*0290*/  SHF.L.U32 R3, R4, R3, RZ ;  /* 0x0000000304037219 */ /* 0x000fc800000006ff */
[----:B------:R-:W-:-:S05]  /*02a0*/  LOP3.LUT R2, R3, R2, RZ, 0xfc, !PT ;  /* 0x0000000203027212 */ /* 0x000fca00078efcff */
[----:B------:R1:W-:Y:S04]  /*02b0*/  ATOMS.OR RZ, [UR5], R2 ;  /* 0x00000002ffff798c */ /* 0x0003e8000b000005 */
[----:B------:R1:W-:Y:S01]  /*02c0*/  STS [UR4], R0 ;  /* 0x00000000ff007988 */ /* 0x0003e20008000804 */
[----:B------:R-:W-:Y:S05]  /*02d0*/  BRA `(.L_x_2) ;  /* 0x0000000000107947 */ /* 0x000fea0003800000 */
.L_x_1:
[----:B------:R-:W-:Y:S02]  /*02e0*/  MOV R0, 0xffffffff ;  /* 0xffffffff00007802 */ /* 0x000fe40000000f00 */
[----:B------:R-:W-:-:S03]  /*02f0*/  MOV R2, 0x320 ;  /* 0x0000032000027802 */ /* 0x000fc60000000f00 */
[----:B------:R1:W-:Y:S04]  /*0300*/  STS [UR4], R0 ;  /* 0x00000000ff007988 */ /* 0x0003e80008000804 */
[----:B-1----:R-:W-:Y:S05]  /*0310*/  CALL.REL.NOINC `($__internal_1_$__cuda_sm10x_tcgen05_guardrail_trap_phase_invalid_during_alloc) ;  /* 0x0000032c00d47944 */ /* 0x002fea0003c00000 */
.L_x_2:
[----:B------:R-:W-:Y:S05]  /*0320*/  WARPSYNC.ALL ;  /* 0x0000000000007948 */ /* 0x000fea0003800000 */
[----:B------:R-:W-:Y:S01]  /*0330*/  NOP ;  /* 0x0000000000007918 */ /* 0x000fe20000000000 */
.L_x_0:
[----:B------:R-:W2:Y:S01]  /*0340*/  LDC.64 R4, c[0x0][0x398] ;  /* 0x0000e600ff047b82 */ /* 0x000ea20000000a00 */
[----:B------:R-:W3:Y:S01]  /*0350*/  S2R R7, SR_CTAID.X ;  /* 0x0000000000077919 */ /* 0x000ee20000002500 */
[----:B------:R-:W-:Y:S01]  /*0360*/  UMOV UR9, 0x400 ;  /* 0x0000040000097882 */ /* 0x000fe20000000000 */
[----:B------:R-:W4:Y:S01]  /*0370*/  LDCU UR4, c[0x0][0x3a4] ;  /* 0x00007480ff0477ac */ /* 0x000f220008000800 */
[----:B------:R-:W5:Y:S01]  /*0380*/  S2R R227, SR_TID.X ;  /* 0x0000000000e37919 */ /* 0x000f620000002100 */
[----:B------:R-:W1:Y:S03]  /*0390*/  LDCU.128 UR12, c[0x0][0x380] ;  /* 0x00007000ff0c77ac */ /* 0x000e660008000c00 */
[----:B------:R-:W1:Y:S01]  /*03a0*/  S2UR UR8, SR_CgaCtaId ;  /* 0x00000000000879c3 */ /* 0x000e620000008800 */
[----:B------:R-:W1:Y:S01]  /*03b0*/  LDCU.64 UR6, c[0x0][0x3a8] ;  /* 0x00007500ff0677ac */ /* 0x000e620008000a00 */
[----:B------:R-:W1:Y:S06]  /*03c0*/  LDCU UR11, c[0x0][0x3b0] ;  /* 0x00007600ff0b77ac */ /* 0x000e6c0008000800 */
[----:B------:R-:W4:Y:S01]  /*03d0*/  LDC R132, c[0x0][0x3a0] ;  /* 0x0000e800ff847b82 */ /* 0x000f220000000800 */
[----:B------:R-:W1:Y:S02]  /*03e0*/  LDCU.64 UR28, c[0x0][0x358] ;  /* 0x00006b00ff1c77ac */ /* 0x000e640008000a00 */
[----:B-12---:R-:W-:-:S05]  /*03f0*/  VIADD R0, R5, 0x7f ;  /* 0x0000007f05007836 */ /* 0x006fca0000000000 */
[----:B------:R-:W-:Y:S01]  /*0400*/  SHF.R.S32.HI R3, RZ, 0x1f, R0 ;  /* 0x0000001fff037819 */ /* 0x000fe20000011400 */
[----:B------:R-:W-:-:S03]  /*0410*/  ULEA UR9, UR8, UR9, 0x18 ;  /* 0x0000000908097291 */ /* 0x000fc6000f8ec0ff */
[----:B------:R-:W-:Y:S01]  /*0420*/  LEA.HI R3, R3, R0, RZ, 0x7 ;  /* 0x0000000003037211 */ /* 0x000fe200078f38ff */
[----:B------:R-:W-:Y:S01]  /*0430*/  BAR.SYNC.DEFER_BLOCKING 0x0 ;  /* 0x0000000000007b1d */ /* 0x000fe20000010000 */
[----:B---3--:R-:W-:Y:S02]  /*0440*/  IABS R10, R7 ;  /* 0x00000007000a7213 */ /* 0x008fe40000000000 */
[----:B------:R-:W-:Y:S01]  /*0450*/  SHF.R.S32.HI R3, RZ, 0x7, R3 ;  /* 0x00000007ff037819 */ /* 0x000fe20000011403 */
[C---:B-----5:R-:W-:Y:S01]  /*0460*/  IMAD.SHL.U32 R155, R227.reuse, 0x4, RZ ;  /* 0x00000004e39b7824 */ /* 0x060fe200078e00ff */
[----:B------:R-:W-:-:S03]  /*0470*/  LOP3.LUT R78, R227, 0x3f, RZ, 0xc0, !PT ;  /* 0x0000003fe34e7812 */ /* 0x000fc600078ec0ff */
[----:B------:R-:W-:-:S05]  /*0480*/  IMAD.SHL.U32 R6, R3, 0x8, RZ ;  /* 0x0000000803067824 */ /* 0x000fca00078e00ff */
[-C--:B------:R-:W-:Y:S02]  /*0490*/  IABS R9, R6.reuse ;  /* 0x0000000600097213 */ /* 0x080fe40000000000 */
[----:B------:R-:W-:Y:S02]  /*04a0*/  IABS R12, R6 ;  /* 0x00000006000c7213 */ /* 0x000fe40000000000 */
[----:B------:R-:W1:Y:S01]  /*04b0*/  I2F.RP R0, R9 ;  /* 0x0000000900007306 */ /* 0x000e620000209400 */
[----:B------:R-:W2:Y:S07]  /*04c0*/  LDS R76, [UR9] ;  /* 0x00000009ff4c7984 */ /* 0x000eae0008000800 */
[----:B-1----:R-:W1:Y:S02]  /*04d0*/  MUFU.RCP R0, R0 ;  /* 0x0000000000007308 */ /* 0x002e640000001000 */
[----:B-1----:R-:W-:-:S02]  /*04e0*/  VIADD R2, R0, 0xffffffe ;  /* 0x0ffffffe00027836 */ /* 0x002fc40000000000 */
[----:B------:R-:W-:-:S04]  /*04f0*/  IMAD.MOV R0, RZ, RZ, -R12 ;  /* 0x000000ffff007224 */ /* 0x000fc800078e0a0c */
[----:B------:R1:W3:Y:S02]  /*0500*/  F2I.FTZ.U32.TRUNC.NTZ R3, R2 ;  /* 0x0000000200037305 */ /* 0x0002e4000021f000 */
[----:B-1----:R-:W-:Y:S01]  /*0510*/  IMAD.MOV.U32 R2, RZ, RZ, RZ ;  /* 0x000000ffff027224 */ /* 0x002fe200078e00ff */
[----:B--2---:R-:W-:Y:S02]  /*0520*/  R2UR UR10, R76 ;  /* 0x000000004c0a72ca */ /* 0x004fe400000e0000 */
[----:B---3--:R-:W-:-:S05]  /*0530*/  IADD3 R8, PT, PT, RZ, -R3, RZ ;  /* 0x80000003ff087210 */ /* 0x008fca0007ffe0ff */
[----:B------:R-:W-:Y:S02]  /*0540*/  IMAD R11, R8, R9, RZ ;  /* 0x00000009080b7224 */ /* 0x000fe400078e02ff */
[----:B------:R-:W-:Y:S02]  /*0550*/  IMAD.MOV.U32 R8, RZ, RZ, R10 ;  /* 0x000000ffff087224 */ /* 0x000fe400078e000a */
[----:B------:R-:W-:Y:S01]  /*0560*/  IMAD.HI.U32 R3, R3, R11, R2 ;  /* 0x0000000b03037227 */ /* 0x000fe200078e0002 */
[----:B------:R-:W-:-:S04]  /*0570*/  SHF.R.U32.HI R11, RZ, 0x6, R227 ;  /* 0x00000006ff0b7819 */ /* 0x000fc800000116e3 */
[----:B------:R-:W-:Y:S01]  /*0580*/  SGXT.U32 R11, R11, 0x1 ;  /* 0x000000010b0b781a */ /* 0x000fe20000000000 */
[----:B------:R-:W-:-:S04]  /*0590*/  IMAD.HI.U32 R3, R3, R8, RZ ;  /* 0x0000000803037227 */ /* 0x000fc800078e00ff */
[----:B------:R-:W-:Y:S01]  /*05a0*/  IMAD R0, R3, R0, R8 ;  /* 0x0000000003007224 */ /* 0x000fe200078e0208 */
[----:B------:R-:W-:Y:S04]  /*05b0*/  BAR.SYNC.DEFER_BLOCKING 0x0 ;  /* 0x0000000000007b1d */ /* 0x000fe80000010000 */
[----:B------:R-:W-:-:S13]  /*05c0*/  ISETP.GT.U32.AND P1, PT, R9, R0, PT ;  /* 0x000000000900720c */ /* 0x000fda0003f24070 */
[-C--:B------:R-:W-:Y:S01]  /*05d0*/  @!P1 IADD3 R0, PT, PT, R0, -R9.reuse, RZ ;  /* 0x8000000900009210 */ /* 0x080fe20007ffe0ff */
[----:B------:R-:W-:Y:S01]  /*05e0*/  @!P1 VIADD R3, R3, 0x1 ;  /* 0x0000000103039836 */ /* 0x000fe20000000000 */
[----:B------:R-:W-:Y:S02]  /*05f0*/  ISETP.NE.AND P1, PT, R6, RZ, PT ;  /* 0x000000ff0600720c */ /* 0x000fe40003f25270 */
[----:B------:R-:W-:Y:S02]  /*0600*/  ISETP.GE.U32.AND P0, PT, R0, R9, PT ;  /* 0x000000090000720c */ /* 0x000fe40003f06070 */
[----:B------:R-:W-:-:S04]  /*0610*/  LOP3.LUT R0, R7, R6, RZ, 0x3c, !PT ;  /* 0x0000000607007212 */ /* 0x000fc800078e3cff */
[----:B------:R-:W-:Y:S02]  /*0620*/  ISETP.GE.AND P2, PT, R0, RZ, PT ;  /* 0x000000ff0000720c */ /* 0x000fe40003f46270 */
[----:B------:R-:W-:-:S05]  /*0630*/  IADD3 R0, PT, PT, R4, 0xff, RZ ;  /* 0x000000ff04007810 */ /* 0x000fca0007ffe0ff */
[----:B------:R-:W-:-:S04]  /*0640*/  @P0 VIADD R3, R3, 0x1 ;  /* 0x0000000103030836 */ /* 0x000fc80000000000 */
[----:B------:R-:W-:Y:S01]  /*0650*/  IMAD.MOV.U32 R2, RZ, RZ, R3 ;  /* 0x000000ffff027224 */ /* 0x000fe200078e0003 */
[----:B------:R-:W-:-:S03]  /*0660*/  SHF.R.S32.HI R3, RZ, 0x1f, R0 ;  /* 0x0000001fff037819 */ /* 0x000fc60000011400 */
[----:B------:R-:W-:Y:S01]  /*0670*/  @!P2 IMAD.MOV R2, RZ, RZ, -R2 ;  /* 0x000000ffff02a224 */ /* 0x000fe200078e0a02 */
[----:B------:R-:W-:Y:S02]  /*0680*/  @!P1 LOP3.LUT R2, RZ, R6, RZ, 0x33, !PT ;  /* 0x00000006ff029212 */ /* 0x000fe400078e33ff */
[----:B------:R-:W-:-:S03]  /*0690*/  LEA.HI R3, R3, R0, RZ, 0x8 ;  /* 0x0000000003037211 */ /* 0x000fc600078f40ff */
[C---:B------:R-:W-:Y:S01]  /*06a0*/  IMAD.SHL.U32 R12, R2.reuse, 0x8, RZ ;  /* 0x00000008020c7824 */ /* 0x040fe200078e00ff */
[----:B------:R-:W-:-:S04]  /*06b0*/  IADD3 R2, PT, PT, -R2, RZ, RZ ;  /* 0x000000ff02027210 */ /* 0x000fc80007ffe1ff */
[----:B------:R-:W-:Y:S01]  /*06c0*/  LEA.HI.SX32 R3, R3, -R12, 0x18 ;  /* 0x8000000c03037211 */ /* 0x000fe200078fc2ff */
[----:B------:R-:W-:Y:S02]  /*06d0*/  IMAD R15, R6, R2, R7 ;  /* 0x00000002060f7224 */ /* 0x000fe400078e0207 */
[----:B------:R-:W-:Y:S01]  /*06e0*/  IMAD.MOV.U32 R2, RZ, RZ, RZ ;  /* 0x000000ffff027224 */ /* 0x000fe200078e00ff */
[----:B------:R-:W-:Y:S02]  /*06f0*/  VIMNMX R14, PT, PT, R3, 0x8, PT ;  /* 0x00000008030e7848 */ /* 0x000fe40003fe0100 */
[----:B------:R-:W-:Y:S02]  /*0700*/  IABS R6, R15 ;  /* 0x0000000f00067213 */ /* 0x000fe40000000000 */
[----:B------:R-:W-:-:S04]  /*0710*/  IABS R9, R14 ;  /* 0x0000000e00097213 */ /* 0x000fc80000000000 */
[----:B------:R-:W1:Y:S08]  /*0720*/  I2F.RP R0, R9 ;  /* 0x0000000900007306 */ /* 0x000e700000209400 */
[----:B-1----:R-:W1:Y:S02]  /*0730*/  MUFU.RCP R0, R0 ;  /* 0x0000000000007308 */ /* 0x002e640000001000 */
[----:B-1----:R-:W-:Y:S01]  /*0740*/  VIADD R3, R0, 0xffffffe ;  /* 0x0ffffffe00037836 */ /* 0x002fe20000000000 */
[----:B------:R-:W-:-:S05]  /*0750*/  IABS R0, R5 ;  /* 0x0000000500007213 */ /* 0x000fca0000000000 */
[----:B------:R-:W1:Y:S08]  /*0760*/  I2F.RP R10, R0 ;  /* 0x00000000000a7306 */ /* 0x000e700000209400 */
[----:B------:R-:W2:Y:S08]  /*0770*/  F2I.FTZ.U32.TRUNC.NTZ R3, R3 ;  /* 0x0000000300037305 */ /* 0x000eb0000021f000 */
[----:B-1----:R-:W1:Y:S01]  /*0780*/  MUFU.RCP R10, R10 ;  /* 0x0000000a000a7308 */ /* 0x002e620000001000 */
[----:B--2---:R-:W-:-:S04]  /*0790*/  IMAD.MOV R8, RZ, RZ, -R3 ;  /* 0x000000ffff087224 */ /* 0x004fc800078e0a03 */
[----:B------:R-:W-:Y:S01]  /*07a0*/  IMAD R7, R8, R9, RZ ;  /* 0x0000000908077224 */ /* 0x000fe200078e02ff */
[----:B------:R-:W-:-:S03]  /*07b0*/  IABS R8, R14 ;  /* 0x0000000e00087213 */ /* 0x000fc60000000000 */
[----:B------:R-:W-:Y:S01]  /*07c0*/  IMAD.HI.U32 R2, R3, R7, R2 ;  /* 0x0000000703027227 */ /* 0x000fe200078e0002 */
[----:B------:R-:W-:-:S03]  /*07d0*/  IABS R3, R4 ;  /* 0x0000000400037213 */ /* 0x000fc60000000000 */
[----:B------:R-:W-:Y:S01]  /*07e0*/  IMAD.MOV.U32 R7, RZ, RZ, R6 ;  /* 0x000000ffff077224 */ /* 0x000fe200078e0006 */
[----:B------:R-:W-:Y:S01]  /*07f0*/  IADD3 R6, PT, PT, RZ, -R8, RZ ;  /* 0x80000008ff067210 */ /* 0x000fe20007ffe0ff */
[----:B-1----:R-:W-:Y:S02]  /*0800*/  VIADD R8, R10, 0xffffffe ;  /* 0x0ffffffe0a087836 */ /* 0x002fe40000000000 */
[----:B------:R-:W-:-:S04]  /*0810*/  IMAD.HI.U32 R2, R2, R7, RZ ;  /* 0x0000000702027227 */ /* 0x000fc800078e00ff */
[----:B------:R-:W-:Y:S02]  /*0820*/  IMAD R6, R2, R6, R7 ;  /* 0x0000000602067224 */ /* 0x000fe400078e0207 */
[----:B------:R-:W1:Y:S03]  /*0830*/  I2F.RP R7, R3 ;  /* 0x0000000300077306 */ /* 0x000e660000209400 */
[----:B------:R-:W-:-:S05]  /*0840*/  ISETP.GT.U32.AND P1, PT, R9, R6, PT ;  /* 0x000000060900720c */ /* 0x000fca0003f24070 */
[----:B-1----:R-:W1:Y:S08]  /*0850*/  MUFU.RCP R7, R7 ;  /* 0x0000000700077308 */ /* 0x002e700000001000 */
[----:B------:R-:W-:Y:S02]  /*0860*/  @!P1 IMAD.IADD R6, R6, 0x1, -R9 ;  /* 0x0000000106069824 */ /* 0x000fe400078e0a09 */
[----:B------:R-:W-:Y:S01]  /*0870*/  @!P1 VIADD R2, R2, 0x1 ;  /* 0x0000000102029836 */ /* 0x000fe20000000000 */
[----:B------:R-:W-:-:S02]  /*0880*/  ISETP.NE.AND P1, PT, R14, RZ, PT ;  /* 0x000000ff0e00720c */ /* 0x000fc40003f25270 */
[----:B------:R-:W-:Y:S02]  /*0890*/  ISETP.GE.U32.AND P0, PT, R6, R9, PT ;  /* 0x000000090600720c */ /* 0x000fe40003f06070 */
[----:B------:R-:W-:Y:S01]  /*08a0*/  LOP3.LUT R6, R15, R14, RZ, 0x3c, !PT ;  /* 0x0000000e0f067212 */ /* 0x000fe200078e3cff */
[----:B------:R2:W3:Y:S03]  /*08b0*/  F2I.FTZ.U32.TRUNC.NTZ R9, R8 ;  /* 0x0000000800097305 */ /* 0x0004e6000021f000 */
[----:B------:R-:W-:Y:S02]  /*08c0*/  ISETP.GE.AND P2, PT, R6, RZ, PT ;  /* 0x000000ff0600720c */ /* 0x000fe40003f46270 */
[----:B-1----:R-:W-:Y:S01]  /*08d0*/  IADD3 R7, PT, PT, R7, 0xffffffe, RZ ;  /* 0x0ffffffe07077810 */ /* 0x002fe20007ffe0ff */
[----:B--2---:R-:W-:-:S04]  /*08e0*/  IMAD.MOV.U32 R8, RZ, RZ, RZ ;  /* 0x000000ffff087224 */ /* 0x004fc800078e00ff */
[----:B------:R-:W-:Y:S01]  /*08f0*/  @P0 IADD3 R2, PT, PT, R2, 0x1, RZ ;  /* 0x0000000102020810 */ /* 0x000fe20007ffe0ff */
[----:B------:R-:W1:Y:S04]  /*0900*/  F2I.FTZ.U32.TRUNC.NTZ R7, R7 ;  /* 0x0000000700077305 */ /* 0x000e68000021f000 */
[----:B------:R-:W-:Y:S02]  /*0910*/  IMAD.MOV.U32 R199, RZ, RZ, R2 ;  /* 0x000000ffffc77224 */ /* 0x000fe400078e0002 */
[----:B---3--:R-:W-:Y:S02]  /*0920*/  IMAD.MOV R13, RZ, RZ, -R9 ;  /* 0x000000ffff0d7224 */ /* 0x008fe400078e0a09 */
[----:B------:R-:W-:Y:S01]  /*0930*/  @!P2 IMAD.MOV R199, RZ, RZ, -R199 ;  /* 0x000000ffffc7a224 */ /* 0x000fe200078e0ac7 */
[----:B------:R-:W-:-:S05]  /*0940*/  @!P1 LOP3.LUT R199, RZ, R14, RZ, 0x33, !PT ;  /* 0x0000000effc79212 */ /* 0x000fca00078e33ff */
[----:B------:R-:W-:Y:S02]  /*0950*/  IMAD.SHL.U32 R198, R199, 0x80, RZ ;  /* 0x00000080c7c67824 */ /* 0x000fe400078e00ff */
[----:B------:R-:W-:-:S03]  /*0960*/  IMAD.MOV R199, RZ, RZ, -R199 ;  /* 0x000000ffffc77224 */ /* 0x000fc600078e0ac7 */
[----:B------:R-:W-:Y:S01]  /*0970*/  LOP3.LUT R10, R198, R11, RZ, 0xfc, !PT ;  /* 0x0000000bc60a7212 */ /* 0x000fe200078efcff */
[----:B------:R-:W-:Y:S02]  /*0980*/  IMAD R11, R13, R0, RZ ;  /* 0x000000000d0b7224 */ /* 0x000fe400078e02ff */
[----:B------:R-:W-:Y:S01]  /*0990*/  IMAD R199, R14, R199, R15 ;  /* 0x000000c70ec77224 */ /* 0x000fe200078e020f */
[----:B------:R-:W-:Y:S01]  /*09a0*/  IABS R13, R10 ;  /* 0x0000000a000d7213 */ /* 0x000fe20000000000 */
[----:B------:R-:W-:Y:S01]  /*09b0*/  IMAD.HI.U32 R11, R9, R11, R8 ;  /* 0x0000000b090b7227 */ /* 0x000fe200078e0008 */
[----:B------:R-:W-:Y:S02]  /*09c0*/  LOP3.LUT R16, R10, 0x7e, RZ, 0xfc, !PT ;  /* 0x0000007e0a107812 */ /* 0x000fe400078efcff */
[----:B------:R-:W-:Y:S01]  /*09d0*/  SHF.R.U32.HI R9, RZ, 0x5, R227 ;  /* 0x00000005ff097819 */ /* 0x000fe200000116e3 */
[----:B-1----:R-:W-:Y:S01]  /*09e0*/  IMAD.MOV R8, RZ, RZ, -R7 ;  /* 0x000000ffff087224 */ /* 0x002fe200078e0a07 */
[----:B------:R-:W-:Y:S01]  /*09f0*/  IABS R17, R16 ;  /* 0x0000001000117213 */ /* 0x000fe20000000000 */
[----:B------:R-:W-:Y:S01]  /*0a00*/  IMAD.HI.U32 R2, R11, R13, RZ ;  /* 0x0000000d0b027227 */ /* 0x000fe200078e00ff */
[----:B------:R-:W-:-:S02]  /*0a10*/  R2UR UR16, R9 ;  /* 0x00000000091072ca */ /* 0x000fc400000e0000 */
[----:B------:R-:W-:Y:S01]  /*0a20*/  LOP3.LUT R18, R10, 0x2, RZ, 0xfc, !PT ;  /* 0x000000020a127812 */ /* 0x000fe200078efcff */
[----:B------:R-:W-:Y:S01]  /*0a30*/  IMAD R9, R8, R3, RZ ;  /* 0x0000000308097224 */ /* 0x000fe200078e02ff */
[----:B------:R-:W-:Y:S01]  /*0a40*/  IADD3 R6, PT, PT, -R2, RZ, RZ ;  /* 0x000000ff02067210 */ /* 0x000fe20007ffe1ff */
[C---:B------:R-:W-:Y:S01]  /*0a50*/  IMAD.HI.U32 R2, R11.reuse, R17, RZ ;  /* 0x000000110b027227 */ /* 0x040fe200078e00ff */
[----:B------:R-:W-:Y:S02]  /*0a60*/  IABS R8, R18 ;  /* 0x0000001200087213 */ /* 0x000fe40000000000 */
[----:B------:R-:W-:Y:S01]  /*0a70*/  IADD3 R199, PT, PT, R12, R199, RZ ;  /* 0x000000c70cc77210 */ /* 0x000fe20007ffe0ff */
[----:B------:R-:W-:Y:S01]  /*0a80*/  IMAD.MOV R2, RZ, RZ, -R2 ;  /* 0x000000ffff027224 */ /* 0x000fe200078e0a02 */
[----:B------:R-:W-:Y:S01]  /*0a90*/  LOP3.LUT R19, R10, 0x6, RZ, 0xfc, !PT ;  /* 0x000000060a137812 */ /* 0x000fe200078efcff */
[----:B------:R-:W-:Y:S01]  /*0aa0*/  IMAD R13, R0, R6, R13 ;  /* 0x00000006000d7224 */ /* 0x000fe200078e020d */
[----:B------:R-:W-:Y:S01]  /*0ab0*/  ISETP.GE.AND P5, PT, R18, RZ, PT ;  /* 0x000000ff1200720c */ /* 0x000fe20003fa6270 */
[C---:B------:R-:W-:Y:S01]  /*0ac0*/  IMAD R17, R0.reuse, R2, R17 ;  /* 0x0000000200117224 */ /* 0x040fe200078e0211 */
[----:B------:R-:W-:Y:S01]  /*0ad0*/  IABS R15, R19 ;  /* 0x00000013000f7213 */ /* 0x000fe20000000000 */
[----:B------:R-:W-:Y:S01]  /*0ae0*/  IMAD.MOV.U32 R6, RZ, RZ, RZ ;  /* 0x000000ffff067224 */ /* 0x000fe200078e00ff */
[C---:B------:R-:W-:Y:S01]  /*0af0*/  ISETP.GT.U32.AND P0, PT, R0.reuse, R13, PT ;  /* 0x0000000d0000720c */ /* 0x040fe20003f04070 */
[----:B------:R-:W-:Y:S01]  /*0b00*/  IMAD.HI.U32 R2, R11, R8, RZ ;  /* 0x000000080b027227 */ /* 0x000fe200078e00ff */
[----:B------:R-:W-:Y:S01]  /*0b10*/  ISETP.GT.U32.AND P2, PT, R0, R17, PT ;  /* 0x000000110000720c */ /* 0x000fe20003f44070 */
[----:B------:R-:W-:Y:S01]  /*0b20*/  USHF.L.U32 UR5, UR16, 0x15, URZ ;  /* 0x0000001510057899 */ /* 0x000fe200080006ff */
[C---:B------:R-:W-:Y:S01]  /*0b30*/  LOP3.LUT R18, R10.reuse, 0x8, RZ, 0xfc, !PT ;  /* 0x000000080a127812 */ /* 0x040fe200078efcff */
[----:B------:R-:W-:Y:S01]  /*0b40*/  IMAD.HI.U32 R9, R7, R9, R6 ;  /* 0x0000000907097227 */ /* 0x000fe200078e0006 */
[----:B------:R-:W-:Y:S01]  /*0b50*/  LOP3.LUT R6, R10, 0x4, RZ, 0xfc, !PT ;  /* 0x000000040a067812 */ /* 0x000fe200078efcff */
[----:B------:R-:W-:Y:S01]  /*0b60*/  ULOP3.LUT UR5, UR5, 0x600000, URZ, 0xc0, !UPT ;  /* 0x0060000005057892 */ /* 0x000fe2000f8ec0ff */
[----:B------:R-:W-:Y:S01]  /*0b70*/  IABS R14, R18 ;  /* 0x00000012000e7213 */ /* 0x000fe20000000000 */
[----:B------:R-:W-:Y:S01]  /*0b80*/  IMAD.MOV R7, RZ, RZ, -R2 ;  /* 0x000000ffff077224 */ /* 0x000fe200078e0a02 */
[----:B------:R-:W-:-:S02]  /*0b90*/  IABS R12, R6 ;  /* 0x00000006000c7213 */ /* 0x000fc40000000000 */
[----:B------:R-:W-:Y:S01]  /*0ba0*/  ISETP.GE.AND P1, PT, R6, RZ, PT ;  /* 0x000000ff0600720c */ /* 0x000fe20003f26270 */
[--C-:B------:R-:W-:Y:S01]  /*0bb0*/  @!P0 IMAD.IADD R13, R13, 0x1, -R0.reuse ;  /* 0x000000010d0d8824 */ /* 0x100fe200078e0a00 */
[----:B------:R-:W-:Y:S01]  /*0bc0*/  LOP3.LUT R22, R10, 0xa, RZ, 0xfc, !PT ;  /* 0x0000000a0a167812 */ /* 0x000fe200078efcff */
[----:B------:R-:W-:Y:S01]  /*0bd0*/  @!P2 IMAD.IADD R17, R17, 0x1, -R0 ;  /* 0x000000011111a824 */ /* 0x000fe200078e0a00 */
[----:B------:R-:W-:Y:S01]  /*0be0*/  ISETP.GE.AND P4, PT, R16, RZ, PT ;  /* 0x000000ff1000720c */ /* 0x000fe20003f86270 */
[C---:B------:R-:W-:Y:S01]  /*0bf0*/  IMAD.HI.U32 R2, R11.reuse, R12, RZ ;  /* 0x0000000c0b027227 */ /* 0x040fe200078e00ff */
[C---:B------:R-:W-:Y:S02]  /*0c00*/  ISETP.GT.U32.AND P3, PT, R0.reuse, R13, PT ;  /* 0x0000000d0000720c */ /* 0x040fe40003f64070 */
[C---:B------:R-:W-:Y:S01]  /*0c10*/  ISETP.GT.U32.AND P6, PT, R0.reuse, R17, PT ;  /* 0x000000110000720c */ /* 0x040fe20003fc4070 */
[----:B------:R-:W-:Y:S01]  /*0c20*/  IMAD R8, R0, R7, R8 ;  /* 0x0000000700087224 */ /* 0x000fe200078e0208 */
[----:B------:R-:W-:Y:S01]  /*0c30*/  IADD3 R7, PT, PT, -R2, RZ, RZ ;  /* 0x000000ff02077210 */ /* 0x000fe20007ffe1ff */
[----:B------:R-:W-:Y:S01]  /*0c40*/  IMAD.HI.U32 R6, R11, R15, RZ ;  /* 0x0000000f0b067227 */ /* 0x000fe200078e00ff */
[----:B------:R-:W-:-:S02]  /*0c50*/  IABS R16, R22 ;  /* 0x0000001600107213 */ /* 0x000fc40000000000 */
[----:B------:R-:W-:Y:S01]  /*0c60*/  ISETP.GT.U32.AND P2, PT, R0, R8, PT ;  /* 0x000000080000720c */ /* 0x000fe20003f44070 */
[----:B------:R-:W-:Y:S01]  /*0c70*/  IMAD.MOV R6, RZ, RZ, -R6 ;  /* 0x000000ffff067224 */ /* 0x000fe200078e0a06 */
[----:B------:R-:W-:Y:S01]  /*0c80*/  ISETP.GE.AND P0, PT, R10, RZ, PT ;  /* 0x000000ff0a00720c */ /* 0x000fe20003f06270 */
[----:B------:R-:W-:Y:S01]  /*0c90*/  IMAD R12, R0, R7, R12 ;  /* 0x00000007000c7224 */ /* 0x000fe200078e020c */
[----:B------:R-:W-:Y:S01]  /*0ca0*/  LOP3.LUT R23, R10, 0xe, RZ, 0xfc, !PT ;  /* 0x0000000e0a177812 */ /* 0x000fe200078efcff */
[----:B------:R-:W-:Y:S01]  /*0cb0*/  IMAD R15, R0, R6, R15 ;  /* 0x00000006000f7224 */ /* 0x000fe200078e020f */
[----:B------:R-:W-:Y:S01]  /*0cc0*/  LOP3.LUT R24, R10, 0x10, RZ, 0xfc, !PT ;  /* 0x000000100a187812 */ /* 0x000fe200078efcff */
[----:B------:R-:W-:Y:S01]  /*0cd0*/  @!P3 IMAD.IADD R13, R13, 0x1, -R0 ;  /* 0x000000010d0db824 */ /* 0x000fe200078e0a00 */
[----:B------:R-:W-:Y:S01]  /*0ce0*/  ISETP.GT.U32.AND P3, PT, R0, R12, PT ;  /* 0x0000000c0000720c */ /* 0x000fe20003f64070 */
[----:B------:R-:W-:Y:S01]  /*0cf0*/  IMAD.HI.U32 R2, R11, R14, RZ ;  /* 0x0000000e0b027227 */ /* 0x000fe200078e00ff */
[----:B------:R-:W-:-:S02]  /*0d00*/  @!P6 IADD3 R17, PT, PT, R17, -R0, RZ ;  /* 0x800000001111e210 */ /* 0x000fc40007ffe0ff */
[----:B------:R-:W-:Y:S01]  /*0d10*/  ISETP.GT.U32.AND P6, PT, R0, R15, PT ;  /* 0x0000000f0000720c */ /* 0x000fe20003fc4070 */
[----:B------:R-:W-:Y:S01]  /*0d20*/  IMAD.MOV.U32 R7, RZ, RZ, R13 ;  /* 0x000000ffff077224 */ /* 0x000fe200078e000d */
[----:B------:R-:W-:Y:S01]  /*0d30*/  IABS R20, R23 ;  /* 0x0000001700147213 */ /* 0x000fe20000000000 */
[----:B------:R-:W-:Y:S01]  /*0d40*/  @!P2 IMAD.IADD R8, R8, 0x1, -R0 ;  /* 0x000000010808a824 */ /* 0x000fe200078e0a00 */
[----:B------:R-:W-:Y:S01]  /*0d50*/  ISETP.GE.AND P2, PT, R18, RZ, PT ;  /* 0x000000ff1200720c */ /* 0x000fe20003f46270 */
[----:B------:R-:W-:Y:S01]  /*0d60*/  IMAD.MOV R13, RZ, RZ, -R2 ;  /* 0x000000ffff0d7224 */ /* 0x000fe200078e0a02 */
[----:B------:R-:W-:Y:S01]  /*0d70*/  LOP3.LUT R18, R10, 0xc, RZ, 0xfc, !PT ;  /* 0x0000000c0a127812 */ /* 0x000fe200078efcff */
[----:B------:R-:W-:Y:S01]  /*0d80*/  IMAD.HI.U32 R2, R11, R16, RZ ;  /* 0x000000100b027227 */ /* 0x000fe200078e00ff */
[----:B------:R-:W-:Y:S02]  /*0d90*/  IABS R21, R24 ;  /* 0x0000001800157213 */ /* 0x000fe40000000000 */
[----:B------:R-:W-:Y:S01]  /*0da0*/  @!P3 IADD3 R12, PT, PT, R12, -R0, RZ ;  /* 0x800000000c0cb210 */ /* 0x000fe20007ffe0ff */
[----:B------:R-:W-:Y:S01]  /*0db0*/  IMAD.MOV.U32 R6, RZ, RZ, R17 ;  /* 0x000000ffff067224 */ /* 0x000fe200078e0011 */
[C---:B------:R-:W-:Y:S01]  /*0dc0*/  ISETP.GT.U32.AND P3, PT, R0.reuse, R8, PT ;  /* 0x000000080000720c */ /* 0x040fe20003f64070 */
[----:B------:R-:W-:Y:S01]  /*0dd0*/  @!P6 IMAD.IADD R15, R15, 0x1, -R0 ;  /* 0x000000010f0fe824 */ /* 0x000fe200078e0a00 */
[C---:B------:R-:W-:Y:S01]  /*0de0*/  ISETP.GT.U32.AND P6, PT, R0.reuse, R12, PT ;  /* 0x0000000c0000720c */ /* 0x040fe20003fc4070 */
[----:B------:R-:W-:Y:S01]  /*0df0*/  IMAD R14, R0, R13, R14 ;  /* 0x0000000d000e7224 */ /* 0x000fe200078e020e */
[----:B------:R-:W-:Y:S01]  /*0e00*/  IADD3 R17, PT, PT, -R2, RZ, RZ ;  /* 0x000000ff02117210 */ /* 0x000fe20007ffe1ff */
[----:B------:R-:W-:Y:S01]  /*0e10*/  @!P4 IMAD.MOV R6, RZ, RZ, -R6 ;  /* 0x000000ffff06c224 */ /* 0x000fe200078e0a06 */
[----:B------:R-:W-:Y:S01]  /*0e20*/  IABS R2, R18 ;  /* 0x0000001200027213 */ /* 0x000fe20000000000 */
[----:B------:R-:W-:Y:S01]  /*0e30*/  @!P0 IMAD.MOV R7, RZ, RZ, -R7 ;  /* 0x000000ffff078224 */ /* 0x000fe200078e0a07 */
[C---:B------:R-:W-:Y:S01]  /*0e40*/  ISETP.GT.U32.AND P4, PT, R0.reuse, R15, PT ;  /* 0x0000000f0000720c */ /* 0x040fe20003f84070 */
[----:B------:R-:W-:Y:S01]  /*0e50*/  IMAD R17, R0, R17, R16 ;  /* 0x0000001100117224 */ /* 0x000fe200078e0210 */
[----:B------:R-:W-:Y:S01]  /*0e60*/  ISETP.GE.AND P0, PT, R19, RZ, PT ;  /* 0x000000ff1300720c */ /* 0x000fe20003f06270 */
[----:B------:R-:W-:Y:S01]  /*0e70*/  IMAD.MOV.U32 R16, RZ, RZ, R2 ;  /* 0x000000ffff107224 */ /* 0x000fe200078e0002 */
[----:B------:R-:W-:Y:S01]  /*0e80*/  LOP3.LUT R25, R10, 0x12, RZ, 0xfc, !PT ;  /* 0x000000120a197812 */ /* 0x000fe200078efcff */
[--C-:B------:R-:W-:Y:S01]  /*0e90*/  @!P3 IMAD.IADD R8, R8, 0x1, -R0.reuse ;  /* 0x000000010808b824 */ /* 0x100fe200078e0a00 */
[----:B------:R-:W-:Y:S01]  /*0ea0*/  ISETP.GT.U32.AND P3, PT, R0, R14, PT ;  /* 0x0000000e0000720c */ /* 0x000fe20003f64070 */
[----:B------:R-:W-:Y:S01]  /*0eb0*/  @!P6 IMAD.IADD R12, R12, 0x1, -R0 ;  /* 0x000000010c0ce824 */ /* 0x000fe200078e0a00 */
[----:B------:R-:W-:Y:S01]  /*0ec0*/  ISETP.GT.U32.AND P6, PT, R0, R17, PT ;  /* 0x000000110000720c */ /* 0x000fe20003fc4070 */
[----:B------:R-:W-:Y:S01]  /*0ed0*/  IMAD.HI.U32 R2, R11, R16, RZ ;  /* 0x000000100b027227 */ /* 0x000fe200078e00ff */
[----:B------:R-:W-:-:S02]  /*0ee0*/  LOP3.LUT R26, R10, 0x14, RZ, 0xfc, !PT ;  /* 0x000000140a1a7812 */ /* 0x000fc400078efcff */
[----:B------:R-:W-:Y:S01]  /*0ef0*/  @!P1 IADD3 R12, PT, PT, -R12, RZ, RZ ;  /* 0x000000ff0c0c9210 */ /* 0x000fe20007ffe1ff */
[----:B------:R-:W-:Y:S01]  /*0f00*/  IMAD.HI.U32 R13, R11, R20, RZ ;  /* 0x000000140b0d7227 */ /* 0x000fe200078e00ff */
[-C--:B------:R-:W-:Y:S02]  /*0f10*/  @!P4 IADD3 R15, PT, PT, R15, -R0.reuse, RZ ;  /* 0x800000000f0fc210 */ /* 0x080fe40007ffe0ff */
[C---:B------:R-:W-:Y:S01]  /*0f20*/  LOP3.LUT R27, R10.reuse, 0x16, RZ, 0xfc, !PT ;  /* 0x000000160a1b7812 */ /* 0x040fe200078efcff */
[----:B------:R-:W-:Y:S01]  /*0f30*/  IMAD.MOV R19, RZ, RZ, -R2 ;  /* 0x000000ffff137224 */ /* 0x000fe200078e0a02 */
[----:B------:R-:W-:Y:S01]  /*0f40*/  LOP3.LUT R28, R10, 0x18, RZ, 0xfc, !PT ;  /* 0x000000180a1c7812 */ /* 0x000fe200078efcff */
[----:B------:R-:W-:Y:S01]  /*0f50*/  @!P3 IMAD.IADD R14, R14, 0x1, -R0 ;  /* 0x000000010e0eb824 */ /* 0x000fe200078e0a00 */
[----:B------:R-:W-:Y:S01]  /*0f60*/  ISETP.GE.AND P3, PT, R18, RZ, PT ;  /* 0x000000ff1200720c */ /* 0x000fe20003f66270 */
[----:B------:R-:W-:Y:S01]  /*0f70*/  IMAD.MOV R13, RZ, RZ, -R13 ;  /* 0x000000ffff0d7224 */ /* 0x000fe200078e0a0d */
[----:B------:R-:W-:Y:S01]  /*0f80*/  @!P6 IADD3 R17, PT, PT, R17, -R0, RZ ;  /* 0x800000001111e210 */ /* 0x000fe20007ffe0ff */
[----:B------:R-:W-:Y:S01]  /*0f90*/  IMAD.HI.U32 R18, R11, R21, RZ ;  /* 0x000000150b127227 */ /* 0x000fe200078e00ff */
[----:B------:R-:W-:-:S02]  /*0fa0*/  ISETP.GE.AND P4, PT, R22, RZ, PT ;  /* 0x000000ff1600720c */ /* 0x000fc40003f86270 */
[C---:B------:R-:W-:Y:S01]  /*0fb0*/  ISETP.GT.U32.AND P6, PT, R0.reuse, R17, PT ;  /* 0x000000110000720c */ /* 0x040fe20003fc4070 */
[C---:B------:R-:W-:Y:S01]  /*0fc0*/  IMAD R16, R0.reuse, R19, R16 ;  /* 0x0000001300107224 */ /* 0x040fe200078e0210 */
[----:B------:R-:W-:Y:S01]  /*0fd0*/  IABS R22, R28 ;  /* 0x0000001c00167213 */ /* 0x000fe20000000000 */
[C---:B------:R-:W-:Y:S01]  /*0fe0*/  IMAD R19, R0.reuse, R13, R20 ;  /* 0x0000000d00137224 */ /* 0x040fe200078e0214 */
[----:B------:R-:W-:Y:S01]  /*0ff0*/  IABS R20, R26 ;  /* 0x0000001a00147213 */ /* 0x000fe20000000000 */
[----:B------:R-:W-:Y:S01]  /*1000*/  IMAD.MOV R18, RZ, RZ, -R18 ;  /* 0x000000ffff127224 */ /* 0x000fe200078e0a12 */
[----:B------:R-:W-:Y:S01]  /*1010*/  ISETP.GT.U32.AND P1, PT, R0, R16, PT ;  /* 0x000000100000720c */ /* 0x000fe20003f24070 */
[----:B------:R-:W-:Y:S01]  /*1020*/  IMAD.MOV.U32 R13, RZ, RZ, R15 ;  /* 0x000000ffff0d7224 */ /* 0x000fe200078e000f */
[----:B------:R-:W-:Y:S01]  /*1030*/  LOP3.LUT R29, R10, 0x1a, RZ, 0xfc, !PT ;  /* 0x0000001a0a1d7812 */ /* 0x000fe200078efcff */
[C---:B------:R-:W-:Y:S01]  /*1040*/  IMAD R18, R0.reuse, R18, R21 ;  /* 0x0000001200127224 */ /* 0x040fe200078e0215 */
[----:B------:R-:W-:Y:S01]  /*1050*/  IABS R21, R25 ;  /* 0x0000001900157213 */ /* 0x000fe20000000000 */
[----:B------:R-:W-:Y:S01]  /*1060*/  @!P0 IMAD.MOV R13, RZ, RZ, -R13 ;  /* 0x000000ffff0d8224 */ /* 0x000fe200078e0a0d */
[C---:B------:R-:W-:Y:S01]  /*1070*/  ISETP.GT.U32.AND P0, PT, R0.reuse, R19, PT ;  /* 0x000000130000720c */ /* 0x040fe20003f04070 */
[----:B------:R-:W-:Y:S01]  /*1080*/  @!P6 IMAD.IADD R17, R17, 0x1, -R0 ;  /* 0x000000011111e824 */ /* 0x000fe200078e0a00 */
[----:B------:R-:W-:Y:S01]  /*1090*/  ISETP.GT.U32.AND P6, PT, R0, R18, PT ;  /* 0x000000120000720c */ /* 0x000fe20003fc4070 */
[----:B------:R-:W-:Y:S01]  /*10a0*/  IMAD.HI.U32 R2, R11, R21, RZ ;  /* 0x000000150b027227 */ /* 0x000fe200078e00ff */
[----:B------:R-:W-:-:S02]  /*10b0*/  LOP3.LUT R30, R10, 0x22, RZ, 0xfc, !PT ;  /* 0x000000220a1e7812 */ /* 0x000fc400078efcff */
[----:B------:R-:W-:Y:S01]  /*10c0*/  LOP3.LUT R34, R10, 0x26, RZ, 0xfc, !PT ;  /* 0x000000260a227812 */ /* 0x000fe200078efcff */
[----:B------:R-:W-:Y:S01]  /*10d0*/  IMAD.MOV R15, RZ, RZ, -R2 ;  /* 0x000000ffff0f7224 */ /* 0x000fe200078e0a02 */
[----:B------:R-:W-:Y:S01]  /*10e0*/  @!P1 IADD3 R16, PT, PT, R16, -R0, RZ ;  /* 0x8000000010109210 */ /* 0x000fe20007ffe0ff */
[----:B------:R-:W-:Y:S01]  /*10f0*/  @!P5 IMAD.MOV R8, RZ, RZ, -R8 ;  /* 0x000000ffff08d224 */ /* 0x000fe200078e0a08 */
[----:B------:R-:W-:Y:S01]  /*1100*/  ISETP.GT.U32.AND P5, PT, R0, R14, PT ;  /* 0x0000000e0000720c */ /* 0x000fe20003fa4070 */
[----:B------:R-:W-:Y:S01]  /*1110*/  IMAD.HI.U32 R2, R11, R20, RZ ;  /* 0x000000140b027227 */ /* 0x000fe200078e00ff */
[----:B------:R-:W-:Y:S02]  /*1120*/  ISETP.GE.AND P1, PT, R24, RZ, PT ;  /* 0x000000ff1800720c */ /* 0x000fe40003f26270 */
[----:B------:R-:W-:Y:S01]  /*1130*/  IABS R24, R29 ;  /* 0x0000001d00187213 */ /* 0x000fe20000000000 */
[--C-:B------:R-:W-:Y:S01]  /*1140*/  @!P0 IMAD.IADD R19, R19, 0x1, -R0.reuse ;  /* 0x0000000113138824 */ /* 0x100fe200078e0a00 */
[----:B------:R-:W-:Y:S01]  /*1150*/  ISETP.GT.U32.AND P0, PT, R0, R16, PT ;  /* 0x000000100000720c */ /* 0x000fe20003f04070 */
[----:B------:R-:W-:Y:S01]  /*1160*/  @!P6 IMAD.IADD R18, R18, 0x1, -R0 ;  /* 0x000000011212e824 */ /* 0x000fe200078e0a00 */
[----:B------:R-:W-:Y:S01]  /*1170*/  LOP3.LUT R35, R10, 0x28, RZ, 0xfc, !PT ;  /* 0x000000280a237812 */ /* 0x000fe200078efcff */
[C---:B------:R-:W-:Y:S01]  /*1180*/  IMAD R21, R0.reuse, R15, R21 ;  /* 0x0000000f00157224 */ /* 0x040fe200078e0215 */
[----:B------:R-:W-:Y:S01]  /*1190*/  ISETP.GT.U32.AND P6, PT, R0, R19, PT ;  /* 0x000000130000720c */ /* 0x000fe20003fc4070 */
[----:B------:R-:W-:Y:S01]  /*11a0*/  IMAD.MOV R15, RZ, RZ, -R2 ;  /* 0x000000ffff0f7224 */ /* 0x000fe200078e0a02 */
[----:B------:R-:W-:Y:S01]  /*11b0*/  IABS R32, R34 ;  /* 0x0000002200207213 */ /* 0x000fe20000000000 */
[----:B------:R-:W-:Y:S01]  /*11c0*/  @!P5 IMAD.IADD R14, R14, 0x1, -R0 ;  /* 0x000000010e0ed824 */ /* 0x000fe200078e0a00 */
[----:B------:R-:W-:Y:S01]  /*11d0*/  ISETP.GE.AND P5, PT, R23, RZ, PT ;  /* 0x000000ff1700720c */ /* 0x000fe20003fa6270 */
[----:B------:R-:W-:Y:S01]  /*11e0*/  IMAD R20, R0, R15, R20 ;  /* 0x0000000f00147224 */ /* 0x000fe200078e0214 */
[----:B------:R-:W-:-:S02]  /*11f0*/  IABS R23, R27 ;  /* 0x0000001b00177213 */ /* 0x000fc40000000000 */
[----:B------:R-:W-:Y:S01]  /*1200*/  @!P2 IADD3 R14, PT, PT, -R14, RZ, RZ ;  /* 0x000000ff0e0ea210 */ /* 0x000fe20007ffe1ff */
[--C-:B------:R-:W-:Y:S01]  /*1210*/  @!P0 IMAD.IADD R16, R16, 0x1, -R0.reuse ;  /* 0x0000000110108824 */ /* 0x100fe200078e0a00 */
[C---:B------:R-:W-:Y:S01]  /*1220*/  ISETP.GT.U32.AND P2, PT, R0.reuse, R18, PT ;  /* 0x000000120000720c */ /* 0x040fe20003f44070 */
[----:B------:R-:W-:Y:S01]  /*1230*/  IMAD.HI.U32 R2, R11, R23, RZ ;  /* 0x000000170b027227 */ /* 0x000fe200078e00ff */
[----:B------:R-:W-:Y:S02]  /*1240*/  ISETP.GT.U32.AND P0, PT, R0, R21, PT ;  /* 0x000000150000720c */ /* 0x000fe40003f04070 */
[----:B------:R-:W-:Y:S01]  /*1250*/  @!P3 IADD3 R16, PT, PT, -R16, RZ, RZ ;  /* 0x000000ff1010b210 */ /* 0x000fe20007ffe1ff */
[----:B------:R-:W-:Y:S01]  /*1260*/  @!P6 IMAD.IADD R19, R19, 0x1, -R0 ;  /* 0x000000011313e824 */ /* 0x000fe200078e0a00 */
[----:B------:R-:W-:Y:S01]  /*1270*/  ISETP.GT.U32.AND P6, PT, R0, R20, PT ;  /* 0x000000140000720c */ /* 0x000fe20003fc4070 */
[----:B------:R-:W-:Y:S01]  /*1280*/  IMAD.MOV R15, RZ, RZ, -R2 ;  /* 0x000000ffff0f7224 */ /* 0x000fe200078e0a02 */
[----:B------:R-:W-:Y:S01]  /*1290*/  IABS R33, R35 ;  /* 0x0000002300217213 */ /* 0x000fe20000000000 */
[----:B------:R-:W-:Y:S01]  /*12a0*/  IMAD.HI.U32 R2, R11, R22, RZ ;  /* 0x000000160b027227 */ /* 0x000fe200078e00ff */
[----:B------:R-:W-:-:S02]  /*12b0*/  LOP3.LUT R36, R10, 0x2c, RZ, 0xfc, !PT ;  /* 0x0000002c0a247812 */ /* 0x000fc400078efcff */
[----:B------:R-:W-:Y:S01]  /*12c0*/  LOP3.LUT R37, R10, 0x2e, RZ, 0xfc, !PT ;  /* 0x0000002e0a257812 */ /* 0x000fe200078efcff */
[----:B------:R-:W-:Y:S01]  /*12d0*/  IMAD R23, R0, R15, R23 ;  /* 0x0000000f00177224 */ /* 0x000fe200078e0217 */
[----:B------:R-:W-:Y:S01]  /*12e0*/  @!P2 IADD3 R18, PT, PT, R18, -R0, RZ ;  /* 0x800000001212a210 */ /* 0x000fe20007ffe0ff */
[--C-:B------:R-:W-:Y:S01]  /*12f0*/  @!P0 IMAD.IADD R21, R21, 0x1, -R0.reuse ;  /* 0x0000000115158824 */ /* 0x100fe200078e0a00 */
[----:B------:R-:W-:Y:S01]  /*1300*/  ISETP.GE.AND P2, PT, R25, RZ, PT ;  /* 0x000000ff1900720c */ /* 0x000fe20003f46270 */
[----:B------:R-:W-:Y:S01]  /*1310*/  IMAD.MOV.U32 R15, RZ, RZ, R17 ;  /* 0x000000ffff0f7224 */ /* 0x000fe200078e0011 */
[----:B------:R-:W-:Y:S01]  /*1320*/  IADD3 R25, PT, PT, -R2, RZ, RZ ;  /* 0x000000ff02197210 */ /* 0x000fe20007ffe1ff */
[----:B------:R-:W-:Y:S01]  /*1330*/  @!P6 IMAD.IADD R20, R20, 0x1, -R0 ;  /* 0x000000011414e824 */ /* 0x000fe200078e0a00 */
[----:B------:R-:W-:Y:S01]  /*1340*/  ISETP.GE.AND P0, PT, R26, RZ, PT ;  /* 0x000000ff1a00720c */ /* 0x000fe20003f06270 */
[----:B------:R-:W-:Y:S01]  /*1350*/  IMAD.HI.U32 R2, R11, R24, RZ ;  /* 0x000000180b027227 */ /* 0x000fe200078e00ff */
[----:B------:R-:W-:-:S02]  /*1360*/  LOP3.LUT R26, R10, 0x1c, RZ, 0xfc, !PT ;  /* 0x0000001c0a1a7812 */ /* 0x000fc400078efcff */
[C---:B------:R-:W-:Y:S01]  /*1370*/  ISETP.GT.U32.AND P6, PT, R0.reuse, R20, PT ;  /* 0x000000140000720c */ /* 0x040fe20003fc4070 */
[C---:B------:R-:W-:Y:S01]  /*1380*/  IMAD R22, R0.reuse, R25, R22 ;  /* 0x0000001900167224 */ /* 0x040fe200078e0216 */
[C---:B------:R-:W-:Y:S01]  /*1390*/  ISETP.GT.U32.AND P3, PT, R0.reuse, R23, PT ;  /* 0x000000170000720c */ /* 0x040fe20003f64070 */
[----:B------:R-:W-:Y:S01]  /*13a0*/  @!P4 IMAD.MOV R15, RZ, RZ, -R15 ;  /* 0x000000ffff0fc224 */ /* 0x000fe200078e0a0f */
[----:B------:R-:W-:Y:S01]  /*13b0*/  ISETP.GT.U32.AND P4, PT, R0, R21, PT ;  /* 0x000000150000720c */ /* 0x000fe20003f84070 */
[----:B------:R-:W-:Y:S01]  /*13c0*/  IMAD.MOV.U32 R17, RZ, RZ, R19 ;  /* 0x000000ffff117224 */ /* 0x000fe200078e0013 */
[----:B------:R-:W-:Y:S01]  /*13d0*/  IADD3 R25, PT, PT, -R2, RZ, RZ ;  /* 0x000000ff02197210 */ /* 0x000fe20007ffe1ff */
[----:B------:R-:W-:Y:S01]  /*13e0*/  @!P1 IMAD.MOV R18, RZ, RZ, -R18 ;  /* 0x000000ffff129224 */ /* 0x000fe200078e0a12 */
[----:B------:R-:W-:Y:S01]  /*13f0*/  IABS R2, R26 ;  /* 0x0000001a00027213 */ /* 0x000fe20000000000 */
[----:B------:R-:W-:Y:S01]  /*1400*/  @!P5 IMAD.MOV R17, RZ, RZ, -R17 ;  /* 0x000000ffff11d224 */ /* 0x000fe200078e0a11 */
[----:B------:R-:W-:Y:S01]  /*1410*/  ISETP.GE.AND P5, PT, R27, RZ, PT ;  /* 0x000000ff1b00720c */ /* 0x000fe20003fa6270 */
[----:B------:R-:W-:Y:S01]  /*1420*/  IMAD R25, R0, R25, R24 ;  /* 0x0000001900197224 */ /* 0x000fe200078e0218 */
[----:B------:R-:W-:Y:S01]  /*1430*/  MOV R24, R2 ;  /* 0x0000000200187202 */ /* 0x000fe20000000f00 */
[--C-:B------:R-:W-:Y:S01]  /*1440*/  @!P6 IMAD.IADD R20, R20, 0x1, -R0.reuse ;  /* 0x000000011414e824 */ /* 0x100fe200078e0a00 */
[----:B------:R-:W-:Y:S01]  /*1450*/  ISETP.GT.U32.AND P6, PT, R0, R22, PT ;  /* 0x000000160000720c */ /* 0x000fe20003fc4070 */
[--C-:B------:R-:W-:Y:S01]  /*1460*/  @!P3 IMAD.IADD R23, R23, 0x1, -R0.reuse ;  /* 0x000000011717b824 */ /* 0x100fe200078e0a00 */
[----:B------:R-:W-:Y:S01]  /*1470*/  ISETP.GE.AND P1, PT, R28, RZ, PT ;  /* 0x000000ff1c00720c */ /* 0x000fe20003f26270 */
[----:B------:R-:W-:Y:S01]  /*1480*/  @!P4 IMAD.IADD R21, R21, 0x1, -R0 ;  /* 0x000000011515c824 */ /* 0x000fe200078e0a00 */
[----:B------:R-:W-:Y:S01]  /*1490*/  LOP3.LUT R28, R10, 0x20, RZ, 0xfc, !PT ;  /* 0x000000200a1c7812 */ /* 0x000fe200078efcff */
[----:B------:R-:W-:Y:S01]  /*14a0*/  IMAD.HI.U32 R2, R11, R24, RZ ;  /* 0x000000180b027227 */ /* 0x000fe200078e00ff */
[----:B------:R-:W-:-:S02]  /*14b0*/  ISETP.GT.U32.AND P3, PT, R0, R23, PT ;  /* 0x000000170000720c */ /* 0x000fc40003f64070 */
[----:B------:R-:W-:Y:S01]  /*14c0*/  ISETP.GE.AND P4, PT, R29, RZ, PT ;  /* 0x000000ff1d00720c */ /* 0x000fe20003f86270 */
[----:B------:R-:W-:Y:S01]  /*14d0*/  @!P0 IMAD.MOV R20, RZ, RZ, -R20 ;  /* 0x000000ffff148224 */ /* 0x000fe200078e0a14 */
[----:B------:R-:W-:Y:S01]  /*14e0*/  ISETP.GT.U32.AND P0, PT, R0, R25, PT ;  /* 0x000000190000720c */ /* 0x000fe20003f04070 */
[----:B------:R-:W-:Y:S01]  /*14f0*/  IMAD.MOV.U32 R19, RZ, RZ, R21 ;  /* 0x000000ffff137224 */ /* 0x000fe200078e0015 */
[----:B------:R-:W-:Y:S01]  /*1500*/  IADD3 R21, PT, PT, -R2, RZ, RZ ;  /* 0x000000ff02157210 */ /* 0x000fe20007ffe1ff */
[----:B------:R-:W-:Y:S01]  /*1510*/  @!P6 IMAD.IADD R22, R22, 0x1, -R0 ;  /* 0x000000011616e824 */ /* 0x000fe200078e0a00 */
[----:B------:R-:W-:Y:S01]  /*1520*/  IABS R29, R30 ;  /* 0x0000001e001d7213 */ /* 0x000fe20000000000 */
[----:B------:R-:W-:Y:S01]  /*1530*/  @!P2 IMAD.MOV R19, RZ, RZ, -R19 ;  /* 0x000000ffff13a224 */ /* 0x000fe200078e0a13 */
[----:B------:R-:W-:Y:S01]  /*1540*/  ISETP.GE.AND P2, PT, R26, RZ, PT ;  /* 0x000000ff1a00720c */ /* 0x000fe20003f46270 */
[C---:B------:R-:W-:Y:S01]  /*1550*/  IMAD R24, R0.reuse, R21, R24 ;  /* 0x0000001500187224 */ /* 0x040fe200078e0218 */
[----:B------:R-:W-:Y:S01]  /*1560*/  ISETP.GT.U32.AND P6, PT, R0, R22, PT ;  /* 0x000000160000720c */ /* 0x000fe20003fc4070 */
[----:B------:R-:W-:Y:S01]  /*1570*/  @!P3 IMAD.IADD R23, R23, 0x1, -R0 ;  /* 0x000000011717b824 */ /* 0x000fe200078e0a00 */
[----:B------:R-:W-:-:S02]  /*1580*/  LOP3.LUT R26, R10, 0x1e, RZ, 0xfc, !PT ;  /* 0x0000001e0a1a7812 */ /* 0x000fc400078efcff */
[----:B------:R-:W-:Y:S01]  /*1590*/  LOP3.LUT R38, R10, 0x30, RZ, 0xfc, !PT ;  /* 0x000000300a267812 */ /* 0x000fe200078efcff */
[----:B------:R-:W-:Y:S01]  /*15a0*/  @!P0 IMAD.IADD R25, R25, 0x1, -R0 ;  /* 0x0000000119198824 */ /* 0x000fe200078e0a00 */
[----:B------:R-:W-:Y:S01]  /*15b0*/  IABS R27, R26 ;  /* 0x0000001a001b7213 */ /* 0x000fe20000000000 */
[----:B------:R-:W-:Y:S01]  /*15c0*/  IMAD.MOV.U32 R21, RZ, RZ, R23 ;  /* 0x000000ffff157224 */ /* 0x000fe200078e0017 */
[----:B------:R-:W-:Y:S02]  /*15d0*/  ISETP.GE.AND P3, PT, R26, RZ, PT ;  /* 0x000000ff1a00720c */ /* 0x000fe40003f66270 */
[----:B------:R-:W-:Y:S01]  /*15e0*/  ISETP.GT.U32.AND P0, PT, R0, R25, PT ;  /* 0x000000190000720c */ /* 0x000fe20003f04070 */
[C---:B------:R-:W-:Y:S01]  /*15f0*/  IMAD.HI.U32 R2, R11.reuse, R27, RZ ;  /* 0x0000001b0b027227 */ /* 0x040fe200078e00ff */
[----:B------:R-:W-:Y:S02]  /*1600*/  IABS R26, R28 ;  /* 0x0000001c001a7213 */ /* 0x000fe40000000000 */
[----:B------:R-:W-:Y:S01]  /*1610*/  @!P6 IADD3 R22, PT, PT, R22, -R0, RZ ;  /* 0x800000001616e210 */ /* 0x000fe20007ffe0ff */
[----:B------:R-:W-:Y:S01]  /*1620*/  IMAD.MOV R2, RZ, RZ, -R2 ;  /* 0x000000ffff027224 */ /* 0x000fe200078e0a02 */
[----:B------:R-:W-:Y:S01]  /*1630*/  ISETP.GT.U32.AND P6, PT, R0, R24, PT ;  /* 0x000000180000720c */ /* 0x000fe20003fc4070 */
[----:B------:R-:W-:Y:S01]  /*1640*/  IMAD.HI.U32 R23, R11, R26, RZ ;  /* 0x0000001a0b177227 */ /* 0x000fe200078e00ff */
[----:B------:R-:W-:-:S02]  /*1650*/  @!P1 IADD3 R22, PT, PT, -R22, RZ, RZ ;  /* 0x000000ff16169210 */ /* 0x000fc40007ffe1ff */
[----:B------:R-:W-:Y:S01]  /*1660*/  ISETP.GE.AND P1, PT, R30, RZ, PT ;  /* 0x000000ff1e00720c */ /* 0x000fe20003f26270 */
[----:B------:R-:W-:Y:S01]  /*1670*/  IMAD R27, R0, R2, R27 ;  /* 0x00000002001b7224 */ /* 0x000fe200078e021b */
[C---:B------:R-:W-:Y:S01]  /*1680*/  LOP3.LUT R39, R10.reuse, 0x32, RZ, 0xfc, !PT ;  /* 0x000000320a277812 */ /* 0x040fe200078efcff */
[----:B------:R-:W-:Y:S01]  /*1690*/  IMAD.MOV R23, RZ, RZ, -R23 ;  /* 0x000000ffff177224 */ /* 0x000fe200078e0a17 */
[C---:B------:R-:W-:Y:S01]  /*16a0*/  LOP3.LUT R41, R10.reuse, 0x34, RZ, 0xfc, !PT ;  /* 0x000000340a297812 */ /* 0x040fe200078efcff */
[----:B------:R-:W-:Y:S01]  /*16b0*/  IMAD.HI.U32 R2, R11, R29, RZ ;  /* 0x0000001d0b027227 */ /* 0x000fe200078e00ff */
[C---:B------:R-:W-:Y:S02]  /*16c0*/  LOP3.LUT R42, R10.reuse, 0x36, RZ, 0xfc, !PT ;  /* 0x000000360a2a7812 */ /* 0x040fe400078efcff */
[----:B------:R-:W-:Y:S01]  /*16d0*/  LOP3.LUT R43, R10, 0x3a, RZ, 0xfc, !PT ;  /* 0x0000003a0a2b7812 */ /* 0x000fe200078efcff */
[--C-:B------:R-:W-:Y:S01]  /*16e0*/  @!P6 IMAD.IADD R24, R24, 0x1, -R0.reuse ;  /* 0x000000011818e824 */ /* 0x100fe200078e0a00 */
[----:B------:R-:W-:Y:S01]  /*16f0*/  IADD3 R2, PT, PT, -R2, RZ, RZ ;  /* 0x000000ff02027210 */ /* 0x000fe20007ffe1ff */
[----:B------:R-:W-:Y:S01]  /*1700*/  @!P0 IMAD.IADD R25, R25, 0x1, -R0 ;  /* 0x0000000119198824 */ /* 0x000fe200078e0a00 */
[C---:B------:R-:W-:Y:S01]  /*1710*/  ISETP.GT.U32.AND P0, PT, R0.reuse, R27, PT ;  /* 0x0000001b0000720c */ /* 0x040fe20003f04070 */
[C---:B------:R-:W-:Y:S01]  /*1720*/  IMAD R26, R0.reuse, R23, R26 ;  /* 0x00000017001a7224 */ /* 0x040fe200078e021a */
[C---:B------:R-:W-:Y:S01]  /*1730*/  ISETP.GT.U32.AND P6, PT, R0.reuse, R24, PT ;  /* 0x000000180000720c */ /* 0x040fe20003fc4070 */
[----:B------:R-:W-:Y:S01]  /*1740*/  IMAD.MOV.U32 R23, RZ, RZ, R25 ;  /* 0x000000ffff177224 */ /* 0x000fe200078e0019 */
[----:B------:R-:W-:Y:S01]  /*1750*/  IABS R40, R42 ;  /* 0x0000002a00287213 */ /* 0x000fe20000000000 */
[----:B------:R-:W-:Y:S01]  /*1760*/  IMAD R29, R0, R2, R29 ;  /* 0x00000002001d7224 */ /* 0x000fe200078e021d */
[----:B------:R-:W-:Y:S01]  /*1770*/  LOP3.LUT R44, R10, 0x3c, RZ, 0xfc, !PT ;  /* 0x0000003c0a2c7812 */ /* 0x000fe200078efcff */
[----:B------:R-:W-:Y:S01]  /*1780*/  @!P4 IMAD.MOV R23, RZ, RZ, -R23 ;  /* 0x000000ffff17c224 */ /* 0x000fe200078e0a17 */
[----:B------:R-:W-:Y:S01]  /*1790*/  ISETP.GT.U32.AND P4, PT, R0, R26, PT ;  /* 0x0000001a0000720c */ /* 0x000fe20003f84070 */
[----:B------:R-:W-:Y:S01]  /*17a0*/  @!P5 IMAD.MOV R21, RZ, RZ, -R21 ;  /* 0x000000ffff15d224 */ /* 0x000fe200078e0a15 */
[----:B------:R-:W-:Y:S01]  /*17b0*/  ISETP.GE.AND P5, PT, R28, RZ, PT ;  /* 0x000000ff1c00720c */ /* 0x000fe20003fa6270 */
[----:B------:R-:W-:Y:S01]  /*17c0*/  IMAD.HI.U32 R25, R11, R32, RZ ;  /* 0x000000200b197227 */ /* 0x000fe200078e00ff */
[----:B------:R-:W-:-:S02]  /*17d0*/  LOP3.LUT R28, R10, 0x24, RZ, 0xfc, !PT ;  /* 0x000000240a1c7812 */ /* 0x000fc400078efcff */
[----:B------:R-:W-:Y:S01]  /*17e0*/  LOP3.LUT R46, R10, 0x3e, RZ, 0xfc, !PT ;  /* 0x0000003e0a2e7812 */ /* 0x000fe200078efcff */
[--C-:B------:R-:W-:Y:S01]  /*17f0*/  @!P6 IMAD.IADD R24, R24, 0x1, -R0.reuse ;  /* 0x000000011818e824 */ /* 0x100fe200078e0a00 */
[----:B------:R-:W-:Y:S01]  /*1800*/  ISETP.GT.U32.AND P6, PT, R0, R29, PT ;  /* 0x0000001d0000720c */ /* 0x000fe20003fc4070 */
[----:B------:R-:W-:Y:S01]  /*1810*/  @!P0 IMAD.IADD R27, R27, 0x1, -R0 ;  /* 0x000000011b1b8824 */ /* 0x000fe200078e0a00 */
[----:B------:R-:W-:Y:S01]  /*1820*/  IABS R30, R28 ;  /* 0x0000001c001e7213 */ /* 0x000fe20000000000 */
[----:B------:R-:W-:Y:S01]  /*1830*/  @!P2 IMAD.MOV R24, RZ, RZ, -R24 ;  /* 0x000000ffff18a224 */ /* 0x000fe200078e0a18 */
[----:B------:R-:W-:Y:S01]  /*1840*/  ISETP.GE.AND P2, PT, R28, RZ, PT ;  /* 0x000000ff1c00720c */ /* 0x000fe20003f46270 */
[C---:B------:R-:W-:Y:S01]  /*1850*/  IMAD.HI.U32 R28, R11.reuse, R33, RZ ;  /* 0x000000210b1c7227 */ /* 0x040fe200078e00ff */
[----:B------:R-:W-:Y:S02]  /*1860*/  ISETP.GT.U32.AND P0, PT, R0, R27, PT ;  /* 0x0000001b0000720c */ /* 0x000fe40003f04070 */
[----:B------:R-:W-:Y:S01]  /*1870*/  @!P4 IADD3 R26, PT, PT, R26, -R0, RZ ;  /* 0x800000001a1ac210 */ /* 0x000fe20007ffe0ff */
[----:B------:R-:W-:Y:S01]  /*1880*/  IMAD.HI.U32 R2, R11, R30, RZ ;  /* 0x0000001e0b027227 */ /* 0x000fe200078e00ff */
[----:B------:R-:W-:-:S02]  /*1890*/  LOP3.LUT R47, R10, 0x40, RZ, 0xfc, !PT ;  /* 0x000000400a2f7812 */ /* 0x000fc400078efcff */
[----:B------:R-:W-:Y:S01]  /*18a0*/  ISETP.GT.U32.AND P4, PT, R0, R26, PT ;  /* 0x0000001a0000720c */ /* 0x000fe20003f84070 */
[----:B------:R-:W-:Y:S01]  /*18b0*/  @!P6 IMAD.IADD R29, R29, 0x1, -R0 ;  /* 0x000000011d1de824 */ /* 0x000fe200078e0a00 */
[C---:B------:R-:W-:Y:S01]  /*18c0*/  LOP3.LUT R48, R10.reuse, 0x42, RZ, 0xfc, !PT ;  /* 0x000000420a307812 */ /* 0x040fe200078efcff */
[----:B------:R-:W-:Y:S01]  /*18d0*/  IMAD.MOV R31, RZ, RZ, -R2 ;  /* 0x000000ffff1f7224 */ /* 0x000fe200078e0a02 */
[----:B------:R-:W-:Y:S01]  /*18e0*/  LOP3.LUT R49, R10, 0x44, RZ, 0xfc, !PT ;  /* 0x000000440a317812 */ /* 0x000fe200078efcff */
[----:B------:R-:W-:Y:S01]  /*18f0*/  IMAD.MOV R25, RZ, RZ, -R25 ;  /* 0x000000ffff197224 */ /* 0x000fe200078e0a19 */
[C---:B------:R-:W-:Y:S01]  /*1900*/  ISETP.GT.U32.AND P6, PT, R0.reuse, R29, PT ;  /* 0x0000001d0000720c */ /* 0x040fe20003fc4070 */
[----:B------:R-:W-:Y:S01]  /*1910*/  IMAD.MOV R2, RZ, RZ, -R28 ;  /* 0x000000ffff027224 */ /* 0x000fe200078e0a1c */
[----:B------:R-:W-:Y:S01]  /*1920*/  @!P0 IADD3 R27, PT, PT, R27, -R0, RZ ;  /* 0x800000001b1b8210 */ /* 0x000fe20007ffe0ff */
[----:B------:R-:W-:Y:S01]  /*1930*/  IMAD R28, R0, R31, R30 ;  /* 0x0000001f001c7224 */ /* 0x000fe200078e021e */
[----:B------:R-:W-:Y:S01]  /*1940*/  ISETP.GE.AND P0, PT, R34, RZ, PT ;  /* 0x000000ff2200720c */ /* 0x000fe20003f06270 */
[----:B------:R-:W-:Y:S01]  /*1950*/  IMAD R31, R0, R25, R32 ;  /* 0x00000019001f7224 */ /* 0x000fe200078e0220 */
[----:B------:R-:W-:Y:S01]  /*1960*/  MOV R25, R27 ;  /* 0x0000001b00197202 */ /* 0x000fe20000000f00 */
[--C-:B------:R-:W-:Y:S01]  /*1970*/  @!P4 IMAD.IADD R26, R26, 0x1, -R0.reuse ;  /* 0x000000011a1ac824 */ /* 0x100fe200078e0a00 */
[C---:B------:R-:W-:Y:S01]  /*1980*/  ISETP.GT.U32.AND P4, PT, R0.reuse, R28, PT ;  /* 0x0000001c0000720c */ /* 0x040fe20003f84070 */
[----:B------:R-:W-:Y:S01]  /*1990*/  IMAD R30, R0, R2, R33 ;  /* 0x00000002001e7224 */ /* 0x000fe200078e0221 */
[----:B------:R-:W-:Y:S01]  /*19a0*/  LOP3.LUT R2, R10, 0x2a, RZ, 0xfc, !PT ;  /* 0x0000002a0a027812 */ /* 0x000fe200078efcff */
[----:B------:R-:W-:Y:S01]  /*19b0*/  @!P3 IMAD.MOV R25, RZ, RZ, -R25 ;  /* 0x000000ffff19b224 */ /* 0x000fe200078e0a19 */
[C---:B------:R-:W-:Y:S01]  /*19c0*/  ISETP.GT.U32.AND P3, PT, R0.reuse, R31, PT ;  /* 0x0000001f0000720c */ /* 0x040fe20003f64070 */
[----:B------:R-:W-:Y:S01]  /*19d0*/  @!P6 IMAD.IADD R29, R29, 0x1, -R0 ;  /* 0x000000011d1de824 */ /* 0x000fe200078e0a00 */
[----:B------:R-:W-:Y:S01]  /*19e0*/  ISETP.GT.U32.AND P6, PT, R0, R30, PT ;  /* 0x0000001e0000720c */ /* 0x000fe20003fc4070 */
[----:B------:R-:W-:Y:S01]  /*19f0*/  @!P5 IMAD.MOV R26, RZ, RZ, -R26 ;  /* 0x000000ffff1ad224 */ /* 0x000fe200078e0a1a */
[----:B------:R-:W-:Y:S01]  /*1a00*/  IABS R33, R2 ;  /* 0x0000000200217213 */ /* 0x000fe20000000000 */
[----:B------:R-:W-:Y:S01]  /*1a10*/  IMAD.MOV.U32 R27, RZ, RZ, R29 ;  /* 0x000000ffff1b7224 */ /* 0x000fe200078e001d */
[----:B------:R-:W-:-:S02]  /*1a20*/  IABS R32, R36 ;  /* 0x0000002400207213 */ /* 0x000fc40000000000 */
[----:B------:R-:W-:Y:S01]  /*1a30*/  ISETP.GE.AND P5, PT, R35, RZ, PT ;  /* 0x000000ff2300720c */ /* 0x000fe20003fa6270 */
[----:B------:R-:W-:Y:S01]  /*1a40*/  @!P1 IMAD.MOV R27, RZ, RZ, -R27 ;  /* 0x000000ffff1b9224 */ /* 0x000fe200078e0a1b */
[----:B------:R-:W-:Y:S02]  /*1a50*/  @!P4 IADD3 R28, PT, PT, R28, -R0, RZ ;  /* 0x800000001c1cc210 */ /* 0x000fe40007ffe0ff */
[----:B------:R-:W-:Y:S01]  /*1a60*/  ISETP.GE.AND P4, PT, R2, RZ, PT ;  /* 0x000000ff0200720c */ /* 0x000fe20003f86270 */
[----:B------:R-:W-:Y:S01]  /*1a70*/  @!P3 IMAD.IADD R31, R31, 0x1, -R0 ;  /* 0x000000011f1fb824 */ /* 0x000fe200078e0a00 */
[----:B------:R-:W-:Y:S01]  /*1a80*/  ISETP.GT.U32.AND P3, PT, R0, R28, PT ;  /* 0x0000001c0000720c */ /* 0x000fe20003f64070 */
[C---:B------:R-:W-:Y:S01]  /*1a90*/  IMAD.HI.U32 R2, R11.reuse, R33, RZ ;  /* 0x000000210b027227 */ /* 0x040fe200078e00ff */
[----:B------:R-:W-:Y:S02]  /*1aa0*/  @!P6 IADD3 R30, PT, PT, R30, -R0, RZ ;  /* 0x800000001e1ee210 */ /* 0x000fe40007ffe0ff */
[----:B------:R-:W-:Y:S01]  /*1ab0*/  ISETP.GT.U32.AND P6, PT, R0, R31, PT ;  /* 0x0000001f0000720c */ /* 0x000fe20003fc4070 */
[----:B------:R-:W-:Y:S01]  /*1ac0*/  IMAD.MOV R29, RZ, RZ, -R2 ;  /* 0x000000ffff1d7224 */ /* 0x000fe200078e0a02 */
[----:B------:R-:W-:Y:S01]  /*1ad0*/  IABS R35, R37 ;  /* 0x0000002500237213 */ /* 0x000fe20000000000 */
[----:B------:R-:W-:Y:S01]  /*1ae0*/  IMAD.HI.U32 R2, R11, R32, RZ ;  /* 0x000000200b027227 */ /* 0x000fe200078e00ff */
[----:B------:R-:W-:-:S02]  /*1af0*/  IABS R34, R38 ;  /* 0x0000002600227213 */ /* 0x000fc40000000000 */
[C---:B------:R-:W-:Y:S01]  /*1b00*/  ISETP.GT.U32.AND P1, PT, R0.reuse, R30, PT ;  /* 0x0000001e0000720c */ /* 0x040fe20003f24070 */
[----:B------:R-:W-:Y:S01]  /*1b10*/  IMAD R33, R0, R29, R33 ;  /* 0x0000001d00217224 */ /* 0x000fe200078e0221 */
[----:B------:R-:W-:Y:S01]  /*1b20*/  IABS R45, R48 ;  /* 0x00000030002d7213 */ /* 0x000fe20000000000 */
[----:B------:R-:W-:Y:S01]  /*1b30*/  IMAD.MOV R29, RZ, RZ, -R2 ;  /* 0x000000ffff1d7224 */ /* 0x000fe200078e0a02 */
[----:B------:R-:W-:Y:S01]  /*1b40*/  LOP3.LUT R50, R10, 0x48, RZ, 0xfc, !PT ;  /* 0x000000480a327812 */ /* 0x000fe200078efcff */
[----:B------:R-:W-:Y:S01]  /*1b50*/  @!P3 IMAD.IADD R28, R28, 0x1, -R0 ;  /* 0x000000011c1cb824 */ /* 0x000fe200078e0a00 */
[C---:B------:R-:W-:Y:S01]  /*1b60*/  ISETP.GT.U32.AND P3, PT, R0.reuse, R33, PT ;  /* 0x000000210000720c */ /* 0x040fe20003f64070 */
[----:B------:R-:W-:Y:S01]  /*1b70*/  IMAD R32, R0, R29, R32 ;  /* 0x0000001d00207224 */ /* 0x000fe200078e0220 */
[----:B------:R-:W-:Y:S01]  /*1b80*/  @!P6 IADD3 R31, PT, PT, R31, -R0, RZ ;  /* 0x800000001f1fe210 */ /* 0x000fe20007ffe0ff */
[----:B------:R-:W-:Y:S01]  /*1b90*/  IMAD.HI.U32 R2, R11, R35, RZ ;  /* 0x000000230b027227 */ /* 0x000fe200078e00ff */
[----:B------:R-:W-:-:S02]  /*1ba0*/  LOP3.LUT R51, R10, 0x4a, RZ, 0xfc, !PT ;  /* 0x0000004a0a337812 */ /* 0x000fc400078efcff */
[----:B------:R-:W-:Y:S01]  /*1bb0*/  ISETP.GT.U32.AND P6, PT, R0, R32, PT ;  /* 0x000000200000720c */ /* 0x000fe20003fc4070 */
[----:B------:R-:W-:Y:S01]  /*1bc0*/  IMAD.MOV R29, RZ, RZ, -R2 ;  /* 0x000000ffff1d7224 */ /* 0x000fe200078e0a02 */
[C---:B------:R-:W-:Y:S01]  /*1bd0*/  LOP3.LUT R52, R10.reuse, 0x4e, RZ, 0xfc, !PT ;  /* 0x0000004e0a347812 */ /* 0x040fe200078efcff */
[----:B------:R-:W-:Y:S01]  /*1be0*/  IMAD.HI.U32 R2, R11, R34, RZ ;  /* 0x000000220b027227 */ /* 0x000fe200078e00ff */
[C---:B------:R-:W-:Y:S02]  /*1bf0*/  LOP3.LUT R54, R10.reuse, 0x52, RZ, 0xfc, !PT ;  /* 0x000000520a367812 */ /* 0x040fe400078efcff */
[----:B------:R-:W-:Y:S01]  /*1c00*/  LOP3.LUT R56, R10, 0x56, RZ, 0xfc, !PT ;  /* 0x000000560a387812 */ /* 0x000fe200078efcff */
[--C-:B------:R-:W-:Y:S01]  /*1c10*/  @!P3 IMAD.IADD R33, R33, 0x1, -R0.reuse ;  /* 0x000000012121b824 */ /* 0x100fe200078e0a00 */
[----:B------:R-:W-:Y:S01]  /*1c20*/  ISETP.GE.AND P3, PT, R37, RZ, PT ;  /* 0x000000ff2500720c */ /* 0x000fe20003f66270 */
[--C-:B------:R-:W-:Y:S01]  /*1c30*/  @!P1 IMAD.IADD R30, R30, 0x1, -R0.reuse ;  /* 0x000000011e1e9824 */ /* 0x100fe200078e0a00 */
[----:B------:R-:W-:Y:S01]  /*1c40*/  IADD3 R37, PT, PT, -R2, RZ, RZ ;  /* 0x000000ff02257210 */ /* 0x000fe20007ffe1ff */
[----:B------:R-:W-:Y:S01]  /*1c50*/  IMAD R35, R0, R29, R35 ;  /* 0x0000001d00237224 */ /* 0x000fe200078e0223 */
[----:B------:R-:W-:Y:S01]  /*1c60*/  ISETP.GE.AND P1, PT, R36, RZ, PT ;  /* 0x000000ff2400720c */ /* 0x000fe20003f26270 */
[----:B------:R-:W-:Y:S01]  /*1c70*/  @!P6 IMAD.IADD R32, R32, 0x1, -R0 ;  /* 0x000000012020e824 */ /* 0x000fe200078e0a00 */
[C---:B------:R-:W-:Y:S01]  /*1c80*/  ISETP.GT.U32.AND P6, PT, R0.reuse, R33, PT ;  /* 0x000000210000720c */ /* 0x040fe20003fc4070 */
[C---:B------:R-:W-:Y:S01]  /*1c90*/  IMAD R34, R0.reuse, R37, R34 ;  /* 0x0000002500227224 */ /* 0x040fe200078e0222 */
[----:B------:R-:W-:Y:S01]  /*1ca0*/  IABS R36, R39 ;  /* 0x0000002700247213 */ /* 0x000fe20000000000 */
[----:B------:R-:W-:Y:S01]  /*1cb0*/  IMAD.MOV.U32 R29, RZ, RZ, R31 ;  /* 0x000000ffff1d7224 */ /* 0x000fe200078e001f */
[----:B------:R-:W-:Y:S01]  /*1cc0*/  IABS R55, R54 ;  /* 0x0000003600377213 */ /* 0x000fe20000000000 */
[----:B------:R-:W-:Y:S01]  /*1cd0*/  @!P2 IMAD.MOV R28, RZ, RZ, -R28 ;  /* 0x000000ffff1ca224 */ /* 0x000fe200078e0a1c */
[----:B------:R-:W-:Y:S01]  /*1ce0*/  ISETP.GT.U32.AND P2, PT, R0, R32, PT ;  /* 0x000000200000720c */ /* 0x000fe20003f44070 */
[----:B------:R-:W-:Y:S01]  /*1cf0*/  IMAD.HI.U32 R2, R11, R36, RZ ;  /* 0x000000240b027227 */ /* 0x000fe200078e00ff */
[----:B------:R-:W-:-:S02]  /*1d00*/  @!P0 IADD3 R29, PT, PT, -R29, RZ, RZ ;  /* 0x000000ff1d1d8210 */ /* 0x000fc40007ffe1ff */
[C---:B------:R-:W-:Y:S01]  /*1d10*/  ISETP.GT.U32.AND P0, PT, R0.reuse, R35, PT ;  /* 0x000000230000720c */ /* 0x040fe20003f04070 */
[----:B------:R-:W-:Y:S01]  /*1d20*/  IMAD.MOV R37, RZ, RZ, -R2 ;  /* 0x000000ffff257224 */ /* 0x000fe200078e0a02 */
[----:B------:R-:W-:Y:S01]  /*1d30*/  IABS R59, R56 ;  /* 0x00000038003b7213 */ /* 0x000fe20000000000 */
[----:B------:R-:W-:Y:S01]  /*1d40*/  @!P6 IMAD.IADD R33, R33, 0x1, -R0 ;  /* 0x000000012121e824 */ /* 0x000fe200078e0a00 */
[----:B------:R-:W-:Y:S01]  /*1d50*/  ISETP.GT.U32.AND P6, PT, R0, R34, PT ;  /* 0x000000220000720c */ /* 0x000fe20003fc4070 */
[----:B------:R-:W-:Y:S01]  /*1d60*/  @!P5 IMAD.MOV R30, RZ, RZ, -R30 ;  /* 0x000000ffff1ed224 */ /* 0x000fe200078e0a1e */
[----:B------:R-:W-:Y:S01]  /*1d70*/  ISETP.GE.AND P5, PT, R38, RZ, PT ;  /* 0x000000ff2600720c */ /* 0x000fe20003fa6270 */
[----:B------:R-:W-:Y:S01]  /*1d80*/  IMAD R37, R0, R37, R36 ;  /* 0x0000002500257224 */ /* 0x000fe200078e0224 */
[----:B------:R-:W-:Y:S01]  /*1d90*/  IABS R38, R41 ;  /* 0x0000002900267213 */ /* 0x000fe20000000000 */
[----:B------:R-:W-:Y:S01]  /*1da0*/  IMAD.MOV.U32 R31, RZ, RZ, R33 ;  /* 0x000000ffff1f7224 */ /* 0x000fe200078e0021 */
[----:B------:R-:W-:Y:S01]  /*1db0*/  @!P2 IADD3 R32, PT, PT, R32, -R0, RZ ;  /* 0x800000002020a210 */ /* 0x000fe20007ffe0ff */
[----:B------:R-:W-:Y:S01]  /*1dc0*/  IMAD.HI.U32 R33, R11, R40, RZ ;  /* 0x000000280b217227 */ /* 0x000fe200078e00ff */
[----:B------:R-:W-:-:S02]  /*1dd0*/  ISETP.GE.AND P2, PT, R39, RZ, PT ;  /* 0x000000ff2700720c */ /* 0x000fc40003f46270 */
[----:B------:R-:W-:Y:S01]  /*1de0*/  LOP3.LUT R58, R10, 0x5c, RZ, 0xfc, !PT ;  /* 0x0000005c0a3a7812 */ /* 0x000fe200078efcff */
[----:B------:R-:W-:Y:S01]  /*1df0*/  @!P4 IMAD.MOV R31, RZ, RZ, -R31 ;  /* 0x000000ffff1fc224 */ /* 0x000fe200078e0a1f */
[----:B------:R-:W-:Y:S01]  /*1e00*/  ISETP.GT.U32.AND P4, PT, R0, R37, PT ;  /* 0x000000250000720c */ /* 0x000fe20003f84070 */
[----:B------:R-:W-:Y:S01]  /*1e10*/  @!P0 IMAD.IADD R35, R35, 0x1, -R0 ;  /* 0x0000000123238824 */ /* 0x000fe200078e0a00 */
[----:B------:R-:W-:Y:S01]  /*1e20*/  @!P6 IADD3 R34, PT, PT, R34, -R0, RZ ;  /* 0x800000002222e210 */ /* 0x000fe20007ffe0ff */
[----:B------:R-:W-:Y:S01]  /*1e30*/  IMAD.HI.U32 R2, R11, R38, RZ ;  /* 0x000000260b027227 */ /* 0x000fe200078e00ff */
[----:B------:R-:W-:Y:S02]  /*1e40*/  IADD3 R33, PT, PT, -R33, RZ, RZ ;  /* 0x000000ff21217210 */ /* 0x000fe40007ffe1ff */
[C---:B------:R-:W-:Y:S01]  /*1e50*/  ISETP.GT.U32.AND P6, PT, R0.reuse, R34, PT ;  /* 0x000000220000720c */ /* 0x040fe20003fc4070 */
[----:B------:R-:W-:Y:S01]  /*1e60*/  IMAD.MOV R39, RZ, RZ, -R2 ;  /* 0x000000ffff277224 */ /* 0x000fe200078e0a02 */
[C---:B------:R-:W-:Y:S01]  /*1e70*/  ISETP.GT.U32.AND P0, PT, R0.reuse, R35, PT ;  /* 0x000000230000720c */ /* 0x040fe20003f04070 */
[----:B------:R-:W-:Y:S01]  /*1e80*/  @!P1 IMAD.MOV R32, RZ, RZ, -R32 ;  /* 0x000000ffff209224 */ /* 0x000fe200078e0a20 */
[----:B------:R-:W-:Y:S01]  /*1e90*/  ISETP.GE.AND P1, PT, R41, RZ, PT ;  /* 0x000000ff2900720c */ /* 0x000fe20003f26270 */
[C---:B------:R-:W-:Y:S01]  /*1ea0*/  IMAD R36, R0.reuse, R39, R38 ;  /* 0x0000002700247224 */ /* 0x040fe200078e0226 */
[----:B------:R-:W-:Y:S01]  /*1eb0*/  IABS R41, R43 ;  /* 0x0000002b00297213 */ /* 0x000fe20000000000 */
[----:B------:R-:W-:Y:S01]  /*1ec0*/  @!P4 IMAD.IADD R37, R37, 0x1, -R0 ;  /* 0x000000012525c824 */ /* 0x000fe200078e0a00 */
[----:B------:R-:W-:Y:S01]  /*1ed0*/  IABS R63, R58 ;  /* 0x0000003a003f7213 */ /* 0x000fe20000000000 */
[----:B------:R-:W-:Y:S01]  /*1ee0*/  IMAD R38, R0, R33, R40 ;  /* 0x0000002100267224 */ /* 0x000fe200078e0228 */
[----:B------:R-:W-:-:S02]  /*1ef0*/  IABS R40, R44 ;  /* 0x0000002c00287213 */ /* 0x000fc40000000000 */
[----:B------:R-:W-:Y:S01]  /*1f00*/  ISETP.GT.U32.AND P4, PT, R0, R37, PT ;  /* 0x000000250000720c */ /* 0x000fe20003f84070 */
[--C-:B------:R-:W-:Y:S01]  /*1f10*/  @!P6 IMAD.IADD R34, R34, 0x1, -R0.reuse ;  /* 0x000000012222e824 */ /* 0x100fe200078e0a00 */
[----:B------:R-:W-:Y:S01]  /*1f20*/  ISETP.GT.U32.AND P6, PT, R0, R36, PT ;  /* 0x000000240000720c */ /* 0x000fe20003fc4070 */
[----:B------:R-:W-:Y:S01]  /*1f30*/  @!P0 IMAD.IADD R35, R35, 0x1, -R0 ;  /* 0x0000000123238824 */ /* 0x000fe200078e0a00 */
[----:B------:R-:W-:Y:S01]  /*1f40*/  ISETP.GE.AND P0, PT, R42, RZ, PT ;  /* 0x000000ff2a00720c */ /* 0x000fe20003f06270 */
[----:B------:R-:W-:Y:S01]  /*1f50*/  @!P5 IMAD.MOV R34, RZ, RZ, -R34 ;  /* 0x000000ffff22d224 */ /* 0x000fe200078e0a22 */
[C---:B------:R-:W-:Y:S01]  /*1f60*/  LOP3.LUT R42, R10.reuse, 0x38, RZ, 0xfc, !PT ;  /* 0x000000380a2a7812 */ /* 0x040fe200078efcff */
[----:B------:R-:W-:Y:S01]  /*1f70*/  IMAD.MOV.U32 R33, RZ, RZ, R35 ;  /* 0x000000ffff217224 */ /* 0x000fe200078e0023 */
[----:B------:R-:W-:Y:S01]  /*1f80*/  LOP3.LUT R60, R10, 0x6c, RZ, 0xfc, !PT ;  /* 0x0000006c0a3c7812 */ /* 0x000fe200078efcff */
[----:B------:R-:W-:Y:S01]  /*1f90*/  IMAD.HI.U32 R35, R11, R41, RZ ;  /* 0x000000290b237227 */ /* 0x000fe200078e00ff */
[----:B------:R-:W-:-:S02]  /*1fa0*/  IABS R39, R42 ;  /* 0x0000002a00277213 */ /* 0x000fc40000000000 */
[----:B------:R-:W-:Y:S01]  /*1fb0*/  @!P3 IADD3 R33, PT, PT, -R33, RZ, RZ ;  /* 0x000000ff2121b210 */ /* 0x000fe20007ffe1ff */
[----:B------:R-:W-:Y:S01]  /*1fc0*/  IMAD.MOV R35, RZ, RZ, -R35 ;  /* 0x000000ffff237224 */ /* 0x000fe200078e0a23 */
[----:B------:R-:W-:Y:S01]  /*1fd0*/  @!P4 IADD3 R37, PT, PT, R37, -R0, RZ ;  /* 0x800000002525c210 */ /* 0x000fe20007ffe0ff */
[----:B------:R-:W-:Y:S01]  /*1fe0*/  @!P6 IMAD.IADD R36, R36, 0x1, -R0 ;  /* 0x000000012424e824 */ /* 0x000fe200078e0a00 */
[C---:B------:R-:W-:Y:S01]  /*1ff0*/  ISETP.GT.U32.AND P3, PT, R0.reuse, R38, PT ;  /* 0x000000260000720c */ /* 0x040fe20003f64070 */
[----:B------:R-:W-:Y:S01]  /*2000*/  IMAD.HI.U32 R2, R11, R39, RZ ;  /* 0x000000270b027227 */ /* 0x000fe200078e00ff */
[----:B------:R-:W-:Y:S02]  /*2010*/  ISETP.GE.AND P4, PT, R43, RZ, PT ;  /* 0x000000ff2b00720c */ /* 0x000fe40003f86270 */
[C---:B------:R-:W-:Y:S01]  /*2020*/  ISETP.GT.U32.AND P6, PT, R0.reuse, R36, PT ;  /* 0x000000240000720c */ /* 0x040fe20003fc4070 */
[----:B------:R-:W-:Y:S01]  /*2030*/  IMAD.MOV R2, RZ, RZ, -R2 ;  /* 0x000000ffff027224 */ /* 0x000fe200078e0a02 */
[----:B------:R-:W-:Y:S01]  /*2040*/  IABS R43, R46 ;  /* 0x0000002e002b7213 */ /* 0x000fe20000000000 */
[----:B------:R-:W-:Y:S01]  /*2050*/  IMAD R41, R0, R35, R41 ;  /* 0x0000002300297224 */ /* 0x000fe200078e0229 */
[----:B------:R-:W-:Y:S01]  /*2060*/  ISETP.GE.AND P5, PT, R42, RZ, PT ;  /* 0x000000ff2a00720c */ /* 0x000fe20003fa6270 */
[----:B------:R-:W-:Y:S01]  /*2070*/  IMAD.MOV.U32 R35, RZ, RZ, R37 ;  /* 0x000000ffff237224 */ /* 0x000fe200078e0025 */
[----:B------:R-:W-:Y:S01]  /*2080*/  IABS R42, R47 ;  /* 0x0000002f002a7213 */ /* 0x000fe20000000000 */
[----:B------:R-:W-:Y:S01]  /*2090*/  IMAD R39, R0, R2, R39 ;  /* 0x0000000200277224 */ /* 0x000fe200078e0227 */
[----:B------:R-:W-:Y:S01]  /*20a0*/  IABS R79, R60 ;  /* 0x0000003c004f7213 */ /* 0x000fe20000000000 */
[----:B------:R-:W-:Y:S01]  /*20b0*/  IMAD.HI.U32 R2, R11, R40, RZ ;  /* 0x000000280b027227 */ /* 0x000fe200078e00ff */
[----:B------:R-:W-:-:S02]  /*20c0*/  @!P2 IADD3 R35, PT, PT, -R35, RZ, RZ ;  /* 0x000000ff2323a210 */ /* 0x000fc40007ffe1ff */
[----:B------:R-:W-:Y:S01]  /*20d0*/  ISETP.GT.U32.AND P2, PT, R0, R39, PT ;  /* 0x000000270000720c */ /* 0x000fe20003f44070 */
[----:B------:R-:W-:Y:S01]  /*20e0*/  @!P6 IMAD.IADD R36, R36, 0x1, -R0 ;  /* 0x000000012424e824 */ /* 0x000fe200078e0a00 */
[----:B------:R-:W-:Y:S01]  /*20f0*/  ISETP.GT.U32.AND P6, PT, R0, R41, PT ;  /* 0x000000290000720c */ /* 0x000fe20003fc4070 */
[----:B------:R-:W-:Y:S01]  /*2100*/  IMAD.MOV R37, RZ, RZ, -R2 ;  /* 0x000000ffff257224 */ /* 0x000fe200078e0a02 */
[C---:B------:R-:W-:Y:S01]  /*2110*/  LOP3.LUT R62, R10.reuse, 0x6e, RZ, 0xfc, !PT ;  /* 0x0000006e0a3e7812 */ /* 0x040fe200078efcff */
[----:B------:R-:W-:Y:S01]  /*2120*/  IMAD.HI.U32 R2, R11, R43, RZ ;  /* 0x0000002b0b027227 */ /* 0x000fe200078e00ff */
[----:B------:R-:W-:Y:S02]  /*2130*/  LOP3.LUT R64, R10, 0x70, RZ, 0xfc, !PT ;  /* 0x000000700a407812 */ /* 0x000fe400078efcff */
[----:B------:R-:W-:Y:S01]  /*2140*/  IABS R81, R62 ;  /* 0x0000003e00517213 */ /* 0x000fe20000000000 */
[----:B------:R-:W-:Y:S01]  /*2150*/  IMAD R40, R0, R37, R40 ;  /* 0x0000002500287224 */ /* 0x000fe200078e0228 */
[----:B------:R-:W-:Y:S01]  /*2160*/  IABS R83, R64 ;  /* 0x0000004000537213 */ /* 0x000fe20000000000 */
[----:B------:R-:W-:Y:S01]  /*2170*/  @!P3 IMAD.IADD R38, R38, 0x1, -R0 ;  /* 0x000000012626b824 */ /* 0x000fe200078e0a00 */
[----:B------:R-:W-:Y:S01]  /*2180*/  LOP3.LUT R66, R10, 0x72, RZ, 0xfc, !PT ;  /* 0x000000720a427812 */ /* 0x000fe200078efcff */
[----:B------:R-:W-:Y:S01]  /*2190*/  IMAD.MOV R2, RZ, RZ, -R2 ;  /* 0x000000ffff027224 */ /* 0x000fe200078e0a02 */
[----:B------:R-:W-:Y:S01]  /*21a0*/  @!P2 IADD3 R39, PT, PT, R39, -R0, RZ ;  /* 0x800000002727a210 */ /* 0x000fe20007ffe0ff */
[----:B------:R-:W-:Y:S01]  /*21b0*/  @!P6 IMAD.IADD R41, R41, 0x1, -R0 ;  /* 0x000000012929e824 */ /* 0x000fe200078e0a00 */
[C---:B------:R-:W-:Y:S01]  /*21c0*/  ISETP.GT.U32.AND P2, PT, R0.reuse, R40, PT ;  /* 0x000000280000720c */ /* 0x040fe20003f44070 */
[----:B------:R-:W-:Y:S01]  /*21d0*/  IMAD.HI.U32 R37, R11, R42, RZ ;  /* 0x0000002a0b257227 */ /* 0x000fe200078e00ff */
[----:B------:R-:W-:-:S02]  /*21e0*/  ISETP.GT.U32.AND P6, PT, R0, R39, PT ;  /* 0x000000270000720c */ /* 0x000fc40003fc4070 */
[C---:B------:R-:W-:Y:S01]  /*21f0*/  ISETP.GT.U32.AND P3, PT, R0.reuse, R38, PT ;  /* 0x000000260000720c */ /* 0x040fe20003f64070 */
[----:B------:R-:W-:Y:S01]  /*2200*/  IMAD R43, R0, R2, R43 ;  /* 0x00000002002b7224 */ /* 0x000fe200078e022b */
[----:B------:R-:W-:Y:S01]  /*2210*/  IABS R85, R66 ;  /* 0x0000004200557213 */ /* 0x000fe20000000000 */
[----:B------:R-:W-:Y:S01]  /*2220*/  IMAD.MOV R37, RZ, RZ, -R37 ;  /* 0x000000ffff257224 */ /* 0x000fe200078e0a25 */
[C---:B------:R-:W-:Y:S01]  /*2230*/  LOP3.LUT R68, R10.reuse, 0x74, RZ, 0xfc, !PT ;  /* 0x000000740a447812 */ /* 0x040fe200078efcff */
[----:B------:R-:W-:Y:S01]  /*2240*/  @!P1 IMAD.MOV R36, RZ, RZ, -R36 ;  /* 0x000000ffff249224 */ /* 0x000fe200078e0a24 */
[----:B------:R-:W-:Y:S01]  /*2250*/  LOP3.LUT R70, R10, 0x76, RZ, 0xfc, !PT ;  /* 0x000000760a467812 */ /* 0x000fe200078efcff */
[----:B------:R-:W-:Y:S01]  /*2260*/  IMAD R42, R0, R37, R42 ;  /* 0x00000025002a7224 */ /* 0x000fe200078e022a */
[----:B------:R-:W-:Y:S01]  /*2270*/  IABS R87, R68 ;  /* 0x0000004400577213 */ /* 0x000fe20000000000 */
[----:B------:R-:W-:Y:S01]  /*2280*/  IMAD.HI.U32 R2, R11, R45, RZ ;  /* 0x0000002d0b027227 */ /* 0x000fe200078e00ff */
[----:B------:R-:W-:-:S02]  /*2290*/  @!P2 IADD3 R40, PT, PT, R40, -R0, RZ ;  /* 0x800000002828a210 */ /* 0x000fc40007ffe0ff */
[C---:B------:R-:W-:Y:S01]  /*22a0*/  ISETP.GT.U32.AND P2, PT, R0.reuse, R41, PT ;  /* 0x000000290000720c */ /* 0x040fe20003f44070 */
[--C-:B------:R-:W-:Y:S01]  /*22b0*/  @!P6 IMAD.IADD R39, R39, 0x1, -R0.reuse ;  /* 0x000000012727e824 */ /* 0x100fe200078e0a00 */
[----:B------:R-:W-:Y:S01]  /*22c0*/  ISETP.GT.U32.AND P6, PT, R0, R43, PT ;  /* 0x0000002b0000720c */ /* 0x000fe20003fc4070 */
[----:B------:R-:W-:Y:S01]  /*22d0*/  @!P3 IMAD.IADD R38, R38, 0x1, -R0 ;  /* 0x000000012626b824 */ /* 0x000fe200078e0a00 */
[----:B------:R-:W-:Y:S01]  /*22e0*/  ISETP.GT.U32.AND P1, PT, R0, R40, PT ;  /* 0x000000280000720c */ /* 0x000fe20003f24070 */
[----:B------:R-:W-:Y:S01]  /*22f0*/  IMAD.MOV.U32 R37, RZ, RZ, R39 ;  /* 0x000000ffff257224 */ /* 0x000fe200078e0027 */
[----:B------:R-:W-:Y:S01]  /*2300*/  ISETP.GE.AND P3, PT, R44, RZ, PT ;  /* 0x000000ff2c00720c */ /* 0x000fe20003f66270 */
[----:B------:R-:W-:Y:S01]  /*2310*/  IMAD.MOV R2, RZ, RZ, -R2 ;  /* 0x000000ffff027224 */ /* 0x000fe200078e0a02 */
[----:B------:R-:W-:Y:S01]  /*2320*/  IABS R44, R49 ;  /* 0x00000031002c7213 */ /* 0x000fe20000000000 */
[----:B------:R-:W-:Y:S01]  /*2330*/  @!P5 IMAD.MOV R37, RZ, RZ, -R37 ;  /* 0x000000ffff25d224 */ /* 0x000fe200078e0a25 */
[C---:B------:R-:W-:Y:S01]  /*2340*/  ISETP.GT.U32.AND P5, PT, R0.reuse, R42, PT ;  /* 0x0000002a0000720c */ /* 0x040fe20003fa4070 */
[----:B------:R-:W-:Y:S01]  /*2350*/  IMAD R45, R0, R2, R45 ;  /* 0x00000002002d7224 */ /* 0x000fe200078e022d */
[----:B------:R-:W-:Y:S01]  /*2360*/  @!P0 IADD3 R38, PT, PT, -R38, RZ, RZ ;  /* 0x000000ff26268210 */ /* 0x000fe20007ffe1ff */
[----:B------:R-:W-:Y:S01]  /*2370*/  IMAD.HI.U32 R39, R11, R44, RZ ;  /* 0x0000002c0b277227 */ /* 0x000fe200078e00ff */
[----:B------:R-:W-:-:S02]  /*2380*/  ISETP.GE.AND P0, PT, R46, RZ, PT ;  /* 0x000000ff2e00720c */ /* 0x000fc40003f06270 */
[----:B------:R-:W-:Y:S01]  /*2390*/  IABS R46, R50 ;  /* 0x00000032002e7213 */ /* 0x000fe20000000000 */
[--C-:B------:R-:W-:Y:S01]  /*23a0*/  @!P6 IMAD.IADD R43, R43, 0x1, -R0.reuse ;  /* 0x000000012b2be824 */ /* 0x100fe200078e0a00 */
[----:B------:R-:W-:Y:S01]  /*23b0*/  IADD3 R39, PT, PT, -R39, RZ, RZ ;  /* 0x000000ff27277210 */ /* 0x000fe20007ffe1ff */
[--C-:B------:R-:W-:Y:S01]  /*23c0*/  @!P1 IMAD.IADD R40, R40, 0x1, -R0.reuse ;  /* 0x0000000128289824 */ /* 0x100fe200078e0a00 */
[----:B------:R-:W-:Y:S01]  /*23d0*/  ISETP.GE.AND P1, PT, R48, RZ, PT ;  /* 0x000000ff3000720c */ /* 0x000fe20003f26270 */
[----:B------:R-:W-:Y:S01]  /*23e0*/  @!P2 IMAD.IADD R41, R41, 0x1, -R0 ;  /* 0x000000012929a824 */ /* 0x000fe200078e0a00 */
[----:B------:R-:W-:Y:S01]  /*23f0*/  LOP3.LUT R48, R10, 0x46, RZ, 0xfc, !PT ;  /* 0x000000460a307812 */ /* 0x000fe200078efcff */
[C---:B------:R-:W-:Y:S01]  /*2400*/  IMAD R44, R0.reuse, R39, R44 ;  /* 0x00000027002c7224 */ /* 0x040fe200078e022c */
[----:B------:R-:W-:Y:S01]  /*2410*/  ISETP.GT.U32.AND P6, PT, R0, R43, PT ;  /* 0x0000002b0000720c */ /* 0x000fe20003fc4070 */
[----:B------:R-:W-:Y:S01]  /*2420*/  IMAD.MOV.U32 R39, RZ, RZ, R41 ;  /* 0x000000ffff277224 */ /* 0x000fe200078e0029 */
[----:B------:R-:W-:Y:S01]  /*2430*/  ISETP.GE.AND P2, PT, R47, RZ, PT ;  /* 0x000000ff2f00720c */ /* 0x000fe20003f46270 */
[----:B------:R-:W-:Y:S01]  /*2440*/  IMAD.HI.U32 R41, R11, R46, RZ ;  /* 0x0000002e0b297227 */ /* 0x000fe200078e00ff */
[----:B------:R-:W-:-:S02]  /*2450*/  IABS R47, R48 ;  /* 0x00000030002f7213 */ /* 0x000fc40000000000 */
[----:B------:R-:W-:Y:S01]  /*2460*/  @!P5 IADD3 R42, PT, PT, R42, -R0, RZ ;  /* 0x800000002a2ad210 */ /* 0x000fe20007ffe0ff */
[----:B------:R-:W-:Y:S01]  /*2470*/  IMAD.MOV R41, RZ, RZ, -R41 ;  /* 0x000000ffff297224 */ /* 0x000fe200078e0a29 */
[----:B------:R-:W-:Y:S01]  /*2480*/  ISETP.GT.U32.AND P5, PT, R0, R45, PT ;  /* 0x0000002d0000720c */ /* 0x000fe20003fa4070 */
[----:B------:R-:W-:Y:S01]  /*2490*/  IMAD.HI.U32 R2, R11, R47, RZ ;  /* 0x0000002f0b027227 */ /* 0x000fe200078e00ff */
[----:B------:R-:W-:Y:S02]  /*24a0*/  IABS R89, R70 ;  /* 0x0000004600597213 */ /* 0x000fe40000000000 */
[----:B------:R-:W-:Y:S01]  /*24b0*/  LOP3.LUT R72, R10, 0x78, RZ, 0xfc, !PT ;  /* 0x000000780a487812 */ /* 0x000fe200078efcff */
[----:B------:R-:W-:Y:S01]  /*24c0*/  @!P6 IMAD.IADD R43, R43, 0x1, -R0 ;  /* 0x000000012b2be824 */ /* 0x000fe200078e0a00 */
[----:B------:R-:W-:Y:S01]  /*24d0*/  IADD3 R2, PT, PT, -R2, RZ, RZ ;  /* 0x000000ff02027210 */ /* 0x000fe20007ffe1ff */
[C---:B------:R-:W-:Y:S01]  /*24e0*/  IMAD R46, R0.reuse, R41, R46 ;  /* 0x00000029002e7224 */ /* 0x040fe200078e022e */
[----:B------:R-:W-:Y:S01]  /*24f0*/  ISETP.GE.AND P6, PT, R49, RZ, PT ;  /* 0x000000ff3100720c */ /* 0x000fe20003fc6270 */
[----:B------:R-:W-:Y:S01]  /*2500*/  @!P3 IMAD.MOV R40, RZ, RZ, -R40 ;  /* 0x000000ffff28b224 */ /* 0x000fe200078e0a28 */
[C---:B------:R-:W-:Y:S01]  /*2510*/  ISETP.GT.U32.AND P3, PT, R0.reuse, R44, PT ;  /* 0x0000002c0000720c */ /* 0x040fe20003f64070 */
[----:B------:R-:W-:Y:S01]  /*2520*/  IMAD R47, R0, R2, R47 ;  /* 0x00000002002f7224 */ /* 0x000fe200078e022f */
[----:B------:R-:W-:Y:S01]  /*2530*/  IABS R49, R51 ;  /* 0x0000003300317213 */ /* 0x000fe20000000000 */
[----:B------:R-:W-:Y:S01]  /*2540*/  @!P5 IMAD.IADD R45, R45, 0x1, -R0 ;  /* 0x000000012d2dd824 */ /* 0x000fe200078e0a00 */
[----:B------:R-:W-:Y:S01]  /*2550*/  LOP3.LUT R74, R10, 0x7a, RZ, 0xfc, !PT ;  /* 0x0000007a0a4a7812 */ /* 0x000fe200078efcff */
[----:B------:R-:W-:Y:S01]  /*2560*/  IMAD.MOV.U32 R41, RZ, RZ, R43 ;  /* 0x000000ffff297224 */ /* 0x000fe200078e002b */
[----:B------:R-:W-:Y:S01]  /*2570*/  IABS R91, R72 ;  /* 0x00000048005b7213 */ /* 0x000fe20000000000 */
[----:B------:R-:W-:Y:S01]  /*2580*/  @!P4 IMAD.MOV R39, RZ, RZ, -R39 ;  /* 0x000000ffff27c224 */ /* 0x000fe200078e0a27 */
[C---:B------:R-:W-:Y:S01]  /*2590*/  ISETP.GT.U32.AND P4, PT, R0.reuse, R42, PT ;  /* 0x0000002a0000720c */ /* 0x040fe20003f84070 */
[----:B------:R-:W-:Y:S01]  /*25a0*/  @!P0 IMAD.MOV R41, RZ, RZ, -R41 ;  /* 0x000000ffff298224 */ /* 0x000fe200078e0a29 */
[C---:B------:R-:W-:Y:S01]  /*25b0*/  ISETP.GT.U32.AND P5, PT, R0.reuse, R45, PT ;  /* 0x0000002d0000720c */ /* 0x040fe20003fa4070 */
[----:B------:R-:W-:Y:S01]  /*25c0*/  IMAD.HI.U32 R2, R11, R49, RZ ;  /* 0x000000310b027227 */ /* 0x000fe200078e00ff */
[----:B------:R-:W-:-:S02]  /*25d0*/  ISETP.GT.U32.AND P0, PT, R0, R47, PT ;  /* 0x0000002f0000720c */ /* 0x000fc40003f04070 */
[----:B------:R-:W-:Y:S01]  /*25e0*/  @!P3 IADD3 R44, PT, PT, R44, -R0, RZ ;  /* 0x800000002c2cb210 */ /* 0x000fe20007ffe0ff */
[----:B------:R-:W-:Y:S01]  /*25f0*/  IMAD.MOV R2, RZ, RZ, -R2 ;  /* 0x000000ffff027224 */ /* 0x000fe200078e0a02 */
[----:B------:R-:W-:Y:S02]  /*2600*/  IABS R93, R74 ;  /* 0x0000004a005d7213 */ /* 0x000fe40000000000 */
[C---:B------:R-:W-:Y:S01]  /*2610*/  ISETP.GT.U32.AND P3, PT, R0.reuse, R44, PT ;  /* 0x0000002c0000720c */ /* 0x040fe20003f64070 */
[----:B------:R-:W-:Y:S02]  /*2620*/  IMAD R49, R0, R2, R49 ;  /* 0x0000000200317224 */ /* 0x000fe400078e0231 */
[--C-:B------:R-:W-:Y:S01]  /*2630*/  @!P4 IMAD.IADD R42, R42, 0x1, -R0.reuse ;  /* 0x000000012a2ac824 */ /* 0x100fe200078e0a00 */
[----:B------:R-:W-:Y:S01]  /*2640*/  ISETP.GE.AND P4, PT, R48, RZ, PT ;  /* 0x000000ff3000720c */ /* 0x000fe20003f86270 */
[--C-:B------:R-:W-:Y:S01]  /*2650*/  @!P5 IMAD.IADD R45, R45, 0x1, -R0.reuse ;  /* 0x000000012d2dd824 */ /* 0x100fe200078e0a00 */
[C---:B------:R-:W-:Y:S01]  /*2660*/  ISETP.GT.U32.AND P5, PT, R0.reuse, R46, PT ;  /* 0x0000002e0000720c */ /* 0x040fe20003fa4070 */
[----:B------:R-:W-:Y:S01]  /*2670*/  @!P0 IMAD.IADD R47, R47, 0x1, -R0 ;  /* 0x000000012f2f8824 */ /* 0x000fe200078e0a00 */
[----:B------:R-:W-:-:S02]  /*2680*/  ISETP.GT.U32.AND P0, PT, R0, R49, PT ;  /* 0x000000310000720c */ /* 0x000fc40003f04070 */
[----:B------:R-:W-:Y:S02]  /*2690*/  @!P2 IADD3 R42, PT, PT, -R42, RZ, RZ ;  /* 0x000000ff2a2aa210 */ /* 0x000fe40007ffe1ff */
[----:B------:R-:W-:Y:S01]  /*26a0*/  ISETP.GE.AND P2, PT, R50, RZ, PT ;  /* 0x000000ff3200720c */ /* 0x000fe20003f46270 */
[--C-:B------:R-:W-:Y:S01]  /*26b0*/  @!P3 IMAD.IADD R44, R44, 0x1, -R0.reuse ;  /* 0x000000012c2cb824 */ /* 0x100fe200078e0a00 */
[----:B------:R-:W-:Y:S02]  /*26c0*/  LOP3.LUT R50, R10, 0x4c, RZ, 0xfc, !PT ;  /* 0x0000004c0a327812 */ /* 0x000fe400078efcff */
[----:B------:R-:W-:Y:S02]  /*26d0*/  ISETP.GE.AND P3, PT, R51, RZ, PT ;  /* 0x000000ff3300720c */ /* 0x000fe40003f66270 */
[----:B------:R-:W-:Y:S01]  /*26e0*/  IABS R48, R50 ;  /* 0x0000003200307213 */ /* 0x000fe20000000000 */
[--C-:B------:R-:W-:Y:S01]  /*26f0*/  @!P5 IMAD.IADD R46, R46, 0x1, -R0.reuse ;  /* 0x000000012e2ed824 */ /* 0x100fe200078e0a00 */
[----:B------:R-:W-:Y:S01]  /*2700*/  IABS R51, R52 ;  /* 0x0000003400337213 */ /* 0x000fe20000000000 */
[----:B------:R-:W-:Y:S01]  /*2710*/  @!P0 IMAD.IADD R49, R49, 0x1, -R0 ;  /* 0x0000000131318824 */ /* 0x000fe200078e0a00 */
[----:B------:R-:W-:Y:S01]  /*2720*/  ISETP.GT.U32.AND P5, PT, R0, R47, PT ;  /* 0x0000002f0000720c */ /* 0x000fe20003fa4070 */
[----:B------:R-:W-:Y:S01]  /*2730*/  IMAD.HI.U32 R2, R11, R48, RZ ;  /* 0x000000300b027227 */ /* 0x000fe200078e00ff */
[----:B------:R-:W-:-:S02]  /*2740*/  MOV R43, R45 ;  /* 0x0000002d002b7202 */ /* 0x000fc40000000f00 */
[----:B------:R-:W-:Y:S01]  /*2750*/  ISETP.GT.U32.AND P0, PT, R0, R49, PT ;  /* 0x000000310000720c */ /* 0x000fe20003f04070 */
[----:B------:R-:W-:Y:S01]  /*2760*/  IMAD.MOV R45, RZ, RZ, -R2 ;  /* 0x000000ffff2d7224 */ /* 0x000fe200078e0a02 */
[----:B------:R-:W-:Y:S01]  /*2770*/  @!P6 IADD3 R44, PT, PT, -R44, RZ, RZ ;  /* 0x000000ff2c2ce210 */ /* 0x000fe20007ffe1ff */
[----:B------:R-:W-:Y:S01]  /*2780*/  IMAD.HI.U32 R2, R11, R51, RZ ;  /* 0x000000330b027227 */ /* 0x000fe200078e00ff */
[----:B------:R-:W-:Y:S02]  /*2790*/  ISETP.GE.AND P6, PT, R50, RZ, PT ;  /* 0x000000ff3200720c */ /* 0x000fe40003fc6270 */
[----:B------:R-:W-:Y:S01]  /*27a0*/  LOP3.LUT R50, R10, 0x50, RZ, 0xfc, !PT ;  /* 0x000000500a327812 */ /* 0x000fe200078efcff */
[----:B------:R-:W-:Y:S01]  /*27b0*/  @!P1 IMAD.MOV R43, RZ, RZ, -R43 ;  /* 0x000000ffff2b9224 */ /* 0x000fe200078e0a2b */
[C---:B------:R-:W-:Y:S01]  /*27c0*/  ISETP.GT.U32.AND P1, PT, R0.reuse, R46, PT ;  /* 0x0000002e0000720c */ /* 0x040fe20003f24070 */
[----:B------:R-:W-:Y:S01]  /*27d0*/  IMAD R48, R0, R45, R48 ;  /* 0x0000002d00307224 */ /* 0x000fe200078e0230 */
[----:B------:R-:W-:Y:S01]  /*27e0*/  IABS R53, R50 ;  /* 0x0000003200357213 */ /* 0x000fe20000000000 */
[----:B------:R-:W-:-:S02]  /*27f0*/  IMAD.MOV R2, RZ, RZ, -R2 ;  /* 0x000000ffff027224 */ /* 0x000fc400078e0a02 */
[--C-:B------:R-:W-:Y:S01]  /*2800*/  @!P5 IMAD.IADD R47, R47, 0x1, -R0.reuse ;  /* 0x000000012f2fd824 */ /* 0x100fe200078e0a00 */
[C---:B------:R-:W-:Y:S01]  /*2810*/  ISETP.GT.U32.AND P5, PT, R0.reuse, R48, PT ;  /* 0x000000300000720c */ /* 0x040fe20003fa4070 */
[C---:B------:R-:W-:Y:S02]  /*2820*/  IMAD R51, R0.reuse, R2, R51 ;  /* 0x0000000200337224 */ /* 0x040fe400078e0233 */
[----:B------:R-:W-:Y:S02]  /*2830*/  @!P0 IMAD.IADD R49, R49, 0x1, -R0 ;  /* 0x0000000131318824 */ /* 0x000fe400078e0a00 */
[C---:B------:R-:W-:Y:S01]  /*2840*/  IMAD.HI.U32 R2, R11.reuse, R53, RZ ;  /* 0x000000350b027227 */ /* 0x040fe200078e00ff */
[----:B------:R-:W-:Y:S02]  /*2850*/  ISETP.GT.U32.AND P0, PT, R0, R51, PT ;  /* 0x000000330000720c */ /* 0x000fe40003f04070 */
[----:B------:R-:W-:Y:S01]  /*2860*/  @!P1 IADD3 R46, PT, PT, R46, -R0, RZ ;  /* 0x800000002e2e9210 */ /* 0x000fe20007ffe0ff */
[----:B------:R-:W-:Y:S01]  /*2870*/  IMAD.MOV R45, RZ, RZ, -R2 ;  /* 0x000000ffff2d7224 */ /* 0x000fe200078e0a02 */
[----:B------:R-:W-:Y:S01]  /*2880*/  ISETP.GE.AND P1, PT, R52, RZ, PT ;  /* 0x000000ff3400720c */ /* 0x000fe20003f26270 */
[----:B------:R-:W-:Y:S01]  /*2890*/  IMAD.HI.U32 R2, R11, R55, RZ ;  /* 0x000000370b027227 */ /* 0x000fe200078e00ff */
[----:B------:R-:W-:-:S03]  /*28a0*/  LOP3.LUT R52, R10, 0x54, RZ, 0xfc, !PT ;  /* 0x000000540a347812 */ /* 0x000fc600078efcff */
[--C-:B------:R-:W-:Y:S01]  /*28b0*/  @!P5 IMAD.IADD R48, R48, 0x1, -R0.reuse ;  /* 0x000000013030d824 */ /* 0x100fe200078e0a00 */
[----:B------:R-:W-:Y:S01]  /*28c0*/  IABS R57, R52 ;  /* 0x0000003400397213 */ /* 0x000fe20000000000 */
[C---:B------:R-:W-:Y:S01]  /*28d0*/  IMAD R53, R0.reuse, R45, R53 ;  /* 0x0000002d00357224 */ /* 0x040fe200078e0235 */
[----:B------:R-:W-:Y:S01]  /*28e0*/  MOV R45, R47 ;  /* 0x0000002f002d7202 */ /* 0x000fe20000000f00 */
[----:B------:R-:W-:Y:S01]  /*28f0*/  @!P0 IMAD.IADD R51, R51, 0x1, -R0 ;  /* 0x0000000133338824 */ /* 0x000fe200078e0a00 */
[----:B------:R-:W-:Y:S01]  /*2900*/  ISETP.GT.U32.AND P0, PT, R0, R48, PT ;  /* 0x000000300000720c */ /* 0x000fe20003f04070 */
[----:B------:R-:W-:Y:S01]  /*2910*/  IMAD.HI.U32 R47, R11, R57, RZ ;  /* 0x000000390b2f7227 */ /* 0x000fe200078e00ff */
[----:B------:R-:W-:-:S03]  /*2920*/  ISETP.GE.AND P5, PT, R50, RZ, PT ;  /* 0x000000ff3200720c */ /* 0x000fc60003fa6270 */
[----:B------:R-:W-:Y:S01]  /*2930*/  @!P2 IMAD.MOV R46, RZ, RZ, -R46 ;  /* 0x000000ffff2ea224 */ /* 0x000fe200078e0a2e */
[C---:B------:R-:W-:Y:S01]  /*2940*/  ISETP.GT.U32.AND P2, PT, R0.reuse, R53, PT ;  /* 0x000000350000720c */ /* 0x040fe20003f44070 */
[----:B------:R-:W-:Y:S01]  /*2950*/  IMAD.MOV R2, RZ, RZ, -R2 ;  /* 0x000000ffff027224 */ /* 0x000fe200078e0a02 */
[----:B------:R-:W-:Y:S01]  /*2960*/  IADD3 R50, PT, PT, -R47, RZ, RZ ;  /* 0x000000ff2f327210 */ /* 0x000fe20007ffe1ff */
[----:B------:R-:W-:Y:S01]  /*2970*/  @!P4 IMAD.MOV R45, RZ, RZ, -R45 ;  /* 0x000000ffff2dc224 */ /* 0x000fe200078e0a2d */
[C---:B------:R-:W-:Y:S01]  /*2980*/  ISETP.GT.U32.AND P4, PT, R0.reuse, R51, PT ;  /* 0x000000330000720c */ /* 0x040fe20003f84070 */
[C---:B------:R-:W-:Y:S02]  /*2990*/  IMAD R55, R0.reuse, R2, R55 ;  /* 0x0000000200377224 */ /* 0x040fe400078e0237 */
[----:B------:R-:W-:Y:S01]  /*29a0*/  IMAD R57, R0, R50, R57 ;  /* 0x0000003200397224 */ /* 0x000fe200078e0239 */
[----:B------:R-:W-:Y:S01]  /*29b0*/  @!P0 IADD3 R48, PT, PT, R48, -R0, RZ ;  /* 0x8000000030308210 */ /* 0x000fe20007ffe0ff */
[----:B------:R-:W-:Y:S01]  /*29c0*/  IMAD.HI.U32 R2, R11, R59, RZ ;  /* 0x0000003b0b027227 */ /* 0x000fe200078e00ff */
[----:B------:R-:W-:-:S03]  /*29d0*/  ISETP.GT.U32.AND P0, PT, R0, R55, PT ;  /* 0x000000370000720c */ /* 0x000fc60003f04070 */
[----:B------:R-:W-:Y:S01]  /*29e0*/  @!P2 IMAD.IADD R53, R53, 0x1, -R0 ;  /* 0x000000013535a824 */ /* 0x000fe200078e0a00 */
[----:B------:R-:W-:Y:S01]  /*29f0*/  ISETP.GT.U32.AND P2, PT, R0, R57, PT ;  /* 0x000000390000720c */ /* 0x000fe20003f44070 */
[----:B------:R-:W-:Y:S02]  /*2a00*/  IMAD.MOV R2, RZ, RZ, -R2 ;  /* 0x000000ffff027224 */ /* 0x000fe400078e0a02 */
[--C-:B------:R-:W-:Y:S01]  /*2a10*/  @!P4 IMAD.IADD R51, R51, 0x1, -R0.reuse ;  /* 0x000000013333c824 */ /* 0x100fe200078e0a00 */
[----:B------:R-:W-:Y:S01]  /*2a20*/  ISETP.GE.AND P4, PT, R52, RZ, PT ;  /* 0x000000ff3400720c */ /* 0x000fe20003f86270 */
[----:B------:R-:W-:Y:S01]  /*2a30*/  IMAD R59, R0, R2, R59 ;  /* 0x00000002003b7224 */ /* 0x000fe200078e023b */
[----:B------:R-:W-:Y:S01]  /*2a40*/  LOP3.LUT R52, R10, 0x58, RZ, 0xfc, !PT ;  /* 0x000000580a347812 */ /* 0x000fe200078efcff */
[----:B------:R-:W-:Y:S02]  /*2a50*/  IMAD.MOV.U32 R47, RZ, RZ, R49 ;  /* 0x000000ffff2f7224 */ /* 0x000fe400078e0031 */
[----:B------:R-:W-:Y:S01]  /*2a60*/  @!P0 IADD3 R55, PT, PT, R55, -R0, RZ ;  /* 0x8000000037378210 */ /* 0x000fe20007ffe0ff */
[----:B------:R-:W-:Y:S01]  /*2a70*/  IMAD.MOV.U32 R49, RZ, RZ, R51 ;  /* 0x000000ffff317224 */ /* 0x000fe200078e0033 */
[----:B------:R-:W-:Y:S01]  /*2a80*/  IABS R50, R52 ;  /* 0x0000003400327213 */ /* 0x000fe20000000000 */
[----:B------:R-:W-:Y:S01]  /*2a90*/  @!P3 IMAD.MOV R47, RZ, RZ, -R47 ;  /* 0x000000ffff2fb224 */ /* 0x000fe200078e0a2f */
[C---:B------:R-:W-:Y:S01]  /*2aa0*/  ISETP.GT.U32.AND P0, PT, R0.reuse, R53, PT ;  /* 0x000000350000720c */ /* 0x040fe20003f04070 */
[----:B------:R-:W-:Y:S01]  /*2ab0*/  @!P2 IMAD.IADD R57, R57, 0x1, -R0 ;  /* 0x000000013939a824 */ /* 0x000fe200078e0a00 */
[----:B------:R-:W-:Y:S01]  /*2ac0*/  ISETP.GT.U32.AND P2, PT, R0, R55, PT ;  /* 0x000000370000720c */ /* 0x000fe20003f44070 */
[----:B------:R-:W-:Y:S01]  /*2ad0*/  IMAD.HI.U32 R2, R11, R50, RZ ;  /* 0x000000320b027227 */ /* 0x000fe200078e00ff */
[----:B------:R-:W-:-:S02]  /*2ae0*/  ISETP.GE.AND P3, PT, R54, RZ, PT ;  /* 0x000000ff3600720c */ /* 0x000fc40003f66270 */
[----:B------:R-:W-:Y:S01]  /*2af0*/  LOP3.LUT R54, R10, 0x5a, RZ, 0xfc, !PT ;  /* 0x0000005a0a367812 */ /* 0x000fe200078efcff */
[----:B------:R-:W-:Y:S01]  /*2b00*/  @!P6 IMAD.MOV R48, RZ, RZ, -R48 ;  /* 0x000000ffff30e224 */ /* 0x000fe200078e0a30 */
[----:B------:R-:W-:Y:S01]  /*2b10*/  IADD3 R51, PT, PT, -R2, RZ, RZ ;  /* 0x000000ff02337210 */ /* 0x000fe20007ffe1ff */
[----:B------:R-:W-:Y:S01]  /*2b20*/  @!P1 IMAD.MOV R49, RZ, RZ, -R49 ;  /* 0x000000ffff319224 */ /* 0x000fe200078e0a31 */
[----:B------:R-:W-:Y:S02]  /*2b30*/  IABS R61, R54 ;  /* 0x00000036003d7213 */ /* 0x000fe40000000000 */
[C---:B------:R-:W-:Y:S01]  /*2b40*/  ISETP.GT.U32.AND P6, PT, R0.reuse, R57, PT ;  /* 0x000000390000720c */ /* 0x040fe20003fc4070 */
[C---:B------:R-:W-:Y:S01]  /*2b50*/  IMAD R51, R0.reuse, R51, R50 ;  /* 0x0000003300337224 */ /* 0x040fe200078e0232 */
[C---:B------:R-:W-:Y:S01]  /*2b60*/  ISETP.GT.U32.AND P1, PT, R0.reuse, R59, PT ;  /* 0x0000003b0000720c */ /* 0x040fe20003f24070 */
[--C-:B------:R-:W-:Y:S02]  /*2b70*/  @!P2 IMAD.IADD R55, R55, 0x1, -R0.reuse ;  /* 0x000000013737a824 */ /* 0x100fe400078e0a00 */
[----:B------:R-:W-:Y:S01]  /*2b80*/  @!P0 IMAD.IADD R53, R53, 0x1, -R0 ;  /* 0x0000000135358824 */ /* 0x000fe200078e0a00 */
[----:B------:R-:W-:Y:S01]  /*2b90*/  ISETP.GT.U32.AND P2, PT, R0, R51, PT ;  /* 0x000000330000720c */ /* 0x000fe20003f44070 */
[----:B------:R-:W-:Y:S01]  /*2ba0*/  IMAD.HI.U32 R2, R11, R61, RZ ;  /* 0x0000003d0b027227 */ /* 0x000fe200078e00ff */
[----:B------:R-:W-:-:S02]  /*2bb0*/  ISETP.GE.AND P0, PT, R56, RZ, PT ;  /* 0x000000ff3800720c */ /* 0x000fc40003f06270 */
[----:B------:R-:W-:Y:S01]  /*2bc0*/  LOP3.LUT R56, R10, 0x5e, RZ, 0xfc, !PT ;  /* 0x0000005e0a387812 */ /* 0x000fe200078efcff */
[----:B------:R-:W-:Y:S02]  /*2bd0*/  IMAD.MOV R2, RZ, RZ, -R2 ;  /* 0x000000ffff027224 */ /* 0x000fe400078e0a02 */
[----:B------:R-:W-:Y:S01]  /*2be0*/  IMAD.HI.U32 R50, R11, R63, RZ ;  /* 0x0000003f0b327227 */ /* 0x000fe200078e00ff */
[----:B------:R-:W-:Y:S02]  /*2bf0*/  IABS R65, R56 ;  /* 0x0000003800417213 */ /* 0x000fe40000000000 */
[----:B------:R-:W-:Y:S01]  /*2c00*/  @!P6 IADD3 R57, PT, PT, R57, -R0, RZ ;  /* 0x800000003939e210 */ /* 0x000fe20007ffe0ff */
[----:B------:R-:W-:Y:S01]  /*2c10*/  IMAD R61, R0, R2, R61 ;  /* 0x00000002003d7224 */ /* 0x000fe200078e023d */
[----:B------:R-:W-:Y:S01]  /*2c20*/  ISETP.GE.AND P6, PT, R52, RZ, PT ;  /* 0x000000ff3400720c */ /* 0x000fe20003fc6270 */
[----:B------:R-:W-:Y:S01]  /*2c30*/  IMAD.MOV R50, RZ, RZ, -R50 ;  /* 0x000000ffff327224 */ /* 0x000fe200078e0a32 */
[----:B------:R-:W-:Y:S01]  /*2c40*/  @!P2 IADD3 R51, PT, PT, R51, -R0, RZ ;  /* 0x800000003333a210 */ /* 0x000fe20007ffe0ff */
[----:B------:R-:W-:Y:S01]  /*2c50*/  IMAD.HI.U32 R2, R11, R65, RZ ;  /* 0x000000410b027227 */ /* 0x000fe200078e00ff */
[----:B------:R-:W-:-:S02]  /*2c60*/  LOP3.LUT R52, R10, 0x60, RZ, 0xfc, !PT ;  /* 0x000000600a347812 */ /* 0x000fc400078efcff */
[C---:B------:R-:W-:Y:S01]  /*2c70*/  ISETP.GT.U32.AND P2, PT, R0.reuse, R51, PT ;  /* 0x000000330000720c */ /* 0x040fe20003f44070 */
[C---:B------:R-:W-:Y:S01]  /*2c80*/  IMAD R63, R0.reuse, R50, R63 ;  /* 0x00000032003f7224 */ /* 0x040fe200078e023f */
[----:B------:R-:W-:Y:S01]  /*2c90*/  @!P4 IADD3 R57, PT, PT, -R57, RZ, RZ ;  /* 0x000000ff3939c210 */ /* 0x000fe20007ffe1ff */
[----:B------:R-:W-:Y:S01]  /*2ca0*/  IMAD.MOV R2, RZ, RZ, -R2 ;  /* 0x000000ffff027224 */ /* 0x000fe200078e0a02 */
[----:B------:R-:W-:Y:S01]  /*2cb0*/  IABS R67, R52 ;  /* 0x0000003400437213 */ /* 0x000fe20000000000 */
[----:B------:R-:W-:Y:S01]  /*2cc0*/  @!P3 IMAD.MOV R55, RZ, RZ, -R55 ;  /* 0x000000ffff37b224 */ /* 0x000fe200078e0a37 */
[C---:B------:R-:W-:Y:S01]  /*2cd0*/  ISETP.GT.U32.AND P3, PT, R0.reuse, R61, PT ;  /* 0x0000003d0000720c */ /* 0x040fe20003f64070 */
[C---:B------:R-:W-:Y:S01]  /*2ce0*/  IMAD R65, R0.reuse, R2, R65 ;  /* 0x0000000200417224 */ /* 0x040fe200078e0241 */
[----:B------:R-:W-:Y:S01]  /*2cf0*/  ISETP.GT.U32.AND P4, PT, R0, R63, PT ;  /* 0x0000003f0000720c */ /* 0x000fe20003f84070 */
[--C-:B------:R-:W-:Y:S01]  /*2d00*/  @!P1 IMAD.IADD R59, R59, 0x1, -R0.reuse ;  /* 0x000000013b3b9824 */ /* 0x100fe200078e0a00 */
[----:B------:R-:W-:Y:S01]  /*2d10*/  ISETP.GE.AND P1, PT, R54, RZ, PT ;  /* 0x000000ff3600720c */ /* 0x000fe20003f26270 */
[----:B------:R-:W-:Y:S01]  /*2d20*/  @!P5 IMAD.MOV R53, RZ, RZ, -R53 ;  /* 0x000000ffff35d224 */ /* 0x000fe200078e0a35 */
[----:B------:R-:W-:Y:S01]  /*2d30*/  LOP3.LUT R54, R10, 0x62, RZ, 0xfc, !PT ;  /* 0x000000620a367812 */ /* 0x000fe200078efcff */
[----:B------:R-:W-:Y:S01]  /*2d40*/  @!P2 IMAD.IADD R51, R51, 0x1, -R0 ;  /* 0x000000013333a824 */ /* 0x000fe200078e0a00 */
[C---:B------:R-:W-:Y:S01]  /*2d50*/  ISETP.GT.U32.AND P2, PT, R0.reuse, R65, PT ;  /* 0x000000410000720c */ /* 0x040fe20003f44070 */
[----:B------:R-:W-:Y:S01]  /*2d60*/  IMAD.HI.U32 R2, R11, R67, RZ ;  /* 0x000000430b027227 */ /* 0x000fe200078e00ff */
[----:B------:R-:W-:-:S02]  /*2d70*/  ISETP.GT.U32.AND P5, PT, R0, R59, PT ;  /* 0x0000003b0000720c */ /* 0x000fc40003fa4070 */
[----:B------:R-:W-:Y:S01]  /*2d80*/  IABS R69, R54 ;  /* 0x0000003600457213 */ /* 0x000fe20000000000 */
[----:B------:R-:W-:Y:S01]  /*2d90*/  IMAD.MOV R2, RZ, RZ, -R2 ;  /* 0x000000ffff027224 */ /* 0x000fe200078e0a02 */
[----:B------:R-:W-:Y:S01]  /*2da0*/  @!P3 IADD3 R61, PT, PT, R61, -R0, RZ ;  /* 0x800000003d3db210 */ /* 0x000fe20007ffe0ff */
[----:B------:R-:W-:Y:S01]  /*2db0*/  @!P4 IMAD.IADD R63, R63, 0x1, -R0 ;  /* 0x000000013f3fc824 */ /* 0x000fe200078e0a00 */
[----:B------:R-:W-:Y:S01]  /*2dc0*/  ISETP.GE.AND P3, PT, R56, RZ, PT ;  /* 0x000000ff3800720c */ /* 0x000fe20003f66270 */
[C---:B------:R-:W-:Y:S01]  /*2dd0*/  IMAD R67, R0.reuse, R2, R67 ;  /* 0x0000000200437224 */ /* 0x040fe200078e0243 */
[----:B------:R-:W-:Y:S01]  /*2de0*/  ISETP.GT.U32.AND P4, PT, R0, R61, PT ;  /* 0x0000003d0000720c */ /* 0x000fe20003f84070 */
[----:B------:R-:W-:Y:S01]  /*2df0*/  IMAD.HI.U32 R2, R11, R69, RZ ;  /* 0x000000450b027227 */ /* 0x000fe200078e00ff */
[----:B------:R-:W-:-:S03]  /*2e00*/  LOP3.LUT R56, R10, 0x68, RZ, 0xfc, !PT ;  /* 0x000000680a387812 */ /* 0x000fc600078efcff */
[--C-:B------:R-:W-:Y:S01]  /*2e10*/  @!P2 IMAD.IADD R65, R65, 0x1, -R0.reuse ;  /* 0x000000014141a824 */ /* 0x100fe200078e0a00 */
[----:B------:R-:W-:Y:S01]  /*2e20*/  ISETP.GT.U32.AND P2, PT, R0, R63, PT ;  /* 0x0000003f0000720c */ /* 0x000fe20003f44070 */
[--C-:B------:R-:W-:Y:S01]  /*2e30*/  @!P5 IMAD.IADD R59, R59, 0x1, -R0.reuse ;  /* 0x000000013b3bd824 */ /* 0x100fe200078e0a00 */
[----:B------:R-:W-:Y:S01]  /*2e40*/  ISETP.GE.AND P5, PT, R58, RZ, PT ;  /* 0x000000ff3a00720c */ /* 0x000fe20003fa6270 */
[----:B------:R-:W-:Y:S01]  /*2e50*/  @!P6 IMAD.MOV R51, RZ, RZ, -R51 ;  /* 0x000000ffff33e224 */ /* 0x000fe200078e0a33 */
[----:B------:R-:W-:Y:S01]  /*2e60*/  LOP3.LUT R58, R10, 0x64, RZ, 0xfc, !PT ;  /* 0x000000640a3a7812 */ /* 0x000fe200078efcff */
[----:B------:R-:W-:Y:S01]  /*2e70*/  @!P0 IMAD.MOV R59, RZ, RZ, -R59 ;  /* 0x000000ffff3b8224 */ /* 0x000fe200078e0a3b */
[----:B------:R-:W-:Y:S01]  /*2e80*/  IADD3 R50, PT, PT, -R2, RZ, RZ ;  /* 0x000000ff02327210 */ /* 0x000fe20007ffe1ff */
[----:B------:R-:W-:Y:S01]  /*2e90*/  @!P4 IMAD.IADD R61, R61, 0x1, -R0 ;  /* 0x000000013d3dc824 */ /* 0x000fe200078e0a00 */
[----:B------:R-:W-:Y:S02]  /*2ea0*/  IABS R71, R58 ;  /* 0x0000003a00477213 */ /* 0x000fe40000000000 */
[C---:B------:R-:W-:Y:S01]  /*2eb0*/  ISETP.GT.U32.AND P4, PT, R0.reuse, R67, PT ;  /* 0x000000430000720c */ /* 0x040fe20003f84070 */
[C---:B------:R-:W-:Y:S01]  /*2ec0*/  IMAD R69, R0.reuse, R50, R69 ;  /* 0x0000003200457224 */ /* 0x040fe200078e0245 */
[----:B------:R-:W-:Y:S01]  /*2ed0*/  ISETP.GT.U32.AND P0, PT, R0, R65, PT ;  /* 0x000000410000720c */ /* 0x000fe20003f04070 */
[----:B------:R-:W-:Y:S01]  /*2ee0*/  IMAD.HI.U32 R2, R11, R71, RZ ;  /* 0x000000470b027227 */ /* 0x000fe200078e00ff */
[----:B------:R-:W-:-:S02]  /*2ef0*/  @!P2 IADD3 R63, PT, PT, R63, -R0, RZ ;  /* 0x800000003f3fa210 */ /* 0x000fc40007ffe0ff */
[----:B------:R-:W-:Y:S01]  /*2f00*/  ISETP.GT.U32.AND P2, PT, R0, R69, PT ;  /* 0x000000450000720c */ /* 0x000fe20003f44070 */
[----:B------:R-:W-:Y:S01]  /*2f10*/  IMAD.MOV R2, RZ, RZ, -R2 ;  /* 0x000000ffff027224 */ /* 0x000fe200078e0a02 */
[----:B------:R-:W-:Y:S01]  /*2f20*/  ISETP.GE.AND P6, PT, R52, RZ, PT ;  /* 0x000000ff3400720c */ /* 0x000fe20003fc6270 */
[----:B------:R-:W-:Y:S01]  /*2f30*/  @!P5 IMAD.MOV R63, RZ, RZ, -R63 ;  /* 0x000000ffff3fd224 */ /* 0x000fe200078e0a3f */
[----:B------:R-:W-:Y:S01]  /*2f40*/  LOP3.LUT R52, R10, 0x66, RZ, 0xfc, !PT ;  /* 0x000000660a347812 */ /* 0x000fe200078efcff */
[C---:B------:R-:W-:Y:S01]  /*2f50*/  IMAD R71, R0.reuse, R2, R71 ;  /* 0x0000000200477224 */ /* 0x040fe200078e0247 */
[----:B------:R-:W-:Y:S01]  /*2f60*/  IABS R75, R56 ;  /* 0x00000038004b7213 */ /* 0x000fe20000000000 */
[--C-:B------:R-:W-:Y:S01]  /*2f70*/  @!P4 IMAD.IADD R67, R67, 0x1, -R0.reuse ;  /* 0x000000014343c824 */ /* 0x100fe200078e0a00 */
[----:B------:R-:W-:Y:S01]  /*2f80*/  IABS R73, R52 ;  /* 0x0000003400497213 */ /* 0x000fe20000000000 */
[----:B------:R-:W-:Y:S01]  /*2f90*/  @!P0 IMAD.IADD R65, R65, 0x1, -R0 ;  /* 0x0000000141418824 */ /* 0x000fe200078e0a00 */
[----:B------:R-:W-:Y:S01]  /*2fa0*/  ISETP.GT.U32.AND P4, PT, R0, R71, PT ;  /* 0x000000470000720c */ /* 0x000fe20003f84070 */
[----:B------:R-:W-:Y:S01]  /*2fb0*/  IMAD.HI.U32 R50, R11, R75, RZ ;  /* 0x0000004b0b327227 */ /* 0x000fe200078e00ff */
[----:B------:R-:W-:-:S02]  /*2fc0*/  ISETP.GE.AND P5, PT, R58, RZ, PT ;  /* 0x000000ff3a00720c */ /* 0x000fc40003fa6270 */
[----:B------:R-:W-:Y:S01]  /*2fd0*/  @!P3 IADD3 R65, PT, PT, -R65, RZ, RZ ;  /* 0x000000ff4141b210 */ /* 0x000fe20007ffe1ff */
[----:B------:R-:W-:Y:S01]  /*2fe0*/  @!P2 IMAD.IADD R69, R69, 0x1, -R0 ;  /* 0x000000014545a824 */ /* 0x000fe200078e0a00 */
[----:B------:R-:W-:Y:S01]  /*2ff0*/  LOP3.LUT R58, R10, 0x6a, RZ, 0xfc, !PT ;  /* 0x0000006a0a3a7812 */ /* 0x000fe200078efcff */
[----:B------:R-:W-:Y:S01]  /*3000*/  IMAD.HI.U32 R2, R11, R73, RZ ;  /* 0x000000490b027227 */ /* 0x000fe200078e00ff */
[----:B------:R-:W-:Y:S02]  /*3010*/  ISETP.GE.AND P0, PT, R54, RZ, PT ;  /* 0x000000ff3600720c */ /* 0x000fe40003f06270 */
[----:B------:R-:W-:Y:S01]  /*3020*/  ISETP.GT.U32.AND P2, PT, R0, R69, PT ;  /* 0x000000450000720c */ /* 0x000fe20003f44070 */
[----:B------:R-:W-:Y:S01]  /*3030*/  IMAD.MOV R2, RZ, RZ, -R2 ;  /* 0x000000ffff027224 */ /* 0x000fe200078e0a02 */
[----:B------:R-:W-:Y:S01]  /*3040*/  IABS R77, R58 ;  /* 0x0000003a004d7213 */ /* 0x000fe20000000000 */
[----:B------:R-:W-:Y:S01]  /*3050*/  @!P4 IMAD.IADD R71, R71, 0x1, -R0 ;  /* 0x000000014747c824 */ /* 0x000fe200078e0a00 */
[----:B------:R-:W-:Y:S01]  /*3060*/  ISETP.GE.AND P4, PT, R52, RZ, PT ;  /* 0x000000ff3400720c */ /* 0x000fe20003f86270 */
[C---:B------:R-:W-:Y:S01]  /*3070*/  IMAD R73, R0.reuse, R2, R73 ;  /* 0x0000000200497224 */ /* 0x040fe200078e0249 */
[----:B------:R-:W-:Y:S01]  /*3080*/  @!P1 IADD3 R61, PT, PT, -R61, RZ, RZ ;  /* 0x000000ff3d3d9210 */ /* 0x000fe20007ffe1ff */
[----:B------:R-:W-:Y:S01]  /*3090*/  IMAD.MOV R50, RZ, RZ, -R50 ;  /* 0x000000ffff327224 */ /* 0x000fe200078e0a32 */
[C---:B------:R-:W-:Y:S01]  /*30a0*/  ISETP.GT.U32.AND P3, PT, R0.reuse, R71, PT ;  /* 0x000000470000720c */ /* 0x040fe20003f64070 */
[----:B------:R-:W-:Y:S01]  /*30b0*/  IMAD.HI.U32 R2, R11, R77, RZ ;  /* 0x0000004d0b027227 */ /* 0x000fe200078e00ff */
[----:B------:R-:W-:-:S03]  /*30c0*/  ISETP.GT.U32.AND P1, PT, R0, R67, PT ;  /* 0x000000430000720c */ /* 0x000fc60003f24070 */
[----:B------:R-:W-:Y:S01]  /*30d0*/  @!P2 IMAD.IADD R69, R69, 0x1, -R0 ;  /* 0x000000014545a824 */ /* 0x000fe200078e0a00 */
[C---:B------:R-:W-:Y:S01]  /*30e0*/  ISETP.GT.U32.AND P2, PT, R0.reuse, R73, PT ;  /* 0x000000490000720c */ /* 0x040fe20003f44070 */
[C---:B------:R-:W-:Y:S02]  /*30f0*/  IMAD R75, R0.reuse, R50, R75 ;  /* 0x00000032004b7224 */ /* 0x040fe400078e024b */
[----:B------:R-:W-:Y:S02]  /*3100*/  IMAD.MOV R2, RZ, RZ, -R2 ;  /* 0x000000ffff027224 */ /* 0x000fe400078e0a02 */
[----:B------:R-:W-:Y:S02]  /*3110*/  IMAD.HI.U32 R50, R11, R79, RZ ;  /* 0x0000004f0b327227 */ /* 0x000fe400078e00ff */
[----:B------:R-:W-:Y:S02]  /*3120*/  @!P3 IADD3 R71, PT, PT, R71, -R0, RZ ;  /* 0x800000004747b210 */ /* 0x000fe40007ffe0ff */
[C---:B------:R-:W-:Y:S01]  /*3130*/  ISETP.GT.U32.AND P3, PT, R0.reuse, R75, PT ;  /* 0x0000004b0000720c */ /* 0x040fe20003f64070 */
[----:B------:R-:W-:Y:S01]  /*3140*/  IMAD R77, R0, R2, R77 ;  /* 0x00000002004d7224 */ /* 0x000fe200078e024d */
[----:B------:R-:W-:Y:S01]  /*3150*/  IADD3 R50, PT, PT, -R50, RZ, RZ ;  /* 0x000000ff32327210 */ /* 0x000fe20007ffe1ff */
[----:B------:R-:W-:Y:S01]  /*3160*/  IMAD.HI.U32 R52, R11, R81, RZ ;  /* 0x000000510b347227 */ /* 0x000fe200078e00ff */
[----:B------:R-:W-:-:S03]  /*3170*/  @!P5 IADD3 R71, PT, PT, -R71, RZ, RZ ;  /* 0x000000ff4747d210 */ /* 0x000fc60007ffe1ff */
[----:B------:R-:W-:Y:S02]  /*3180*/  @!P2 IMAD.IADD R73, R73, 0x1, -R0 ;  /* 0x000000014949a824 */ /* 0x000fe400078e0a00 */
[C---:B------:R-:W-:Y:S02]  /*3190*/  IMAD R79, R0.reuse, R50, R79 ;  /* 0x00000032004f7224 */ /* 0x040fe400078e024f */
[----:B------:R-:W-:Y:S01]  /*31a0*/  IMAD.MOV R52, RZ, RZ, -R52 ;  /* 0x000000ffff347224 */ /* 0x000fe200078e0a34 */
[C---:B------:R-:W-:Y:S01]  /*31b0*/  ISETP.GT.U32.AND P2, PT, R0.reuse, R73, PT ;  /* 0x000000490000720c */ /* 0x040fe20003f44070 */
[----:B------:R-:W-:Y:S02]  /*31c0*/  @!P3 IMAD.IADD R75, R75, 0x1, -R0 ;  /* 0x000000014b4bb824 */ /* 0x000fe400078e0a00 */
[C---:B------:R-:W-:Y:S02]  /*31d0*/  IMAD R81, R0.reuse, R52, R81 ;  /* 0x0000003400517224 */ /* 0x040fe400078e0251 */
[----:B------:R-:W-:Y:S01]  /*31e0*/  IMAD.HI.U32 R54, R11, R83, RZ ;  /* 0x000000530b367227 */ /* 0x000fe200078e00ff */
[----:B------:R-:W-:-:S03]  /*31f0*/  ISETP.GT.U32.AND P3, PT, R0, R75, PT ;  /* 0x0000004b0000720c */ /* 0x000fc60003f64070 */
[----:B------:R-:W-:Y:S02]  /*3200*/  IMAD.MOV R54, RZ, RZ, -R54 ;  /* 0x000000ffff367224 */ /* 0x000fe400078e0a36 */
[----:B------:R-:W-:-:S04]  /*3210*/  IMAD.HI.U32 R2, R11, R85, RZ ;  /* 0x000000550b027227 */ /* 0x000fc800078e00ff */
[----:B------:R-:W-:Y:S01]  /*3220*/  @!P2 IMAD.IADD R73, R73, 0x1, -R0 ;  /* 0x000000014949a824 */ /* 0x000fe200078e0a00 */
[C---:B------:R-:W-:Y:S01]  /*3230*/  ISETP.GT.U32.AND P2, PT, R0.reuse, R77, PT ;  /* 0x0000004d0000720c */ /* 0x040fe20003f44070 */
[C---:B------:R-:W-:Y:S02]  /*3240*/  IMAD R83, R0.reuse, R54, R83 ;  /* 0x0000003600537224 */ /* 0x040fe400078e0253 */
[----:B------:R-:W-:Y:S01]  /*3250*/  @!P3 IADD3 R75, PT, PT, R75, -R0, RZ ;  /* 0x800000004b4bb210 */ /* 0x000fe20007ffe0ff */
[----:B------:R-:W-:Y:S01]  /*3260*/  IMAD.MOV R2, RZ, RZ, -R2 ;  /* 0x000000ffff027224 */ /* 0x000fe200078e0a02 */
[----:B------:R-:W-:Y:S01]  /*3270*/  ISETP.GT.U32.AND P3, PT, R0, R79, PT ;  /* 0x0000004f0000720c */ /* 0x000fe20003f64070 */
[----:B------:R-:W-:-:S04]  /*3280*/  IMAD.HI.U32 R50, R11, R87, RZ ;  /* 0x000000570b327227 */ /* 0x000fc800078e00ff */
[----:B------:R-:W-:Y:S01]  /*3290*/  IMAD R85, R0, R2, R85 ;  /* 0x0000000200557224 */ /* 0x000fe200078e0255 */
[----:B------:R-:W-:Y:S01]  /*32a0*/  IADD3 R50, PT, PT, -R50, RZ, RZ ;  /* 0x000000ff32327210 */ /* 0x000fe20007ffe1ff */
[----:B------:R-:W-:Y:S01]  /*32b0*/  IMAD.HI.U32 R52, R11, R89, RZ ;  /* 0x000000590b347227 */ /* 0x000fe200078e00ff */
[----:B------:R-:W-:-:S03]  /*32c0*/  LOP3.LUT R2, R227, 0x7f, RZ, 0xc0, !PT ;  /* 0x0000007fe3027812 */ /* 0x000fc600078ec0ff */
[--C-:B------:R-:W-:Y:S02]  /*32d0*/  @!P2 IMAD.IADD R77, R77, 0x1, -R0.reuse ;  /* 0x000000014d4da824 */ /* 0x100fe400078e0a00 */
[----:B------:R-:W-:Y:S02]  /*32e0*/  @!P3 IMAD.IADD R79, R79, 0x1, -R0 ;  /* 0x000000014f4fb824 */ /* 0x000fe400078e0a00 */
[----:B------:R-:W-:Y:S01]  /*32f0*/  IMAD.MOV R52, RZ, RZ, -R52 ;  /* 0x000000ffff347224 */ /* 0x000fe200078e0a34 */
[C---:B------:R-:W-:Y:S01]  /*3300*/  ISETP.GT.U32.AND P2, PT, R0.reuse, R77, PT ;  /* 0x0000004d0000720c */ /* 0x040fe20003f44070 */
[C---:B------:R-:W-:Y:S01]  /*3310*/  IMAD R87, R0.reuse, R50, R87 ;  /* 0x0000003200577224 */ /* 0x040fe200078e0257 */
[C---:B------:R-:W-:Y:S01]  /*3320*/  ISETP.GT.U32.AND P3, PT, R0.reuse, R79, PT ;  /* 0x0000004f0000720c */ /* 0x040fe20003f64070 */
[----:B------:R-:W-:Y:S02]  /*3330*/  IMAD R89, R0, R52, R89 ;  /* 0x0000003400597224 */ /* 0x000fe400078e0259 */
[----:B------:R-:W-:-:S04]  /*3340*/  IMAD.HI.U32 R54, R11, R91, RZ ;  /* 0x0000005b0b367227 */ /* 0x000fc800078e00ff */
[----:B------:R-:W-:Y:S01]  /*3350*/  @!P1 IMAD.IADD R67, R67, 0x1, -R0 ;  /* 0x0000000143439824 */ /* 0x000fe200078e0a00 */
[----:B------:R-:W-:Y:S01]  /*3360*/  ISETP.GE.AND P1, PT, R56, RZ, PT ;  /* 0x000000ff3800720c */ /* 0x000fe20003f26270 */
[----:B------:R-:W-:Y:S01]  /*3370*/  IMAD.MOV R54, RZ, RZ, -R54 ;  /* 0x000000ffff367224 */ /* 0x000fe200078e0a36 */
[----:B------:R-:W-:Y:S01]  /*3380*/  LOP3.LUT R56, R10, 0x7c, RZ, 0xfc, !PT ;  /* 0x0000007c0a387812 */ /* 0x000fe200078efcff */
[----:B------:R-:W-:Y:S01]  /*3390*/  @!P2 IMAD.IADD R77, R77, 0x1, -R0 ;  /* 0x000000014d4da824 */ /* 0x000fe200078e0a00 */
[C---:B------:R-:W-:Y:S01]  /*33a0*/  ISETP.GT.U32.AND P2, PT, R0.reuse, R81, PT ;  /* 0x000000510000720c */ /* 0x040fe20003f44070 */
[----:B------:R-:W-:Y:S01]  /*33b0*/  IMAD.HI.U32 R50, R11, R93, RZ ;  /* 0x0000005d0b327227 */ /* 0x000fe200078e00ff */
[----:B------:R-:W-:Y:S02]  /*33c0*/  @!P3 IADD3 R79, PT, PT, R79, -R0, RZ ;  /* 0x800000004f4fb210 */ /* 0x000fe40007ffe0ff */
[C---:B------:R-:W-:Y:S01]  /*33d0*/  ISETP.GT.U32.AND P3, PT, R0.reuse, R83, PT ;  /* 0x000000530000720c */ /* 0x040fe20003f64070 */
[----:B------:R-:W-:Y:S01]  /*33e0*/  IMAD R91, R0, R54, R91 ;  /* 0x00000036005b7224 */ /* 0x000fe200078e025b */
[----:B------:R-:W-:Y:S01]  /*33f0*/  IABS R54, R56 ;  /* 0x0000003800367213 */ /* 0x000fe20000000000 */
[----:B------:R-:W-:-:S02]  /*3400*/  IMAD.MOV R50, RZ, RZ, -R50 ;  /* 0x000000ffff327224 */ /* 0x000fc400078e0a32 */
[----:B------:R-:W-:Y:S01]  /*3410*/  IMAD R199, R199, 0x100, R2 ;  /* 0x00000100c7c77824 */ /* 0x000fe200078e0202 */
[----:B------:R-:W-:Y:S01]  /*3420*/  @!P1 IADD3 R75, PT, PT, -R75, RZ, RZ ;  /* 0x000000ff4b4b9210 */ /* 0x000fe20007ffe1ff */
[C---:B------:R-:W-:Y:S02]  /*3430*/  IMAD R93, R0.reuse, R50, R93 ;  /* 0x00000032005d7224 */ /* 0x040fe400078e025d */
[----:B------:R-:W-:Y:S01]  /*3440*/  @!P2 IMAD.IADD R81, R81, 0x1, -R0 ;  /* 0x000000015151a824 */ /* 0x000fe200078e0a00 */
[C---:B------:R-:W-:Y:S01]  /*3450*/  ISETP.GT.U32.AND P2, PT, R0.reuse, R85, PT ;  /* 0x000000550000720c */ /* 0x040fe20003f44070 */
[----:B------:R-:W-:Y:S01]  /*3460*/  VIADD R200, R199, 0x80 ;  /* 0x00000080c7c87836 */ /* 0x000fe20000000000 */
[----:B------:R-:W-:Y:S01]  /*3470*/  IABS R50, R199 ;  /* 0x000000c700327213 */ /* 0x000fe20000000000 */
[----:B------:R-:W-:Y:S01]  /*3480*/  @!P0 IMAD.MOV R69, RZ, RZ, -R69 ;  /* 0x000000ffff458224 */ /* 0x000fe200078e0a45 */
[----:B------:R-:W-:Y:S01]  /*3490*/  @!P3 IADD3 R83, PT, PT, R83, -R0, RZ ;  /* 0x800000005353b210 */ /* 0x000fe20007ffe0ff */
[----:B------:R-:W-:Y:S01]  /*34a0*/  IMAD.HI.U32 R11, R11, R54, RZ ;  /* 0x000000360b0b7227 */ /* 0x000fe200078e00ff */
[----:B------:R-:W-:-:S02]  /*34b0*/  ISETP.GT.U32.AND P3, PT, R0, R87, PT ;  /* 0x000000570000720c */ /* 0x000fc40003f64070 */
[----:B------:R-:W-:Y:S01]  /*34c0*/  IABS R52, R200 ;  /* 0x000000c800347213 */ /* 0x000fe20000000000 */
[----:B------:R-:W-:Y:S02]  /*34d0*/  IMAD.MOV R11, RZ, RZ, -R11 ;  /* 0x000000ffff0b7224 */ /* 0x000fe400078e0a0b */
[----:B------:R-:W-:-:S04]  /*34e0*/  IMAD.HI.U32 R10, R9, R50, RZ ;  /* 0x00000032090a7227 */ /* 0x000fc800078e00ff */
[----:B------:R-:W-:Y:S01]  /*34f0*/  @!P2 IMAD.IADD R85, R85, 0x1, -R0 ;  /* 0x000000015555a824 */ /* 0x000fe200078e0a00 */
[C---:B------:R-:W-:Y:S01]  /*3500*/  ISETP.GT.U32.AND P2, PT, R0.reuse, R89, PT ;  /* 0x000000590000720c */ /* 0x040fe20003f44070 */
[C---:B------:R-:W-:Y:S02]  /*3510*/  IMAD R11, R0.reuse, R11, R54 ;  /* 0x0000000b000b7224 */ /* 0x040fe400078e0236 */
[----:B------:R-:W-:Y:S01]  /*3520*/  @!P3 IADD3 R87, PT, PT, R87, -R0, RZ ;  /* 0x800000005757b210 */ /* 0x000fe20007ffe0ff */
[----:B------:R-:W-:Y:S01]  /*3530*/  IMAD.MOV R10, RZ, RZ, -R10 ;  /* 0x000000ffff0a7224 */ /* 0x000fe200078e0a0a */
[C---:B------:R-:W-:Y:S01]  /*3540*/  ISETP.GT.U32.AND P3, PT, R0.reuse, R83, PT ;  /* 0x000000530000720c */ /* 0x040fe20003f64070 */
[----:B------:R-:W-:Y:S01]  /*3550*/  IMAD.HI.U32 R9, R9, R52, RZ ;  /* 0x0000003409097227 */ /* 0x000fe200078e00ff */
[----:B------:R-:W-:-:S03]  /*3560*/  ISETP.GT.U32.AND P0, PT, R0, R85, PT ;  /* 0x000000550000720c */ /* 0x000fc60003f04070 */
[----:B------:R-:W-:Y:S01]  /*3570*/  IMAD R10, R3, R10, R50 ;  /* 0x0000000a030a7224 */ /* 0x000fe200078e0232 */
[----:B------:R-:W-:Y:S01]  /*3580*/  IADD3 R9, PT, PT, -R9, RZ, RZ ;  /* 0x000000ff09097210 */ /* 0x000fe20007ffe1ff */
[----:B------:R-:W-:Y:S01]  /*3590*/  @!P6 IMAD.MOV R67, RZ, RZ, -R67 ;  /* 0x000000ffff43e224 */ /* 0x000fe200078e0a43 */
[C---:B------:R-:W-:Y:S01]  /*35a0*/  ISETP.GT.U32.AND P6, PT, R0.reuse, R81, PT ;  /* 0x000000510000720c */ /* 0x040fe20003fc4070 */
[----:B------:R-:W-:Y:S01]  /*35b0*/  @!P2 IMAD.IADD R89, R89, 0x1, -R0 ;  /* 0x000000015959a824 */ /* 0x000fe200078e0a00 */
[C---:B------:R-:W-:Y:S01]  /*35c0*/  ISETP.GT.U32.AND P2, PT, R0.reuse, R87, PT ;  /* 0x000000570000720c */ /* 0x040fe20003f44070 */
[----:B------:R-:W-:Y:S02]  /*35d0*/  IMAD R50, R3, R9, R52 ;  /* 0x0000000903327224 */ /* 0x000fe400078e0234 */
[--C-:B------:R-:W-:Y:S01]  /*35e0*/  @!P3 IMAD.IADD R83, R83, 0x1, -R0.reuse ;  /* 0x000000015353b824 */ /* 0x100fe200078e0a00 */
[C---:B------:R-:W-:Y:S01]  /*35f0*/  ISETP.GT.U32.AND P5, PT, R0.reuse, R89, PT ;  /* 0x000000590000720c */ /* 0x040fe20003fa4070 */
[----:B------:R-:W-:Y:S01]  /*3600*/  @!P0 IMAD.IADD R85, R85, 0x1, -R0 ;  /* 0x0000000155558824 */ /* 0x000fe200078e0a00 */
[C---:B------:R-:W-:Y:S01]  /*3610*/  ISETP.GT.U32.AND P3, PT, R0.reuse, R93, PT ;  /* 0x0000005d0000720c */ /* 0x040fe20003f64070 */
[----:B------:R-:W-:Y:S01]  /*3620*/  @!P4 IMAD.MOV R73, RZ, RZ, -R73 ;  /* 0x000000ffff49c224 */ /* 0x000fe200078e0a49 */
[----:B------:R-:W-:-:S02]  /*3630*/  ISETP.GT.U32.AND P0, PT, R0, R11, PT ;  /* 0x0000000b0000720c */ /* 0x000fc40003f04070 */
[----:B------:R-:W-:Y:S01]  /*3640*/  ISETP.GE.AND P4, PT, R62, RZ, PT ;  /* 0x000000ff3e00720c */ /* 0x000fe20003f86270 */
[--C-:B------:R-:W-:Y:S01]  /*3650*/  @!P6 IMAD.IADD R81, R81, 0x1, -R0.reuse ;  /* 0x000000015151e824 */ /* 0x100fe200078e0a00 */
[----:B------:R-:W-:Y:S01]  /*3660*/  ISETP.GT.U32.AND P6, PT, R0, R91, PT ;  /* 0x0000005b0000720c */ /* 0x000fe20003fc4070 */
[----:B------:R-:W-:Y:S01]  /*3670*/  @!P2 IMAD.IADD R87, R87, 0x1, -R0 ;  /* 0x000000015757a824 */ /* 0x000fe200078e0a00 */
[----:B------:R-:W-:-:S03]  /*3680*/  ISETP.GE.AND P2, PT, R58, RZ, PT ;  /* 0x000000ff3a00720c */ /* 0x000fc60003f46270 */
[--C-:B------:R-:W-:Y:S01]  /*3690*/  @!P5 IMAD.IADD R89, R89, 0x1, -R0.reuse ;  /* 0x000000015959d824 */ /* 0x100fe200078e0a00 */
[----:B------:R-:W-:Y:S01]  /*36a0*/  ISETP.GT.U32.AND P5, PT, R3, R10, PT ;  /* 0x0000000a0300720c */ /* 0x000fe20003fa4070 */
[--C-:B------:R-:W-:Y:S01]  /*36b0*/  @!P3 IMAD.IADD R93, R93, 0x1, -R0.reuse ;  /* 0x000000015d5db824 */ /* 0x100fe200078e0a00 */
[----:B------:R-:W-:Y:S01]  /*36c0*/  ISETP.GT.U32.AND P3, PT, R3, R50, PT ;  /* 0x000000320300720c */ /* 0x000fe20003f64070 */
[----:B------:R-:W-:Y:S02]  /*36d0*/  @!P0 IMAD.IADD R11, R11, 0x1, -R0 ;  /* 0x000000010b0b8824 */ /* 0x000fe400078e0a00 */
[----:B------:R-:W-:Y:S01]  /*36e0*/  @!P4 IMAD.MOV R81, RZ, RZ, -R81 ;  /* 0x000000ffff51c224 */ /* 0x000fe200078e0a51 */
[----:B------:R-:W-:Y:S02]  /*36f0*/  ISETP.GT.U32.AND P0, PT, R0, R93, PT ;  /* 0x0000005d0000720c */ /* 0x000fe40003f04070 */
[----:B------:R-:W-:Y:S01]  /*3700*/  @!P6 IADD3 R91, PT, PT, R91, -R0, RZ ;  /* 0x800000005b5be210 */ /* 0x000fe20007ffe0ff */
[----:B------:R-:W-:Y:S01]  /*3710*/  @!P2 IMAD.MOV R77, RZ, RZ, -R77 ;  /* 0x000000ffff4da224 */ /* 0x000fe200078e0a4d */
[----:B------:R-:W-:-:S02]  /*3720*/  ISETP.GE.AND P6, PT, R60, RZ, PT ;  /* 0x000000ff3c00720c */ /* 0x000fc40003fc6270 */
[----:B------:R-:W-:Y:S01]  /*3730*/  ISETP.GT.U32.AND P1, PT, R0, R91, PT ;  /* 0x0000005b0000720c */ /* 0x000fe20003f24070 */
[--C-:B------:R-:W-:Y:S01]  /*3740*/  @!P5 IMAD.IADD R10, R10, 0x1, -R3.reuse ;  /* 0x000000010a0ad824 */ /* 0x100fe200078e0a03 */
[----:B------:R-:W-:Y:S01]  /*3750*/  ISETP.GT.U32.AND P5, PT, R0, R11, PT ;  /* 0x0000000b0000720c */ /* 0x000fe20003fa4070 */
[----:B------:R-:W-:Y:S01]  /*3760*/  @!P3 IMAD.IADD R50, R50, 0x1, -R3 ;  /* 0x000000013232b824 */ /* 0x000fe200078e0a03 */
[----:B------:R-:W-:Y:S02]  /*3770*/  ISETP.GE.AND P3, PT, R64, RZ, PT ;  /* 0x000000ff4000720c */ /* 0x000fe40003f66270 */
[----:B------:R-:W-:Y:S01]  /*3780*/  ISETP.GT.U32.AND P2, PT, R3, R10, PT ;  /* 0x0000000a0300720c */ /* 0x000fe20003f44070 */
[----:B------:R-:W-:Y:S01]  /*3790*/  @!P0 IMAD.IADD R93, R93, 0x1, -R0 ;  /* 0x000000015d5d8824 */ /* 0x000fe200078e0a00 */
[----:B------:R-:W-:Y:S02]  /*37a0*/  ISETP.GT.U32.AND P4, PT, R3, R50, PT ;  /* 0x000000320300720c */ /* 0x000fe40003f84070 */
[----:B------:R-:W-:-:S02]  /*37b0*/  ISETP.GE.AND P0, PT, R199, RZ, PT ;  /* 0x000000ffc700720c */ /* 0x000fc40003f06270 */
[----:B------:R-:W-:Y:S01]  /*37c0*/  @!P6 IADD3 R79, PT, PT, -R79, RZ, RZ ;  /* 0x000000ff4f4fe210 */ /* 0x000fe20007ffe1ff */
[----:B------:R-:W-:Y:S01]  /*37d0*/  @!P1 IMAD.IADD R91, R91, 0x1, -R0 ;  /* 0x000000015b5b9824 */ /* 0x000fe200078e0a00 */
[----:B------:R-:W-:Y:S02]  /*37e0*/  ISETP.GE.AND P1, PT, R68, RZ, PT ;  /* 0x000000ff4400720c */ /* 0x000fe40003f26270 */
[----:B------:R-:W-:Y:S01]  /*37f0*/  @!P5 IADD3 R11, PT, PT, R11, -R0, RZ ;  /* 0x800000000b0bd210 */ /* 0x000fe20007ffe0ff */
[----:B------:R-:W-:Y:S01]  /*3800*/  @!P3 IMAD.MOV R83, RZ, RZ, -R83 ;  /* 0x000000ffff53b224 */ /* 0x000fe200078e0a53 */
[----:B------:R-:W-:Y:S01]  /*3810*/  ISETP.GE.AND P5, PT, R200, RZ, PT ;  /* 0x000000ffc800720c */ /* 0x000fe20003fa6270 */
[--C-:B------:R-:W-:Y:S01]  /*3820*/  @!P2 IMAD.IADD R10, R10, 0x1, -R3.reuse ;  /* 0x000000010a0aa824 */ /* 0x100fe200078e0a03 */
[----:B------:R-:W-:Y:S01]  /*3830*/  ISETP.GE.AND P3, PT, R70, RZ, PT ;  /* 0x000000ff4600720c */ /* 0x000fe20003f66270 */
[----:B------:R-:W-:Y:S01]  /*3840*/  @!P4 IMAD.IADD R50, R50, 0x1, -R3 ;  /* 0x000000013232c824 */ /* 0x000fe200078e0a03 */
[----:B------:R-:W-:Y:S01]  /*3850*/  LOP3.LUT R3, RZ, R4, RZ, 0x33, !PT ;  /* 0x00000004ff037212 */ /* 0x000fe200078e33ff */
[----:B------:R-:W-:Y:S01]  /*3860*/  IMAD.MOV.U32 R0, RZ, RZ, R11 ;  /* 0x000000ffff007224 */ /* 0x000fe200078e000b */
[----:B------:R-:W-:-:S02]  /*3870*/  @!P0 IADD3 R10, PT, PT, -R10, RZ, RZ ;  /* 0x000000ff0a0a8210 */ /* 0x000fc40007ffe1ff */
[----:B------:R-:W-:Y:S02]  /*3880*/  ISETP.NE.AND P0, PT, R4, RZ, PT ;  /* 0x000000ff0400720c */ /* 0x000fe40003f05270 */
[----:B------:R-:W-:Y:S02]  /*3890*/  ISETP.GE.AND P2, PT, R72, RZ, PT ;  /* 0x000000ff4800720c */ /* 0x000fe40003f46270 */
[----:B------:R-:W-:Y:S01]  /*38a0*/  SEL R4, R3, R10, !P0 ;  /* 0x0000000a03047207 */ /* 0x000fe20004000000 */
[----:B------:R-:W-:Y:S01]  /*38b0*/  @!P5 IMAD.MOV R50, RZ, RZ, -R50 ;  /* 0x000000ffff32d224 */ /* 0x000fe200078e0a32 */
[----:B------:R-:W-:Y:S01]  /*38c0*/  ISETP.GE.AND P5, PT, R56, RZ, PT ;  /* 0x000000ff3800720c */ /* 0x000fe20003fa6270 */
[----:B------:R-:W-:Y:S01]  /*38d0*/  @!P3 IMAD.MOV R89, RZ, RZ, -R89 ;  /* 0x000000ffff59b224 */ /* 0x000fe200078e0a59 */
[----:B------:R-:W-:Y:S02]  /*38e0*/  @!P1 IADD3 R87, PT, PT, -R87, RZ, RZ ;  /* 0x000000ff57579210 */ /* 0x000fe40007ffe1ff */
[----:B------:R-:W-:Y:S01]  /*38f0*/  SEL R52, R3, R50, !P0 ;  /* 0x0000003203347207 */ /* 0x000fe20004000000 */
[----:B------:R-:W-:Y:S01]  /*3900*/  IMAD R50, R78, UR7, RZ ;  /* 0x000000074e327c24 */ /* 0x000fe2000f8e02ff */
[----:B------:R-:W-:Y:S01]  /*3910*/  ISETP.NE.AND P0, PT, R5, RZ, PT ;  /* 0x000000ff0500720c */ /* 0x000fe20003f05270 */
[----:B----4-:R-:W-:Y:S01]  /*3920*/  IMAD R3, R4, UR4, RZ ;  /* 0x0000000404037c24 */ /* 0x010fe2000f8e02ff */
[----:B------:R-:W-:Y:S01]  /*3930*/  LOP3.LUT R5, RZ, R5, RZ, 0x33, !PT ;  /* 0x00000005ff057212 */ /* 0x000fe200078e33ff */
[----:B------:R-:W-:Y:S01]  /*3940*/  @!P2 IMAD.MOV R91, RZ, RZ, -R91 ;  /* 0x000000ffff5ba224 */ /* 0x000fe200078e0a5b */
[----:B------:R-:W-:-:S02]  /*3950*/  LEA R4, P2, R50, UR14, 0x2 ;  /* 0x0000000e32047c11 */ /* 0x000fc4000f8410ff */
[C---:B------:R-:W-:Y:S01]  /*3960*/  SEL R60, R5.reuse, R13, !P0 ;  /* 0x0000000d053c7207 */ /* 0x040fe20004000000 */
[----:B------:R-:W-:Y:S01]  /*3970*/  IMAD R13, R52, UR4, RZ ;  /* 0x00000004340d7c24 */ /* 0x000fe2000f8e02ff */
[C---:B------:R-:W-:Y:S01]  /*3980*/  SEL R54, R5.reuse, R7, !P0 ;  /* 0x0000000705367207 */ /* 0x040fe20004000000 */
[----:B------:R-:W-:Y:S01]  /*3990*/  UIADD3 UR4, UPT, UPT, UR9, 0xb0000, URZ ;  /* 0x000b000009047890 */ /* 0x000fe2000fffe0ff */
[----:B------:R-:W-:Y:S02]  /*39a0*/  SEL R56, R5, R8, !P0 ;  /* 0x0000000805387207 */ /* 0x000fe40004000000 */
[C---:B------:R-:W-:Y:S02]  /*39b0*/  LEA R136, P1, R13.reuse, UR12, 0x2 ;  /* 0x0000000c0d887c11 */ /* 0x040fe4000f8210ff */
[----:B------:R-:W-:Y:S02]  /*39c0*/  @!P5 IADD3 R0, PT, PT, -R0, RZ, RZ ;  /* 0x000000ff0000d210 */ /* 0x000fe40007ffe1ff */
[----:B------:R-:W-:-:S02]  /*39d0*/  LEA.HI.X.SX32 R137, R13, UR13, 0x2, P1 ;  /* 0x0000000d0d897c11 */ /* 0x000fc400088f16ff */
[----:B------:R-:W-:Y:S02]  /*39e0*/  IADD3 R13, PT, PT, R132, -0x4, RZ ;  /* 0xfffffffc840d7810 */ /* 0x000fe40007ffe0ff */
[----:B------:R-:W-:Y:S02]  /*39f0*/  SEL R58, R5, R12, !P0 ;  /* 0x0000000c053a7207 */ /* 0x000fe40004000000 */
[----:B------:R-:W-:Y:S01]  /*3a00*/  ISETP.GE.U32.AND P3, PT, R13, 0x7fffffbd, PT ;  /* 0x7fffffbd0d00780c */ /* 0x000fe20003f66070 */
[----:B------:R-:W-:Y:S01]  /*3a10*/  IMAD R13, R54, UR11, RZ ;  /* 0x0000000b360d7c24 */ /* 0x000fe2000f8e02ff */
[C---:B------:R-:W-:Y:S01]  /*3a20*/  SEL R62, R5.reuse, R15, !P0 ;  /* 0x0000000f053e7207 */ /* 0x040fe20004000000 */
[----:B------:R-:W-:Y:S01]  /*3a30*/  IMAD R15, R56, UR11, RZ ;  /* 0x0000000b380f7c24 */ /* 0x000fe2000f8e02ff */
[C---:B------:R-:W-:Y:S01]  /*3a40*/  SEL R64, R5.reuse, R17, !P0 ;  /* 0x0000001105407207 */ /* 0x040fe20004000000 */
[----:B------:R-:W-:Y:S01]  /*3a50*/  IMAD R17, R58, UR11, RZ ;  /* 0x0000000b3a117c24 */ /* 0x000fe2000f8e02ff */
[----:B------:R-:W-:-:S02]  /*3a60*/  SEL R7, R5, R0, !P0 ;  /* 0x0000000005077207 */ /* 0x000fc40004000000 */
[----:B------:R-:W-:Y:S02]  /*3a70*/  SEL R14, R5, R14, !P0 ;  /* 0x0000000e050e7207 */ /* 0x000fe40004000000 */
[----:B------:R-:W-:Y:S01]  /*3a80*/  LEA.HI.X.SX32 R0, R50, UR15, 0x2, P2 ;  /* 0x0000000f32007c11 */ /* 0x000fe200090f16ff */
[----:B------:R-:W-:Y:S01]  /*3a90*/  IMAD R7, R7, UR11, RZ ;  /* 0x0000000b07077c24 */ /* 0x000fe2000f8e02ff */
[-C--:B------:R-:W-:Y:S02]  /*3aa0*/  LEA R130, P5, R13, R4.reuse, 0x2 ;  /* 0x000000040d827211 */ /* 0x080fe400078a10ff */
[----:B------:R-:W-:Y:S02]  /*3ab0*/  ISETP.GE.AND P6, PT, R66, RZ, PT ;  /* 0x000000ff4200720c */ /* 0x000fe40003fc6270 */
[C---:B------:R-:W-:Y:S01]  /*3ac0*/  SEL R66, R5.reuse, R19, !P0 ;  /* 0x0000001305427207 */ /* 0x040fe20004000000 */
[----:B------:R-:W-:Y:S01]  /*3ad0*/  IMAD R19, R60, UR11, RZ ;  /* 0x0000000b3c137c24 */ /* 0x000fe2000f8e02ff */
[----:B------:R-:W-:Y:S01]  /*3ae0*/  SEL R68, R5, R21, !P0 ;  /* 0x0000001505447207 */ /* 0x000fe20004000000 */
[----:B------:R-:W-:Y:S01]  /*3af0*/  IMAD R21, R14, UR11, RZ ;  /* 0x0000000b0e157c24 */ /* 0x000fe2000f8e02ff */
[----:B------:R-:W-:-:S02]  /*3b00*/  LEA R128, P1, R15, R4, 0x2 ;  /* 0x000000040f807211 */ /* 0x000fc400078210ff */
[----:B------:R-:W-:Y:S02]  /*3b10*/  LEA.HI.X.SX32 R131, R13, R0, 0x2, P5 ;  /* 0x000000000d837211 */ /* 0x000fe400028f16ff */
[----:B------:R-:W-:Y:S02]  /*3b20*/  SEL R16, R5, R16, !P0 ;  /* 0x0000001005107207 */ /* 0x000fe40004000000 */
[----:B------:R-:W-:Y:S01]  /*3b30*/  LEA R126, P5, R17, R4, 0x2 ;  /* 0x00000004117e7211 */ /* 0x000fe200078a10ff */
[----:B------:R-:W-:Y:S01]  /*3b40*/  @!P6 IMAD.MOV R85, RZ, RZ, -R85 ;  /* 0x000000ffff55e224 */ /* 0x000fe200078e0a55 */
[----:B------:R-:W-:Y:S01]  /*3b50*/  SEL R70, R5, R23, !P0 ;  /* 0x0000001705467207 */ /* 0x000fe20004000000 */
[----:B------:R-:W-:Y:S01]  /*3b60*/  IMAD R23, R62, UR11, RZ ;  /* 0x0000000b3e177c24 */ /* 0x000fe2000f8e02ff */
[----:B------:R-:W-:Y:S02]  /*3b70*/  LEA.HI.X.SX32 R129, R15, R0, 0x2, P1 ;  /* 0x000000000f817211 */ /* 0x000fe400008f16ff */
[----:B------:R-:W-:Y:S01]  /*3b80*/  SEL R72, R5, R25, !P0 ;  /* 0x0000001905487207 */ /* 0x000fe20004000000 */
[----:B------:R-:W-:Y:S01]  /*3b90*/  IMAD R25, R16, UR11, RZ ;  /* 0x0000000b10197c24 */ /* 0x000fe2000f8e02ff */
[----:B------:R-:W-:-:S02]  /*3ba0*/  LEA R124, P1, R19, R4, 0x2 ;  /* 0x00000004137c7211 */ /* 0x000fc400078210ff */
[----:B------:R-:W-:Y:S02]  /*3bb0*/  LEA.HI.X.SX32 R127, R17, R0, 0x2, P5 ;  /* 0x00000000117f7211 */ /* 0x000fe400028f16ff */
[----:B------:R-:W-:Y:S02]  /*3bc0*/  SEL R18, R5, R18, !P0 ;  /* 0x0000001205127207 */ /* 0x000fe40004000000 */
[----:B------:R-:W-:Y:S02]  /*3bd0*/  LEA R122, P5, R21, R4, 0x2 ;  /* 0x00000004157a7211 */ /* 0x000fe400078a10ff */
[----:B------:R-:W-:Y:S02]  /*3be0*/  ISETP.GE.AND P4, PT, R74, RZ, PT ;  /* 0x000000ff4a00720c */ /* 0x000fe40003f86270 */
[----:B------:R-:W-:Y:S01]  /*3bf0*/  SEL R74, R5, R27, !P0 ;  /* 0x0000001b054a7207 */ /* 0x000fe20004000000 */
[----:B------:R-:W-:Y:S01]  /*3c00*/  IMAD R27, R64, UR11, RZ ;  /* 0x0000000b401b7c24 */ /* 0x000fe2000f8e02ff */
[----:B------:R-:W-:-:S02]  /*3c10*/  LEA.HI.X.SX32 R125, R19, R0, 0x2, P1 ;  /* 0x00000000137d7211 */ /* 0x000fc400008f16ff */
[----:B------:R-:W-:Y:S01]  /*3c20*/  SEL R76, R5, R29, !P0 ;  /* 0x0000001d054c7207 */ /* 0x000fe20004000000 */
[----:B------:R-:W-:Y:S01]  /*3c30*/  IMAD R29, R18, UR11, RZ ;  /* 0x0000000b121d7c24 */ /* 0x000fe2000f8e02ff */
[----:B------:R-:W-:Y:S02]  /*3c40*/  LEA R120, P1, R23, R4, 0x2 ;  /* 0x0000000417787211 */ /* 0x000fe400078210ff */
[----:B------:R-:W-:Y:S02]  /*3c50*/  LEA.HI.X.SX32 R123, R21, R0, 0x2, P5 ;  /* 0x00000000157b7211 */ /* 0x000fe400028f16ff */
[----:B------:R-:W-:Y:S01]  /*3c60*/  SEL R20, R5, R20, !P0 ;  /* 0x0000001405147207 */ /* 0x000fe20004000000 */
[----:B------:R-:W-:Y:S01]  /*3c70*/  @!P4 IMAD.MOV R93, RZ, RZ, -R93 ;  /* 0x000000ffff5dc224 */ /* 0x000fe200078e0a5d */
[----:B------:R-:W-:Y:S02]  /*3c80*/  LEA R118, P5, R25, R4, 0x2 ;  /* 0x0000000419767211 */ /* 0x000fe400078a10ff */
[----:B------:R-:W-:Y:S01]  /*3c90*/  SEL R78, R5, R31, !P0 ;  /* 0x0000001f054e7207 */ /* 0x000fe20004000000 */
[----:B------:R-:W-:Y:S01]  /*3ca0*/  IMAD R31, R66, UR11, RZ ;  /* 0x0000000b421f7c24 */ /* 0x000fe2000f8e02ff */
[----:B------:R-:W-:-:S02]  /*3cb0*/  LEA.HI.X.SX32 R121, R23, R0, 0x2, P1 ;  /* 0x0000000017797211 */ /* 0x000fc400008f16ff */
[----:B------:R-:W-:Y:S01]  /*3cc0*/  SEL R80, R5, R33, !P0 ;  /* 0x0000002105507207 */ /* 0x000fe20004000000 */
[----:B------:R-:W-:Y:S01]  /*3cd0*/  IMAD R33, R20, UR11, RZ ;  /* 0x0000000b14217c24 */ /* 0x000fe2000f8e02ff */
[----:B------:R-:W-:Y:S02]  /*3ce0*/  LEA R116, P1, R27, R4, 0x2 ;  /* 0x000000041b747211 */ /* 0x000fe400078210ff */
[----:B------:R-:W-:Y:S02]  /*3cf0*/  LEA.HI.X.SX32 R119, R25, R0, 0x2, P5 ;  /* 0x0000000019777211 */ /* 0x000fe400028f16ff */
[----:B------:R-:W-:Y:S02]  /*3d00*/  SEL R22, R5, R22, !P0 ;  /* 0x0000001605167207 */ /* 0x000fe40004000000 */
        /* <DEDUP_REMOVED lines=16> */
[----:B------:R-:W-:Y:S01]  /*3e10*/  LEA.HI.X.SX32 R111, R33, R0, 0x2, P5 ;  /* 0x00000000216f7211 */ /* 0x000fe200028f16ff */
[----:B------:R-:W-:Y:S01]  /*3e20*/  IMAD R135, R135, UR11, RZ ;  /* 0x0000000b87877c24 */ /* 0x000fe2000f8e02ff */
[----:B------:R-:W-:Y:S02]  /*3e30*/  SEL R26, R5, R26, !P0 ;  /* 0x0000001a051a7207 */ /* 0x000fe40004000000 */
[----:B------:R-:W-:Y:S02]  /*3e40*/  LEA R106, P5, R37, R4, 0x2 ;  /* 0x00000004256a7211 */ /* 0x000fe400078a10ff */
[----:B------:R-:W-:-:S02]  /*3e50*/  SEL R133, R5, R40, !P0 ;  /* 0x0000002805857207 */ /* 0x000fc40004000000 */
[----:B------:R-:W-:Y:S01]  /*3e60*/  SEL R143, R5, R43, !P0 ;  /* 0x0000002b058f7207 */ /* 0x000fe20004000000 */
[----:B------:R-:W-:Y:S01]  /*3e70*/  IMAD R43, R72, UR11, RZ ;  /* 0x0000000b482b7c24 */ /* 0x000fe2000f8e02ff */
[----:B------:R-:W-:Y:S01]  /*3e80*/  LEA.HI.X.SX32 R109, R35, R0, 0x2, P1 ;  /* 0x00000000236d7211 */ /* 0x000fe200008f16ff */
[----:B------:R-:W-:Y:S01]  /*3e90*/  IMAD R133, R133, UR11, RZ ;  /* 0x0000000b85857c24 */ /* 0x000fe2000f8e02ff */
[----:B------:R-:W-:Y:S01]  /*3ea0*/  SEL R40, R5, R45, !P0 ;  /* 0x0000002d05287207 */ /* 0x000fe20004000000 */
[----:B------:R-:W-:Y:S01]  /*3eb0*/  IMAD R45, R26, UR11, RZ ;  /* 0x0000000b1a2d7c24 */ /* 0x000fe2000f8e02ff */
[----:B------:R-:W-:Y:S01]  /*3ec0*/  LEA R104, P1, R39, R4, 0x2 ;  /* 0x0000000427687211 */ /* 0x000fe200078210ff */
[----:B------:R-:W-:Y:S01]  /*3ed0*/  IMAD R143, R143, UR11, RZ ;  /* 0x0000000b8f8f7c24 */ /* 0x000fe2000f8e02ff */
[----:B------:R-:W-:Y:S01]  /*3ee0*/  LEA.HI.X.SX32 R107, R37, R0, 0x2, P5 ;  /* 0x00000000256b7211 */ /* 0x000fe200028f16ff */
[----:B------:R-:W-:Y:S01]  /*3ef0*/  IMAD R15, R40, UR11, RZ ;  /* 0x0000000b280f7c24 */ /* 0x000fe2000f8e02ff */
[----:B------:R-:W-:-:S02]  /*3f00*/  SEL R28, R5, R28, !P0 ;  /* 0x0000001c051c7207 */ /* 0x000fc40004000000 */
[----:B------:R-:W-:Y:S02]  /*3f10*/  LEA R102, P5, R41, R4, 0x2 ;  /* 0x0000000429667211 */ /* 0x000fe400078a10ff */
[C---:B------:R-:W-:Y:S02]  /*3f20*/  SEL R141, R5.reuse, R42, !P0 ;  /* 0x0000002a058d7207 */ /* 0x040fe40004000000 */
        /* <DEDUP_REMOVED lines=12> */
[C---:B------:R-:W-:Y:S01]  /*3ff0*/  SEL R92, R5.reuse, R55, !P0 ;  /* 0x00000037055c7207 */ /* 0x040fe20004000000 */
[----:B------:R-:W-:Y:S01]  /*4000*/  IMAD R55, R78, UR11, RZ ;  /* 0x0000000b4e377c24 */ /* 0x000fe2000f8e02ff */
        /* <DEDUP_REMOVED lines=11> */
[----:B------:R-:W-:Y:S01]  /*40c0*/  SEL R32, R5, R32, !P0 ;  /* 0x0000002005207207 */ /* 0x000fe20004000000 */
[----:B------:R-:W-:Y:S01]  /*40d0*/  IMAD R33, R140, UR11, RZ ;  /* 0x0000000b8c217c24 */ /* 0x000fe2000f8e02ff */
[----:B------:R-:W-:-:S02]  /*40e0*/  LEA R94, P5, R49, R4, 0x2 ;  /* 0x00000004315e7211 */ /* 0x000fc400078a10ff */
[----:B------:R-:W-:Y:S01]  /*40f0*/  LEA.HI.X.SX32 R97, R47, R0, 0x2, P1 ;  /* 0x000000002f617211 */ /* 0x000fe200008f16ff */
[----:B------:R-:W-:Y:S01]  /*4100*/  IMAD R57, R32, UR11, RZ ;  /* 0x0000000b20397c24 */ /* 0x000fe2000f8e02ff */
[----:B------:R-:W-:Y:S02]  /*4110*/  LEA R92, P1, R51, R4, 0x2 ;  /* 0x00000004335c7211 */ /* 0x000fe400078210ff */
[----:B------:R-:W-:Y:S02]  /*4120*/  LEA.HI.X.SX32 R95, R49, R0, 0x2, P5 ;  /* 0x00000000315f7211 */ /* 0x000fe400028f16ff */
[----:B------:R-:W-:Y:S02]  /*4130*/  SEL R34, R5, R34, !P0 ;  /* 0x0000002205227207 */ /* 0x000fe40004000000 */
[----:B------:R-:W-:Y:S02]  /*4140*/  LEA R90, P5, R53, R4, 0x2 ;  /* 0x00000004355a7211 */ /* 0x000fe400078a10ff */
[----:B------:R-:W-:-:S02]  /*4150*/  SEL R8, R5, R93, !P0 ;  /* 0x0000005d05087207 */ /* 0x000fc40004000000 */
[C---:B------:R-:W-:Y:S01]  /*4160*/  SEL R134, R5.reuse, R59, !P0 ;  /* 0x0000003b05867207 */ /* 0x040fe20004000000 */
[----:B------:R-:W-:Y:S01]  /*4170*/  IMAD R59, R80, UR11, RZ ;  /* 0x0000000b503b7c24 */ /* 0x000fe2000f8e02ff */
[C---:B------:R-:W-:Y:S01]  /*4180*/  SEL R148, R5.reuse, R71, !P0 ;  /* 0x0000004705947207 */ /* 0x040fe20004000000 */
[----:B------:R-:W-:Y:S01]  /*4190*/  IMAD R71, R86, UR11, RZ ;  /* 0x0000000b56477c24 */ /* 0x000fe2000f8e02ff */
[----:B------:R-:W-:Y:S01]  /*41a0*/  SEL R9, R5, R91, !P0 ;  /* 0x0000005b05097207 */ /* 0x000fe20004000000 */
[----:B------:R-:W-:Y:S01]  /*41b0*/  IMAD R31, R134, UR11, RZ ;  /* 0x0000000b861f7c24 */ /* 0x000fe2000f8e02ff */
[----:B------:R-:W-:Y:S02]  /*41c0*/  LEA.HI.X.SX32 R93, R51, R0, 0x2, P1 ;  /* 0x00000000335d7211 */ /* 0x000fe400008f16ff */
        /* <DEDUP_REMOVED lines=11> */
[C---:B------:R-:W-:Y:S01]  /*4280*/  SEL R144, R5.reuse, R63, !P0 ;  /* 0x0000003f05907207 */ /* 0x040fe20004000000 */
[----:B------:R-:W-:Y:S01]  /*4290*/  IMAD R63, R82, UR11, RZ ;  /* 0x0000000b523f7c24 */ /* 0x000fe2000f8e02ff */
[----:B------:R-:W-:Y:S02]  /*42a0*/  SEL R11, R5, R87, !P0 ;  /* 0x00000057050b7207 */ /* 0x000fe40004000000 */
[----:B------:R-:W-:Y:S01]  /*42b0*/  LEA.HI.X.SX32 R89, R55, R0, 0x2, P1 ;  /* 0x0000000037597211 */ /* 0x000fe200008f16ff */
[----:B------:R-:W-:Y:S01]  /*42c0*/  IMAD R37, R144, UR11, RZ ;  /* 0x0000000b90257c24 */ /* 0x000fe2000f8e02ff */
[----:B------:R-:W-:Y:S01]  /*42d0*/  SEL R38, R5, R38, !P0 ;  /* 0x0000002605267207 */ /* 0x000fe20004000000 */
[----:B------:R-:W-:Y:S01]  /*42e0*/  IMAD R11, R11, UR11, RZ ;  /* 0x0000000b0b0b7c24 */ /* 0x000fe2000f8e02ff */
[----:B------:R-:W-:Y:S01]  /*42f0*/  SEL R145, R5, R65, !P0 ;  /* 0x0000004105917207 */ /* 0x000fe20004000000 */
[----:B------:R-:W-:Y:S01]  /*4300*/  IMAD R65, R36, UR11, RZ ;  /* 0x0000000b24417c24 */ /* 0x000fe2000f8e02ff */
[----:B------:R-:W-:-:S02]  /*4310*/  LEA R84, P1, R59, R4, 0x2 ;  /* 0x000000043b547211 */ /* 0x000fc400078210ff */
[----:B------:R-:W-:Y:S01]  /*4320*/  LEA.HI.X.SX32 R87, R57, R0, 0x2, P5 ;  /* 0x0000000039577211 */ /* 0x000fe200028f16ff */
[----:B------:R-:W-:Y:S01]  /*4330*/  IMAD R145, R145, UR11, RZ ;  /* 0x0000000b91917c24 */ /* 0x000fe2000f8e02ff */
[----:B------:R-:W-:Y:S02]  /*4340*/  LEA R82, P5, R61, R4, 0x2 ;  /* 0x000000043d527211 */ /* 0x000fe400078a10ff */
[C---:B------:R-:W-:Y:S02]  /*4350*/  SEL R12, R5.reuse, R85, !P0 ;  /* 0x00000055050c7207 */ /* 0x040fe40004000000 */
[C---:B------:R-:W-:Y:S01]  /*4360*/  SEL R147, R5.reuse, R67, !P0 ;  /* 0x0000004305937207 */ /* 0x040fe20004000000 */
[----:B------:R-:W-:Y:S01]  /*4370*/  IMAD R67, R38, UR11, RZ ;  /* 0x0000000b26437c24 */ /* 0x000fe2000f8e02ff */
[----:B------:R-:W-:Y:S02]  /*4380*/  SEL R154, R5, R83, !P0 ;  /* 0x00000053059a7207 */ /* 0x000fe40004000000 */
[----:B------:R-:W-:Y:S01]  /*4390*/  LEA.HI.X.SX32 R85, R59, R0, 0x2, P1 ;  /* 0x000000003b557211 */ /* 0x000fe200008f16ff */
[----:B------:R-:W-:Y:S01]  /*43a0*/  IMAD R147, R147, UR11, RZ ;  /* 0x0000000b93937c24 */ /* 0x000fe2000f8e02ff */
[----:B------:R-:W-:-:S02]  /*43b0*/  LEA R80, P1, R63, R4, 0x2 ;  /* 0x000000043f507211 */ /* 0x000fc400078210ff */
[----:B------:R-:W-:Y:S02]  /*43c0*/  LEA.HI.X.SX32 R83, R61, R0, 0x2, P5 ;  /* 0x000000003d537211 */ /* 0x000fe400028f16ff */
[----:B------:R-:W-:Y:S02]  /*43d0*/  LEA R78, P5, R65, R4, 0x2 ;  /* 0x00000004414e7211 */ /* 0x000fe400078a10ff */
[C---:B------:R-:W-:Y:S02]  /*43e0*/  SEL R153, R5.reuse, R81, !P0 ;  /* 0x0000005105997207 */ /* 0x040fe40004000000 */
[----:B------:R-:W-:Y:S02]  /*43f0*/  SEL R152, R5, R79, !P0 ;  /* 0x0000004f05987207 */ /* 0x000fe40004000000 */
[----:B------:R-:W-:Y:S02]  /*4400*/  LEA.HI.X.SX32 R81, R63, R0, 0x2, P1 ;  /* 0x000000003f517211 */ /* 0x000fe400008f16ff */
        /* <DEDUP_REMOVED lines=8> */
[----:B------:R-:W-:Y:S02]  /*4490*/  SEL R44, R5, R44, !P0 ;  /* 0x0000002c052c7207 */ /* 0x000fe40004000000 */
[----:B------:R-:W-:Y:S02]  /*44a0*/  LEA R70, P5, R133, R4, 0x2 ;  /* 0x0000000485467211 */ /* 0x000fe400078a10ff */
[----:B------:R-:W-:Y:S01]  /*44b0*/  SEL R149, R5, R73, !P0 ;  /* 0x0000004905957207 */ /* 0x000fe20004000000 */
[----:B------:R-:W-:Y:S01]  /*44c0*/  IMAD R13, R44, UR11, RZ ;  /* 0x0000000b2c0d7c24 */ /* 0x000fe2000f8e02ff */
[-C--:B------:R-:W-:Y:S02]  /*44d0*/  LEA.HI.X.SX32 R73, R71, R0.reuse, 0x2, P1 ;  /* 0x0000000047497211 */ /* 0x080fe400008f16ff */
[----:B------:R-:W-:Y:S01]  /*44e0*/  LEA.HI.X.SX32 R71, R133, R0, 0x2, P5 ;  /* 0x0000000085477211 */ /* 0x000fe200028f16ff */
[----:B------:R-:W-:Y:S01]  /*44f0*/  IMAD R133, R146, UR11, RZ ;  /* 0x0000000b92857c24 */ /* 0x000fe2000f8e02ff */
[----:B------:R-:W-:-:S02]  /*4500*/  SEL R46, R5, R46, !P0 ;  /* 0x0000002e052e7207 */ /* 0x000fc40004000000 */
[-C--:B------:R-:W-:Y:S02]  /*4510*/  LEA R66, P5, R141, R4.reuse, 0x2 ;  /* 0x000000048d427211 */ /* 0x080fe400078a10ff */
[----:B------:R-:W-:Y:S01]  /*4520*/  LEA R68, P1, R135, R4, 0x2 ;  /* 0x0000000487447211 */ /* 0x000fe200078210ff */
[----:B------:R-:W-:Y:S01]  /*4530*/  IMAD R17, R46, UR11, RZ ;  /* 0x0000000b2e117c24 */ /* 0x000fe2000f8e02ff */
[----:B------:R-:W-:Y:S01]  /*4540*/  LEA.HI.X.SX32 R67, R141, R0, 0x2, P5 ;  /* 0x000000008d437211 */ /* 0x000fe200028f16ff */
[----:B------:R-:W-:Y:S01]  /*4550*/  IMAD R141, R154, UR11, RZ ;  /* 0x0000000b9a8d7c24 */ /* 0x000fe2000f8e02ff */
[----:B------:R-:W-:Y:S02]  /*4560*/  SEL R48, R5, R48, !P0 ;  /* 0x0000003005307207 */ /* 0x000fe40004000000 */
[----:B------:R-:W-:Y:S02]  /*4570*/  LEA R62, P5, R13, R4, 0x2 ;  /* 0x000000040d3e7211 */ /* 0x000fe400078a10ff */
[----:B------:R-:W-:Y:S01]  /*4580*/  LEA.HI.X.SX32 R69, R135, R0, 0x2, P1 ;  /* 0x0000000087457211 */ /* 0x000fe200008f16ff */
[----:B------:R-:W-:Y:S01]  /*4590*/  IMAD R21, R48, UR11, RZ ;  /* 0x0000000b30157c24 */ /* 0x000fe2000f8e02ff */
[----:B------:R-:W-:Y:S01]  /*45a0*/  LEA R64, P1, R143, R4, 0x2 ;  /* 0x000000048f407211 */ /* 0x000fe200078210ff */
[----:B------:R-:W-:Y:S01]  /*45b0*/  IMAD R135, R148, UR11, RZ ;  /* 0x0000000b94877c24 */ /* 0x000fe2000f8e02ff */
[----:B------:R-:W-:Y:S01]  /*45c0*/  LEA.HI.X.SX32 R63, R13, R0, 0x2, P5 ;  /* 0x000000000d3f7211 */ /* 0x000fe200028f16ff */
[----:B------:R-:W-:Y:S01]  /*45d0*/  IMAD R13, R149, UR11, RZ ;  /* 0x0000000b950d7c24 */ /* 0x000fe2000f8e02ff */
[----:B------:R-:W-:-:S02]  /*45e0*/  LEA R58, P5, R17, R4, 0x2 ;  /* 0x00000004113a7211 */ /* 0x000fc400078a10ff */
[----:B------:R-:W-:Y:S01]  /*45f0*/  LEA.HI.X.SX32 R65, R143, R0, 0x2, P1 ;  /* 0x000000008f417211 */ /* 0x000fe200008f16ff */
[----:B------:R-:W-:Y:S01]  /*4600*/  IMAD R143, R12, UR11, RZ ;  /* 0x0000000b0c8f7c24 */ /* 0x000fe2000f8e02ff */
[----:B------:R-:W-:Y:S02]  /*4610*/  LEA R60, P1, R15, R4, 0x2 ;  /* 0x000000040f3c7211 */ /* 0x000fe400078210ff */
[----:B------:R-:W-:Y:S01]  /*4620*/  LEA.HI.X.SX32 R59, R17, R0, 0x2, P5 ;  /* 0x00000000113b7211 */ /* 0x000fe200028f16ff */
[----:B------:R-:W-:Y:S01]  /*4630*/  IMAD R17, R151, UR11, RZ ;  /* 0x0000000b97117c24 */ /* 0x000fe2000f8e02ff */
[----:B------:R-:W-:Y:S02]  /*4640*/  LEA R54, P5, R21, R4, 0x2 ;  /* 0x0000000415367211 */ /* 0x000fe400078a10ff */
        /* <DEDUP_REMOVED lines=9> */
[----:B------:R-:W-:Y:S02]  /*46e0*/  LEA.HI.X.SX32 R51, R25, R0, 0x2, P5 ;  /* 0x0000000019337211 */ /* 0x000fe400028f16ff */
[----:B------:R-:W-:-:S02]  /*46f0*/  LEA R46, P5, R29, R4, 0x2 ;  /* 0x000000041d2e7211 */ /* 0x000fc400078a10ff */
[----:B------:R-:W-:Y:S02]  /*4700*/  LEA.HI.X.SX32 R53, R23, R0, 0x2, P1 ;  /* 0x0000000017357211 */ /* 0x000fe400008f16ff */
[----:B------:R-:W-:Y:S02]  /*4710*/  LEA R48, P1, R27, R4, 0x2 ;  /* 0x000000041b307211 */ /* 0x000fe400078210ff */
[----:B------:R-:W-:Y:S02]  /*4720*/  LEA.HI.X.SX32 R47, R29, R0, 0x2, P5 ;  /* 0x000000001d2f7211 */ /* 0x000fe400028f16ff */
        /* <DEDUP_REMOVED lines=17> */
[----:B------:R-:W-:Y:S01]  /*4840*/  LEA.HI.X.SX32 R33, R133, R0, 0x2, P1 ;  /* 0x0000000085217211 */ /* 0x000fe200008f16ff */
[----:B------:R-:W-:Y:S01]  /*4850*/  IMAD R133, R8, UR11, RZ ;  /* 0x0000000b08857c24 */ /* 0x000fe2000f8e02ff */
[----:B------:R-:W-:Y:S02]  /*4860*/  LEA R28, P1, R13, R4, 0x2 ;  /* 0x000000040d1c7211 */ /* 0x000fe400078210ff */
[----:B------:R-:W-:Y:S02]  /*4870*/  LEA.HI.X.SX32 R27, R15, R0, 0x2, P5 ;  /* 0x000000000f1b7211 */ /* 0x000fe400028f16ff */
[----:B------:R-:W-:Y:S01]  /*4880*/  SEL R6, R5, R6, !P0 ;  /* 0x0000000605067207 */ /* 0x000fe20004000000 */
[----:B------:R-:W-:Y:S01]  /*4890*/  VIADD R5, R132, 0xffffffff ;  /* 0xffffffff84057836 */ /* 0x000fe20000000000 */
[----:B------:R-:W-:-:S02]  /*48a0*/  LEA R22, P5, R19, R4, 0x2 ;  /* 0x0000000413167211 */ /* 0x000fc400078a10ff */
[----:B------:R-:W-:Y:S01]  /*48b0*/  LEA R138, P0, R3, UR12, 0x2 ;  /* 0x0000000c038a7c11 */ /* 0x000fe2000f8010ff */
[----:B------:R-:W-:Y:S01]  /*48c0*/  IMAD R135, R6, UR11, RZ ;  /* 0x0000000b06877c24 */ /* 0x000fe2000f8e02ff */
[----:B------:R-:W-:Y:S01]  /*48d0*/  LEA.HI.X.SX32 R29, R13, R0, 0x2, P1 ;  /* 0x000000000d1d7211 */ /* 0x000fe200008f16ff */
[----:B------:R-:W-:Y:S01]  /*48e0*/  IMAD R13, R10, UR11, RZ ;  /* 0x0000000b0a0d7c24 */ /* 0x000fe2000f8e02ff */
[----:B------:R-:W-:Y:S01]  /*48f0*/  LEA R24, P1, R17, R4, 0x2 ;  /* 0x0000000411187211 */ /* 0x000fe200078210ff */
[----:B------:R-:W-:Y:S01]  /*4900*/  UIADD3 UR11, UPT, UPT, UR10, UR5, URZ ;  /* 0x000000050a0b7290 */ /* 0x000fe2000fffe0ff */
[----:B------:R-:W-:Y:S01]  /*4910*/  LEA.HI.X.SX32 R23, R19, R0, 0x2, P5 ;  /* 0x0000000013177211 */ /* 0x000fe200028f16ff */
[----:B------:R-:W-:Y:S01]  /*4920*/  UMOV UR12, 0x1 ;  /* 0x00000001000c7882 */ /* 0x000fe20000000000 */
[----:B------:R-:W-:Y:S01]  /*4930*/  LEA.HI.X.SX32 R139, R3, UR13, 0x2, P0 ;  /* 0x0000000d038b7c11 */ /* 0x000fe200080f16ff */
[----:B------:R-:W-:Y:S01]  /*4940*/  VIADD R3, R132, 0xfffffffe ;  /* 0xfffffffe84037836 */ /* 0x000fe20000000000 */
[----:B------:R-:W-:-:S02]  /*4950*/  LEA R18, P5, R141, R4, 0x2 ;  /* 0x000000048d127211 */ /* 0x000fc400078a10ff */
[----:B------:R-:W-:Y:S01]  /*4960*/  ISETP.GE.U32.AND P0, PT, R5, 0x7fffffc0, PT ;  /* 0x7fffffc00500780c */ /* 0x000fe20003f06070 */
[----:B------:R-:W-:Y:S01]  /*4970*/  VIADD R5, R132, 0xfffffffd ;  /* 0xfffffffd84057836 */ /* 0x000fe20000000000 */
[----:B------:R-:W-:Y:S02]  /*4980*/  LEA.HI.X.SX32 R25, R17, R0, 0x2, P1 ;  /* 0x0000000011197211 */ /* 0x000fe400008f16ff */
[----:B------:R-:W-:Y:S02]  /*4990*/  LEA R20, P1, R21, R4, 0x2 ;  /* 0x0000000415147211 */ /* 0x000fe400078210ff */
[----:B------:R-:W-:Y:S02]  /*49a0*/  LEA.HI.X.SX32 R19, R141, R0, 0x2, P5 ;  /* 0x000000008d137211 */ /* 0x000fe400028f16ff */
[----:B------:R-:W-:Y:S02]  /*49b0*/  LEA R14, P5, R11, R4, 0x2 ;  /* 0x000000040b0e7211 */ /* 0x000fe400078a10ff */
[----:B------:R-:W-:-:S02]  /*49c0*/  ISETP.GE.U32.AND P4, PT, R5, 0x7fffffbe, PT ;  /* 0x7fffffbe0500780c */ /* 0x000fc40003f86070 */
[----:B------:R-:W-:Y:S02]  /*49d0*/  SHF.R.S32.HI R5, RZ, 0x6, R227 ;  /* 0x00000006ff057819 */ /* 0x000fe400000114e3 */
[----:B------:R-:W-:Y:S02]  /*49e0*/  LEA.HI.X.SX32 R21, R21, R0, 0x2, P1 ;  /* 0x0000000015157211 */ /* 0x000fe400008f16ff */
[----:B------:R-:W-:Y:S02]  /*49f0*/  LEA R16, P1, R143, R4, 0x2 ;  /* 0x000000048f107211 */ /* 0x000fe400078210ff */
[----:B------:R-:W-:Y:S02]  /*4a00*/  LEA.HI.X.SX32 R15, R11, R0, 0x2, P5 ;  /* 0x000000000b0f7211 */ /* 0x000fe400028f16ff */
[----:B------:R-:W-:Y:S02]  /*4a10*/  LEA R10, P5, R9, R4, 0x2 ;  /* 0x00000004090a7211 */ /* 0x000fe400078a10ff */
[----:B------:R-:W-:Y:S01]  /*4a20*/  ISETP.GE.U32.AND P2, PT, R3, 0x7fffffbf, PT ;  /* 0x7fffffbf0300780c */ /* 0x000fe20003f46070 */
[----:B------:R-:W-:Y:S01]  /*4a30*/  VIADD R3, R132, 0xfffffffb ;  /* 0xfffffffb84037836 */ /* 0x000fe20000000000 */
[----:B------:R-:W-:-:S02]  /*4a40*/  SGXT R5, R5, 0x1 ;  /* 0x000000010505781a */ /* 0x000fc40000000200 */
[----:B------:R-:W-:Y:S02]  /*4a50*/  LEA.HI.X.SX32 R17, R143, R0, 0x2, P1 ;  /* 0x000000008f117211 */ /* 0x000fe400008f16ff */
[----:B------:R-:W-:Y:S02]  /*4a60*/  LEA R12, P1, R13, R4, 0x2 ;  /* 0x000000040d0c7211 */ /* 0x000fe400078210ff */
[----:B------:R-:W-:Y:S02]  /*4a70*/  LEA.HI.X.SX32 R11, R9, R0, 0x2, P5 ;  /* 0x00000000090b7211 */ /* 0x000fe400028f16ff */
[----:B------:R-:W-:Y:S02]  /*4a80*/  LEA R6, P5, R7, R4, 0x2 ;  /* 0x0000000407067211 */ /* 0x000fe400078a10ff */
[----:B------:R-:W-:Y:S02]  /*4a90*/  LOP3.LUT R5, R5, 0x90, RZ, 0xc0, !PT ;  /* 0x0000009005057812 */ /* 0x000fe400078ec0ff */
[----:B------:R-:W-:Y:S01]  /*4aa0*/  ISETP.GE.U32.AND P6, PT, R3, 0x7fffffbc, PT ;  /* 0x7fffffbc0300780c */ /* 0x000fe20003fc6070 */
[----:B------:R-:W-:Y:S01]  /*4ab0*/  IMAD.SHL.U32 R3, R227, 0x200, RZ ;  /* 0x00000200e3037824 */ /* 0x000fe200078e00ff */
[----:B------:R-:W-:-:S02]  /*4ac0*/  LEA.HI.X.SX32 R13, R13, R0, 0x2, P1 ;  /* 0x000000000d0d7211 */ /* 0x000fc400008f16ff */
[----:B------:R-:W-:Y:S02]  /*4ad0*/  LEA R8, P1, R133, R4, 0x2 ;  /* 0x0000000485087211 */ /* 0x000fe400078210ff */
[----:B------:R-:W-:Y:S02]  /*4ae0*/  LEA.HI.X.SX32 R7, R7, R0, 0x2, P5 ;  /* 0x0000000007077211 */ /* 0x000fe400028f16ff */
[----:B------:R-:W-:Y:S02]  /*4af0*/  LOP3.LUT R134, R5, 0x7c, R155, 0x78, !PT ;  /* 0x0000007c05867812 */ /* 0x000fe400078e789b */
[----:B------:R-:W-:Y:S02]  /*4b00*/  LEA R4, P5, R135, R4, 0x2 ;  /* 0x0000000487047211 */ /* 0x000fe400078a10ff */
[----:B------:R-:W-:Y:S02]  /*4b10*/  LEA.HI.X.SX32 R9, R133, R0, 0x2, P1 ;  /* 0x0000000085097211 */ /* 0x000fe400008f16ff */
[----:B------:R-:W-:-:S02]  /*4b20*/  ISETP.NE.U32.AND P1, PT, R2, RZ, PT ;  /* 0x000000ff0200720c */ /* 0x000fc40003f25070 */
[----:B------:R-:W-:Y:S02]  /*4b30*/  LOP3.LUT R3, R134, 0x4000, R3, 0xf8, !PT ;  /* 0x0000400086037812 */ /* 0x000fe400078ef803 */
[----:B------:R-:W-:Y:S02]  /*4b40*/  LEA.HI.X.SX32 R5, R135, R0, 0x2, P5 ;  /* 0x0000000087057211 */ /* 0x000fe400028f16ff */
[----:B------:R-:W-:Y:S01]  /*4b50*/  IADD3 R133, PT, PT, R132, -0x6, RZ ;  /* 0xfffffffa84857810 */ /* 0x000fe20007ffe0ff */
[----:B------:R-:W-:Y:S06]  /*4b60*/  BRA.U UP0, `(.L_x_5) ;  /* 0x0000000100187547 */ /* 0x000fec000b800000 */
[----:B------:R-:W-:Y:S01]  /*4b70*/  ELECT P5, URZ, PT ;  /* 0x0000000000ff782f */ /* 0x000fe200038a0000 */
[----:B------:R-:W-:Y:S01]  /*4b80*/  IMAD.MOV.U32 R0, RZ, RZ, 0x1 ;  /* 0x00000001ff007424 */ /* 0x000fe200078e00ff */
[----:B------:R-:W-:Y:S01]  /*4b90*/  UMOV UR5, 0x40 ;  /* 0x0000004000057882 */ /* 0x000fe20000000000 */
[----:B------:R-:W-:Y:S01]  /*4ba0*/  UVIRTCOUNT.DEALLOC.SMPOOL 0x80 ;  /* 0x000000800000784c */ /* 0x000fe20000000000 */
[----:B------:R-:W-:-:S09]  /*4bb0*/  ULEA UR5, UR8, UR5, 0x18 ;  /* 0x0000000508057291 */ /* 0x000fd2000f8ec0ff */
[----:B------:R1:W-:Y:S03]  /*4bc0*/  @P5 STS.U8 [UR5], R0 ;  /* 0x00000000ff005988 */ /* 0x0003e60008000005 */
.L_x_5:
[----:B------:R-:W-:Y:S01]  /*4bd0*/  STTM.x64 tmem[UR11], RZ ;  /* 0x000000ff000079ed */ /* 0x000fe2000834000b */
[----:B------:R-:W-:Y:S01]  /*4be0*/  STTM.x64 tmem[UR11+0x40], RZ ;  /* 0x000040ff000079ed */ /* 0x000fe2000834000b */
[----:B------:R-:W-:Y:S01]  /*4bf0*/  STTM.x64 tmem[UR11+0x80], RZ ;  /* 0x000080ff000079ed */ /* 0x000fe2000834000b */
[----:B------:R-:W-:Y:S01]  /*4c00*/  STTM.x64 tmem[UR11+0xc0], RZ ;  /* 0x0000c0ff000079ed */ /* 0x000fe2000834000b */
[----:B------:R-:W2:Y:S02]  /*4c10*/  FENCE.VIEW.ASYNC.T ;  /* 0x00000000000073c6 */ /* 0x000ea40000000200 */
[----:B--2---:R-:W-:Y:S01]  /*4c20*/  VOTEU.ALL UP1, P1 ;  /* 0x0000000000ff7886 */ /* 0x004fe20000820000 */
[----:B------:R-:W-:Y:S01]  /*4c30*/  ISETP.GE.U32.AND P5, PT, R133, 0x7fffffbb, PT ;  /* 0x7fffffbb8500780c */ /* 0x000fe20003fa6070 */
[----:B------:R-:W-:Y:S02]  /*4c40*/  USHF.L.U32 UR5, UR6, 0x1, URZ ;  /* 0x0000000106057899 */ /* 0x000fe400080006ff */
[----:B------:R-:W-:Y:S01]  /*4c50*/  IMAD.U32 R133, RZ, RZ, UR6 ;  /* 0x00000006ff857e24 */ /* 0x000fe2000f8e00ff */
[----:B------:R-:W-:Y:S01]  /*4c60*/  VOTEU.ALL UP2, P1 ;  /* 0x0000000000ff7886 */ /* 0x000fe20000840000 */
[----:B------:R-:W-:-:S04]  /*4c70*/  @!UP1 UIADD3 UR14, UPT, UPT, -UR12, 0x100000, URZ ;  /* 0x001000000c0e9890 */ /* 0x000fc8000fffe1ff */
[----:B------:R-:W-:Y:S02]  /*4c80*/  @!UP1 USHF.L.U32 UR15, UR14, 0xb, URZ ;  /* 0x0000000b0e0f9899 */ /* 0x000fe400080006ff */
[----:B------:R-:W-:Y:S01]  /*4c90*/  @!UP1 USHF.L.U32 UR14, UR14, 0x1, URZ ;  /* 0x000000010e0e9899 */ /* 0x000fe200080006ff */
[----:B-1----:R-:W-:Y:S01]  /*4ca0*/  VIADD R0, R132, 0xfffffff9 ;  /* 0xfffffff984007836 */ /* 0x002fe20000000000 */
[----:B------:R-:W-:-:S04]  /*4cb0*/  @!UP1 UIADD3 UR12, UPT, UPT, -UR12, 0x100000, URZ ;  /* 0x001000000c0c9890 */ /* 0x000fc8000fffe1ff */
[----:B------:R-:W-:Y:S02]  /*4cc0*/  @!UP1 USHF.L.U32 UR13, UR12, 0xb, URZ ;  /* 0x0000000b0c0d9899 */ /* 0x000fe400080006ff */
[----:B------:R-:W-:Y:S01]  /*4cd0*/  @!UP1 USHF.L.U32 UR12, UR12, 0x1, URZ ;  /* 0x000000010c0c9899 */ /* 0x000fe200080006ff */
[----:B------:R-:W-:Y:S01]  /*4ce0*/  BAR.SYNC.DEFER_BLOCKING 0x0 ;  /* 0x0000000000007b1d */ /* 0x000fe20000010000 */
[C---:B------:R-:W-:Y:S01]  /*4cf0*/  IMAD.WIDE R224, R133.reuse, 0x4, R138 ;  /* 0x0000000485e07825 */ /* 0x040fe200078e028a */
[----:B------:R-:W-:Y:S01]  /*4d00*/  LEA R135, R2, UR9, 0x2 ;  /* 0x0000000902877c11 */ /* 0x000fe2000f8e10ff */
[----:B------:R-:W-:Y:S02]  /*4d10*/  UIMAD UR8, UR6, 0x39, URZ ;  /* 0x00000039060878a4 */ /* 0x000fe4000f8e02ff */
[----:B------:R-:W-:Y:S01]  /*4d20*/  IMAD.WIDE R228, R133, 0x4, R136 ;  /* 0x0000000485e47825 */ /* 0x000fe200078e0288 */
[----:B------:R-:W-:Y:S02]  /*4d30*/  VOTEU.ALL UP1, P1 ;  /* 0x0000000000ff7886 */ /* 0x000fe40000820000 */
[----:B------:R-:W1:Y:S01]  /*4d40*/  LDC R134, c[0x0][0x3a0] ;  /* 0x0000e800ff867b82 */ /* 0x000e620000000800 */
[----:B------:R-:W-:Y:S01]  /*4d50*/  STL [R1+0x7f0], R200 ;  /* 0x0007f0c801007387 */ /* 0x000fe20000100800 */
[----:B------:R-:W-:Y:S01]  /*4d60*/  IMAD.U32 R133, RZ, RZ, UR5 ;  /* 0x00000005ff857e24 */ /* 0x000fe2000f8e00ff */
[----:B------:R-:W-:Y:S01]  /*4d70*/  UIMAD UR5, UR6, 0x3, URZ ;  /* 0x00000003060578a4 */ /* 0x000fe2000f8e02ff */
[----:B------:R-:W-:Y:S01]  /*4d80*/  IMAD.U32 R218, RZ, RZ, UR8 ;  /* 0x00000008ffda7e24 */ /* 0x000fe2000f8e00ff */
[----:B------:R2:W-:Y:S01]  /*4d90*/  STL.64 [R1+0x7e0], R198 ;  /* 0x0007e0c601007387 */ /* 0x0005e20000100a00 */
[C---:B------:R-:W-:Y:S01]  /*4da0*/  IMAD.WIDE R236, R133.reuse, 0x4, R138 ;  /* 0x0000000485ec7825 */ /* 0x040fe200078e028a */
[----:B------:R-:W-:Y:S01]  /*4db0*/  UIMAD UR8, UR6, 0x3d, URZ ;  /* 0x0000003d060878a4 */ /* 0x000fe2000f8e02ff */
[----:B------:R-:W3:Y:S02]  /*4dc0*/  LDC R252, c[0x0][0x3a0] ;  /* 0x0000e800fffc7b82 */ /* 0x000ee40000000800 */
[----:B------:R-:W-:-:S04]  /*4dd0*/  IMAD.WIDE R238, R133, 0x4, R136 ;  /* 0x0000000485ee7825 */ /* 0x000fc800078e0288 */
[----:B------:R-:W-:Y:S01]  /*4de0*/  IMAD.U32 R133, RZ, RZ, UR5 ;  /* 0x00000005ff857e24 */ /* 0x000fe2000f8e00ff */
[----:B------:R-:W-:Y:S01]  /*4df0*/  USHF.L.U32 UR5, UR6, 0x2, URZ ;  /* 0x0000000206057899 */ /* 0x000fe200080006ff */
[--C-:B------:R-:W-:Y:S01]  /*4e00*/  IMAD.WIDE R216, R218, 0x4, R138.reuse ;  /* 0x00000004dad87825 */ /* 0x100fe200078e028a */
[----:B------:R-:W4:Y:S02]  /*4e10*/  FENCE.VIEW.ASYNC.S ;  /* 0x00000000000073c6 */ /* 0x000f240000000000 */
[----:B----4-:R-:W4:Y:S02]  /*4e20*/  @!UP1 SYNCS.EXCH.64 URZ, [UR4], UR14 ;  /* 0x0000000e04ff95b2 */ /* 0x010f240008000100 */
[----:B----4-:R-:W-:Y:S01]  /*4e30*/  BAR.SYNC.DEFER_BLOCKING 0x0 ;  /* 0x0000000000007b1d */ /* 0x010fe20000010000 */
[----:B--2---:R-:W-:Y:S01]  /*4e40*/  LOP3.LUT R198, R227, 0x3f, RZ, 0xc0, !PT ;  /* 0x0000003fe3c67812 */ /* 0x004fe200078ec0ff */
[----:B------:R-:W-:-:S04]  /*4e50*/  IMAD.WIDE R240, R133, 0x4, R138 ;  /* 0x0000000485f07825 */ /* 0x000fc800078e028a */
[----:B------:R-:W-:-:S04]  /*4e60*/  IMAD.WIDE R242, R133, 0x4, R136 ;  /* 0x0000000485f27825 */ /* 0x000fc800078e0288 */
[----:B------:R-:W-:Y:S01]  /*4e70*/  IMAD.U32 R133, RZ, RZ, UR5 ;  /* 0x00000005ff857e24 */ /* 0x000fe2000f8e00ff */
[----:B------:R-:W-:Y:S01]  /*4e80*/  UIMAD UR5, UR6, 0x5, URZ ;  /* 0x00000005060578a4 */ /* 0x000fe2000f8e02ff */
[----:B------:R-:W-:-:S04]  /*4e90*/  IMAD.WIDE R218, R218, 0x4, R136 ;  /* 0x00000004dada7825 */ /* 0x000fc800078e0288 */
[----:B------:R-:W-:-:S04]  /*4ea0*/  IMAD.WIDE R232, R133, 0x4, R138 ;  /* 0x0000000485e87825 */ /* 0x000fc800078e028a */
[----:B------:R-:W-:Y:S01]  /*4eb0*/  IMAD.WIDE R230, R133, 0x4, R136 ;  /* 0x0000000485e67825 */ /* 0x000fe200078e0288 */
[----:B------:R2:W4:Y:S03]  /*4ec0*/  @!UP2 SYNCS.EXCH.64 URZ, [UR9+0xb0008], UR12 ;  /* 0x0b00080c09ffa5b2 */ /* 0x0005260008000100 */
[----:B------:R-:W-:Y:S01]  /*4ed0*/  IMAD.U32 R133, RZ, RZ, UR5 ;  /* 0x00000005ff857e24 */ /* 0x000fe2000f8e00ff */
[----:B------:R-:W-:Y:S01]  /*4ee0*/  @!PT LDS RZ, [RZ] ;  /* 0x00000000fffff984 */ /* 0x000fe20000000800 */
[----:B------:R-:W-:Y:S01]  /*4ef0*/  @!PT LDS RZ, [RZ] ;  /* 0x00000000fffff984 */ /* 0x000fe20000000800 */
[----:B------:R-:W-:Y:S01]  /*4f00*/  @!PT LDS RZ, [RZ] ;  /* 0x00000000fffff984 */ /* 0x000fe20000000800 */
[----:B----4-:R-:W-:Y:S01]  /*4f10*/  LDGSTS.E [R135], desc[UR28][R138.64], !P0 ;  /* 0x000000008a877fae */ /* 0x010fe2000c1a101c */
[----:B------:R-:W-:Y:S01]  /*4f20*/  UIMAD UR5, UR6, 0x6, URZ ;  /* 0x00000006060578a4 */ /* 0x000fe2000f8e02ff */
[----:B------:R-:W-:Y:S02]  /*4f30*/  VIADD R199, R132, 0x3f ;  /* 0x0000003f84c77836 */ /* 0x000fe40000000000 */
[----:B------:R-:W-:Y:S01]  /*4f40*/  LDGSTS.E [R135+0x200], desc[UR28][R136.64], !P0 ;  /* 0x0020000088877fae */ /* 0x000fe2000c1a101c */
[----:B------:R-:W-:Y:S01]  /*4f50*/  ISETP.GE.U32.AND P0, PT, R0, 0x7fffffba, PT ;  /* 0x7fffffba0000780c */ /* 0x000fe20003f06070 */
[C---:B------:R-:W-:Y:S01]  /*4f60*/  IMAD.WIDE R234, R133.reuse, 0x4, R138 ;  /* 0x0000000485ea7825 */ /* 0x040fe200078e028a */
[----:B------:R-:W-:Y:S01]  /*4f70*/  IADD3 R0, PT, PT, R132, -0x8, RZ ;  /* 0xfffffff884007810 */ /* 0x000fe20007ffe0ff */
[----:B------:R-:W-:Y:S02]  /*4f80*/  LDGSTS.E [R135+0x400], desc[UR28][R224.64], !P2 ;  /* 0x00400000e0877fae */ /* 0x000fe4000d1a101c */
[----:B------:R-:W-:Y:S01]  /*4f90*/  IMAD.WIDE R140, R133, 0x4, R136 ;  /* 0x00000004858c7825 */ /* 0x000fe200078e0288 */
[----:B--2---:R-:W-:Y:S01]  /*4fa0*/  UIMAD UR12, UR6, 0x3b, URZ ;  /* 0x0000003b060c78a4 */ /* 0x004fe2000f8e02ff */
[----:B------:R-:W-:Y:S01]  /*4fb0*/  LDGSTS.E [R135+0x600], desc[UR28][R228.64], !P2 ;  /* 0x00600000e4877fae */ /* 0x000fe2000d1a101c */
[----:B------:R-:W-:Y:S01]  /*4fc0*/  ISETP.GE.U32.AND P2, PT, R0, 0x7fffffb9, PT ;  /* 0x7fffffb90000780c */ /* 0x000fe20003f46070 */
[----:B------:R-:W-:Y:S01]  /*4fd0*/  IMAD.U32 R133, RZ, RZ, UR5 ;  /* 0x00000005ff857e24 */ /* 0x000fe2000f8e00ff */
[----:B------:R-:W-:Y:S01]  /*4fe0*/  UIMAD UR5, UR6, 0x7, URZ ;  /* 0x00000007060578a4 */ /* 0x000fe2000f8e02ff */
[----:B------:R-:W-:Y:S01]  /*4ff0*/  LDGSTS.E [R135+0x800], desc[UR28][R236.64], !P4 ;  /* 0x00800000ec877fae */ /* 0x000fe2000e1a101c */
[----:B------:R-:W-:-:S02]  /*5000*/  VIADD R0, R132, 0xfffffff7 ;  /* 0xfffffff784007836 */ /* 0x000fc40000000000 */
[----:B------:R-:W-:Y:S01]  /*5010*/  IMAD.WIDE R200, R133, 0x4, R138 ;  /* 0x0000000485c87825 */ /* 0x000fe200078e028a */
[----:B------:R-:W-:Y:S02]  /*5020*/  LDGSTS.E [R135+0xa00], desc[UR28][R238.64], !P4 ;  /* 0x00a00000ee877fae */ /* 0x000fe4000e1a101c */
[----:B------:R-:W-:Y:S01]  /*5030*/  ISETP.GE.U32.AND P4, PT, R0, 0x7fffffb8, PT ;  /* 0x7fffffb80000780c */ /* 0x000fe20003f86070 */
[----:B------:R-:W-:Y:S01]  /*5040*/  IMAD.U32 R226, RZ, RZ, UR12 ;  /* 0x0000000cffe27e24 */ /* 0x000fe2000f8e00ff */
[----:B------:R-:W-:Y:S01]  /*5050*/  LDGSTS.E [R135+0xc00], desc[UR28][R240.64], !P3 ;  /* 0x00c00000f0877fae */ /* 0x000fe2000d9a101c */
[----:B------:R-:W-:Y:S01]  /*5060*/  IADD3 R0, PT, PT, R132, -0xa, RZ ;  /* 0xfffffff684007810 */ /* 0x000fe20007ffe0ff */
[----:B---3--:R-:W-:Y:S02]  /*5070*/  VIADD R252, R252, 0xffffffbb ;  /* 0xffffffbbfcfc7836 */ /* 0x008fe40000000000 */
[----:B------:R-:W-:Y:S01]  /*5080*/  LDGSTS.E [R135+0xe00], desc[UR28][R242.64], !P3 ;  /* 0x00e00000f2877fae */ /* 0x000fe2000d9a101c */
[----:B------:R-:W-:Y:S01]  /*5090*/  ISETP.GE.U32.AND P3, PT, R0, 0x7fffffb7, PT ;  /* 0x7fffffb70000780c */ /* 0x000fe20003f66070 */
[----:B------:R-:W-:-:S02]  /*50a0*/  VIADD R0, R132, 0xfffffff5 ;  /* 0xfffffff584007836 */ /* 0x000fc40000000000 */
[----:B------:R-:W-:Y:S04]  /*50b0*/  LDGSTS.E [R135+0x1000], desc[UR28][R232.64], !P6 ;  /* 0x01000000e8877fae */ /* 0x000fe8000f1a101c */
[----:B------:R-:W-:Y:S01]  /*50c0*/  LDGSTS.E [R135+0x1200], desc[UR28][R230.64], !P6 ;  /* 0x01200000e6877fae */ /* 0x000fe2000f1a101c */
[----:B------:R-:W-:Y:S02]  /*50d0*/  ISETP.GE.U32.AND P6, PT, R0, 0x7fffffb6, PT ;  /* 0x7fffffb60000780c */ /* 0x000fe40003fc6070 */
[----:B------:R-:W-:Y:S01]  /*50e0*/  IADD3 R0, PT, PT, R132, -0xc, RZ ;  /* 0xfffffff484007810 */ /* 0x000fe20007ffe0ff */
[----:B------:R-:W-:Y:S04]  /*50f0*/  LDGSTS.E [R135+0x1400], desc[UR28][R234.64], !P5 ;  /* 0x01400000ea877fae */ /* 0x000fe8000e9a101c */
[----:B------:R2:W-:Y:S04]  /*5100*/  STL.64 [R1+0x1f0], R140 ;  /* 0x0001f08c01007387 */ /* 0x0005e80000100a00 */
[----:B------:R2:W-:Y:S01]  /*5110*/  LDGSTS.E [R135+0x1600], desc[UR28][R140.64], !P5 ;  /* 0x016000008c877fae */ /* 0x0005e2000e9a101c */
[----:B------:R-:W-:Y:S01]  /*5120*/  ISETP.GE.U32.AND P5, PT, R0, 0x7fffffb5, PT ;  /* 0x7fffffb50000780c */ /* 0x000fe20003fa6070 */
[----:B------:R-:W-:-:S02]  /*5130*/  VIADD R0, R132, 0xfffffff3 ;  /* 0xfffffff384007836 */ /* 0x000fc40000000000 */
[----:B------:R-:W-:Y:S01]  /*5140*/  LDGSTS.E [R135+0x1800], desc[UR28][R200.64], !P0 ;  /* 0x01800000c8877fae */ /* 0x000fe2000c1a101c */
[----:B--2---:R-:W-:-:S04]  /*5150*/  IMAD.WIDE R140, R133, 0x4, R136 ;  /* 0x00000004858c7825 */ /* 0x004fc800078e0288 */
[----:B------:R-:W-:Y:S01]  /*5160*/  IMAD.U32 R133, RZ, RZ, UR5 ;  /* 0x00000005ff857e24 */ /* 0x000fe2000f8e00ff */
[----:B------:R-:W-:Y:S01]  /*5170*/  USHF.L.U32 UR5, UR6, 0x3, URZ ;  /* 0x0000000306057899 */ /* 0x000fe200080006ff */
[----:B------:R2:W-:Y:S02]  /*5180*/  STL.64 [R1+0x1e0], R140 ;  /* 0x0001e08c01007387 */ /* 0x0005e40000100a00 */
[C---:B------:R-:W-:Y:S02]  /*5190*/  IMAD.WIDE R142, R133.reuse, 0x4, R138 ;  /* 0x00000004858e7825 */ /* 0x040fe400078e028a */
[----:B------:R2:W-:Y:S01]  /*51a0*/  LDGSTS.E [R135+0x1a00], desc[UR28][R140.64], !P0 ;  /* 0x01a000008c877fae */ /* 0x0005e2000c1a101c */
[----:B------:R-:W-:Y:S02]  /*51b0*/  ISETP.GE.U32.AND P0, PT, R0, 0x7fffffb4, PT ;  /* 0x7fffffb40000780c */ /* 0x000fe40003f06070 */
[----:B------:R-:W-:Y:S01]  /*51c0*/  IADD3 R0, PT, PT, R132, -0xe, RZ ;  /* 0xfffffff284007810 */ /* 0x000fe20007ffe0ff */
[----:B------:R3:W-:Y:S04]  /*51d0*/  STL.64 [R1+0x1d8], R142 ;  /* 0x0001d88e01007387 */ /* 0x0007e80000100a00 */
[----:B------:R3:W-:Y:S01]  /*51e0*/  LDGSTS.E [R135+0x1c00], desc[UR28][R142.64], !P2 ;  /* 0x01c000008e877fae */ /* 0x0007e2000d1a101c */
[----:B--2---:R-:W-:-:S04]  /*51f0*/  IMAD.WIDE R140, R133, 0x4, R136 ;  /* 0x00000004858c7825 */ /* 0x004fc800078e0288 */
[----:B------:R-:W-:Y:S01]  /*5200*/  IMAD.U32 R133, RZ, RZ, UR5 ;  /* 0x00000005ff857e24 */ /* 0x000fe2000f8e00ff */
[----:B------:R-:W-:Y:S01]  /*5210*/  UIMAD UR5, UR6, 0x9, URZ ;  /* 0x00000009060578a4 */ /* 0x000fe2000f8e02ff */
[----:B------:R2:W-:Y:S02]  /*5220*/  STL.64 [R1+0x1d0], R140 ;  /* 0x0001d08c01007387 */ /* 0x0005e40000100a00 */
[C---:B---3--:R-:W-:Y:S02]  /*5230*/  IMAD.WIDE R142, R133.reuse, 0x4, R138 ;  /* 0x00000004858e7825 */ /* 0x048fe400078e028a */
[----:B------:R2:W-:Y:S01]  /*5240*/  LDGSTS.E [R135+0x1e00], desc[UR28][R140.64], !P2 ;  /* 0x01e000008c877fae */ /* 0x0005e2000d1a101c */
[----:B------:R-:W-:Y:S01]  /*5250*/  ISETP.GE.U32.AND P2, PT, R0, 0x7fffffb3, PT ;  /* 0x7fffffb30000780c */ /* 0x000fe20003f46070 */
[----:B------:R-:W-:Y:S02]  /*5260*/  VIADD R0, R132, 0xfffffff1 ;  /* 0xfffffff184007836 */ /* 0x000fe40000000000 */
        /* <DEDUP_REMOVED lines=64> */
[----:B------:R-:W-:Y:S01]  /*5670*/  USHF.L.U32 UR5, UR6, 0x4, URZ ;  /* 0x0000000406057899 */ /* 0x000fe200080006ff */
        /* <DEDUP_REMOVED lines=115> */
[----:B------:R3:W-:Y:S04]  /*5db0*/  LDGSTS.E [R135+0x6800], desc[UR28][R142.64], !P4 ;  /* 0x068000008e877fae */ /* 0x0007e8000e1a101c */
[----:B------:R3:W-:Y:S01]  /*5dc0*/  STL.64 [R1+0xa8], R142 ;  /* 0x0000a88e01007387 */ /* 0x0007e20000100a00 */
[----:B--2---:R-:W-:-:S04]  /*5dd0*/  IMAD.WIDE R140, R133, 0x4, R136 ;  /* 0x00000004858c7825 */ /* 0x004fc800078e0288 */
[----:B------:R-:W-:Y:S01]  /*5de0*/  IMAD.U32 R133, RZ, RZ, UR5 ;  /* 0x00000005ff857e24 */ /* 0x000fe2000f8e00ff */
[----:B------:R-:W-:Y:S01]  /*5df0*/  UIMAD UR5, UR6, 0x1c, URZ ;  /* 0x0000001c060578a4 */ /* 0x000fe2000f8e02ff */
[----:B------:R2:W-:Y:S01]  /*5e00*/  LDGSTS.E [R135+0x6a00], desc[UR28][R140.64], !P4 ;  /* 0x06a000008c877fae */ /* 0x0005e2000e1a101c */
[----:B------:R-:W-:Y:S01]  /*5e10*/  ISETP.GE.U32.AND P4, PT, R0, 0x7fffffa0, PT ;  /* 0x7fffffa00000780c */ /* 0x000fe20003f86070 */
[C---:B---3--:R-:W-:Y:S02]  /*5e20*/  IMAD.WIDE R142, R133.reuse, 0x4, R138 ;  /* 0x00000004858e7825 */ /* 0x048fe400078e028a */
[----:B------:R2:W-:Y:S02]  /*5e30*/  STL.64 [R1+0xa0], R140 ;  /* 0x0000a08c01007387 */ /* 0x0005e40000100a00 */
[----:B------:R-:W-:Y:S01]  /*5e40*/  IMAD.U32 R0, RZ, RZ, UR5 ;  /* 0x00000005ff007e24 */ /* 0x000fe2000f8e00ff */
[----:B------:R-:W-:Y:S01]  /*5e50*/  UIMAD UR5, UR6, 0x1d, URZ ;  /* 0x0000001d060578a4 */ /* 0x000fe2000f8e02ff */
[----:B------:R3:W-:Y:S04]  /*5e60*/  STL.64 [R1+0x98], R142 ;  /* 0x0000988e01007387 */ /* 0x0007e80000100a00 */
[----:B------:R3:W-:Y:S01]  /*5e70*/  LDGSTS.E [R135+0x6c00], desc[UR28][R142.64], !P3 ;  /* 0x06c000008e877fae */ /* 0x0007e2000d9a101c */
[----:B--2---:R-:W-:Y:S01]  /*5e80*/  IMAD.WIDE R140, R133, 0x4, R136 ;  /* 0x00000004858c7825 */ /* 0x004fe200078e0288 */
[----:B------:R-:W-:-:S04]  /*5e90*/  IADD3 R133, PT, PT, R132, -0x22, RZ ;  /* 0xffffffde84857810 */ /* 0x000fc80007ffe0ff */
[----:B------:R2:W-:Y:S01]  /*5ea0*/  STL.64 [R1+0x90], R140 ;  /* 0x0000908c01007387 */ /* 0x0005e20000100a00 */
[----:B---3--:R-:W-:-:S03]  /*5eb0*/  IMAD.WIDE R142, R0, 0x4, R138 ;  /* 0x00000004008e7825 */ /* 0x008fc600078e028a */
        /* <DEDUP_REMOVED lines=9> */
[----:B---3--:R-:W-:Y:S02]  /*5f50*/  IMAD.WIDE R142, R0, 0x4, R138 ;  /* 0x00000004008e7825 */ /* 0x008fe400078e028a */
        /* <DEDUP_REMOVED lines=72> */
[----:B------:R-:W-:Y:S01]  /*63e0*/  IMAD.U32 R248, RZ, RZ, UR5 ;  /* 0x00000005fff87e24 */ /* 0x000fe2000f8e00ff */
[----:B------:R-:W-:Y:S01]  /*63f0*/  UIMAD UR5, UR6, 0x26, URZ ;  /* 0x00000026060578a4 */ /* 0x000fe2000f8e02ff */
[----:B------:R3:W-:Y:S01]  /*6400*/  STL.64 [R1+0x8], R142 ;  /* 0x0000088e01007387 */ /* 0x0007e20000100a00 */
[----:B------:R-:W-:-:S02]  /*6410*/  VIADD R133, R132, 0xffffffbf ;  /* 0xffffffbf84857836 */ /* 0x000fc40000000000 */
[----:B------:R-:W-:Y:S01]  /*6420*/  IMAD.WIDE R250, R248, 0x4, R138 ;  /* 0x00000004f8fa7825 */ /* 0x000fe200078e028a */
[----:B------:R3:W-:Y:S03]  /*6430*/  LDGSTS.E [R135+0x9000], desc[UR28][R142.64], !P0 ;  /* 0x090000008e877fae */ /* 0x0007e6000c1a101c */
[----:B------:R-:W-:Y:S01]  /*6440*/  IMAD.U32 R244, RZ, RZ, UR5 ;  /* 0x00000005fff47e24 */ /* 0x000fe2000f8e00ff */
[----:B------:R-:W-:Y:S01]  /*6450*/  UIMAD UR5, UR6, 0x27, URZ ;  /* 0x00000027060578a4 */ /* 0x000fe2000f8e02ff */
[----:B--2---:R-:W-:-:S04]  /*6460*/  IMAD.WIDE R140, R0, 0x4, R136 ;  /* 0x00000004008c7825 */ /* 0x004fc800078e0288 */
[----:B------:R-:W-:Y:S01]  /*6470*/  VIADD R0, R132, 0xffffffd5 ;  /* 0xffffffd584007836 */ /* 0x000fe20000000000 */
[----:B------:R2:W-:Y:S01]  /*6480*/  LDGSTS.E [R135+0x9200], desc[UR28][R140.64], !P0 ;  /* 0x092000008c877fae */ /* 0x0005e2000c1a101c */
[----:B------:R-:W-:-:S03]  /*6490*/  IMAD.WIDE R248, R248, 0x4, R136 ;  /* 0x00000004f8f87825 */ /* 0x000fc600078e0288 */
[----:B------:R-:W-:Y:S01]  /*64a0*/  ISETP.GE.U32.AND P0, PT, R0, 0x7fffff96, PT ;  /* 0x7fffff960000780c */ /* 0x000fe20003f06070 */
[----:B---3--:R-:W-:Y:S01]  /*64b0*/  IMAD.U32 R142, RZ, RZ, UR5 ;  /* 0x00000005ff8e7e24 */ /* 0x008fe2000f8e00ff */
[----:B------:R-:W-:Y:S01]  /*64c0*/  UIMAD UR5, UR6, 0x28, URZ ;  /* 0x00000028060578a4 */ /* 0x000fe2000f8e02ff */
[----:B------:R-:W-:Y:S01]  /*64d0*/  IADD3 R0, PT, PT, R132, -0x2c, RZ ;  /* 0xffffffd484007810 */ /* 0x000fe20007ffe0ff */
[----:B------:R3:W-:Y:S01]  /*64e0*/  LDGSTS.E [R135+0x9400], desc[UR28][R250.64], !P2 ;  /* 0x09400000fa877fae */ /* 0x0007e2000d1a101c */
[----:B------:R-:W-:-:S03]  /*64f0*/  IMAD.WIDE R246, R244, 0x4, R138 ;  /* 0x00000004f4f67825 */ /* 0x000fc600078e028a */
[----:B------:R4:W-:Y:S01]  /*6500*/  LDGSTS.E [R135+0x9600], desc[UR28][R248.64], !P2 ;  /* 0x09600000f8877fae */ /* 0x0009e2000d1a101c */
[----:B------:R-:W-:Y:S01]  /*6510*/  IMAD.U32 R146, RZ, RZ, UR5 ;  /* 0x00000005ff927e24 */ /* 0x000fe2000f8e00ff */
[----:B------:R-:W-:Y:S01]  /*6520*/  UIMAD UR5, UR6, 0x29, URZ ;  /* 0x00000029060578a4 */ /* 0x000fe2000f8e02ff */
[----:B------:R-:W-:Y:S01]  /*6530*/  ISETP.GE.U32.AND P2, PT, R0, 0x7fffff95, PT ;  /* 0x7fffff950000780c */ /* 0x000fe20003f46070 */
[----:B------:R-:W-:Y:S01]  /*6540*/  IMAD.WIDE R244, R244, 0x4, R136 ;  /* 0x00000004f4f47825 */ /* 0x000fe200078e0288 */
[----:B------:R2:W-:Y:S03]  /*6550*/  STL.64 [R1], R140 ;  /* 0x0000008c01007387 */ /* 0x0005e60000100a00 */
[----:B------:R-:W-:Y:S01]  /*6560*/  IMAD.U32 R150, RZ, RZ, UR5 ;  /* 0x00000005ff967e24 */ /* 0x000fe2000f8e00ff */
[----:B------:R-:W-:Y:S01]  /*6570*/  UIMAD UR5, UR6, 0x2a, URZ ;  /* 0x0000002a060578a4 */ /* 0x000fe2000f8e02ff */
[----:B------:R-:W-:Y:S01]  /*6580*/  VIADD R0, R132, 0xffffffd3 ;  /* 0xffffffd384007836 */ /* 0x000fe20000000000 */
[----:B------:R-:W-:Y:S01]  /*6590*/  LDGSTS.E [R135+0x9800], desc[UR28][R246.64], !P4 ;  /* 0x09800000f6877fae */ /* 0x000fe2000e1a101c */
[----:B------:R-:W-:-:S03]  /*65a0*/  IMAD.WIDE R144, R146, 0x4, R138 ;  /* 0x0000000492907825 */ /* 0x000fc600078e028a */
[----:B------:R1:W-:Y:S01]  /*65b0*/  LDGSTS.E [R135+0x9a00], desc[UR28][R244.64], !P4 ;  /* 0x09a00000f4877fae */ /* 0x0003e2000e1a101c */
[----:B------:R-:W-:Y:S01]  /*65c0*/  IMAD.U32 R154, RZ, RZ, UR5 ;  /* 0x00000005ff9a7e24 */ /* 0x000fe2000f8e00ff */
[----:B------:R-:W-:Y:S01]  /*65d0*/  UIMAD UR5, UR6, 0x2b, URZ ;  /* 0x0000002b060578a4 */ /* 0x000fe2000f8e02ff */
[----:B--2---:R-:W-:Y:S01]  /*65e0*/  IMAD.WIDE R140, R142, 0x4, R138 ;  /* 0x000000048e8c7825 */ /* 0x004fe200078e028a */
[----:B------:R-:W-:Y:S01]  /*65f0*/  ISETP.GE.U32.AND P4, PT, R0, 0x7fffff94, PT ;  /* 0x7fffff940000780c */ /* 0x000fe20003f86070 */
[----:B------:R3:W-:Y:S01]  /*6600*/  STL.64 [R1+0x880], R250 ;  /* 0x000880fa01007387 */ /* 0x0007e20000100a00 */
[----:B------:R-:W-:Y:S01]  /*6610*/  IADD3 R0, PT, PT, R132, -0x2e, RZ ;  /* 0xffffffd284007810 */ /* 0x000fe20007ffe0ff */
[--C-:B------:R-:W-:Y:S02]  /*6620*/  IMAD.WIDE R142, R142, 0x4, R136.reuse ;  /* 0x000000048e8e7825 */ /* 0x100fe400078e0288 */
[----:B------:R-:W-:Y:S02]  /*6630*/  LDGSTS.E [R135+0x9c00], desc[UR28][R140.64], !P3 ;  /* 0x09c000008c877fae */ /* 0x000fe4000d9a101c */
[----:B------:R-:W-:Y:S01]  /*6640*/  IMAD.U32 R158, RZ, RZ, UR5 ;  /* 0x00000005ff9e7e24 */ /* 0x000fe2000f8e00ff */
[----:B------:R-:W-:Y:S01]  /*6650*/  UIMAD UR5, UR6, 0x2c, URZ ;  /* 0x0000002c060578a4 */ /* 0x000fe2000f8e02ff */
[----:B------:R2:W-:Y:S01]  /*6660*/  LDGSTS.E [R135+0x9e00], desc[UR28][R142.64], !P3 ;  /* 0x09e000008e877fae */ /* 0x0005e2000d9a101c */
[----:B------:R-:W-:Y:S01]  /*6670*/  ISETP.GE.U32.AND P3, PT, R0, 0x7fffff93, PT ;  /* 0x7fffff930000780c */ /* 0x000fe20003f66070 */
[----:B------:R-:W-:-:S02]  /*6680*/  IMAD.WIDE R146, R146, 0x4, R136 ;  /* 0x0000000492927825 */ /* 0x000fc400078e0288 */
[----:B------:R1:W-:Y:S01]  /*6690*/  LDGSTS.E [R135+0xa000], desc[UR28][R144.64], !P6 ;  /* 0x0a00000090877fae */ /* 0x0003e2000f1a101c */
[----:B---3--:R-:W-:Y:S01]  /*66a0*/  MOV R251, R201 ;  /* 0x000000c900fb7202 */ /* 0x008fe20000000f00 */
[----:B------:R-:W-:Y:S01]  /*66b0*/  IMAD.U32 R162, RZ, RZ, UR5 ;  /* 0x00000005ffa27e24 */ /* 0x000fe2000f8e00ff */
[----:B------:R-:W-:Y:S01]  /*66c0*/  UIMAD UR5, UR6, 0x2d, URZ ;  /* 0x0000002d060578a4 */ /* 0x000fe2000f8e02ff */
[----:B------:R-:W-:Y:S01]  /*66d0*/  VIADD R0, R132, 0xffffffd1 ;  /* 0xffffffd184007836 */ /* 0x000fe20000000000 */
[----:B------:R3:W-:Y:S01]  /*66e0*/  LDGSTS.E [R135+0xa200], desc[UR28][R146.64], !P6 ;  /* 0x0a20000092877fae */ /* 0x0007e2000f1a101c */
[----:B------:R-:W-:Y:S01]  /*66f0*/  IMAD.WIDE R148, R150, 0x4, R138 ;  /* 0x0000000496947825 */ /* 0x000fe200078e028a */
[----:B------:R-:W1:Y:S02]  /*6700*/  LDC R201, c[0x0][0x3a0] ;  /* 0x0000e800ffc97b82 */ /* 0x000e640000000800 */
[----:B------:R-:W-:Y:S01]  /*6710*/  ISETP.GE.U32.AND P6, PT, R0, 0x7fffff92, PT ;  /* 0x7fffff920000780c */ /* 0x000fe20003fc6070 */
[----:B------:R-:W-:Y:S01]  /*6720*/  IMAD.U32 R166, RZ, RZ, UR5 ;  /* 0x00000005ffa67e24 */ /* 0x000fe2000f8e00ff */
[----:B------:R-:W-:Y:S01]  /*6730*/  UIMAD UR5, UR6, 0x2e, URZ ;  /* 0x0000002e060578a4 */ /* 0x000fe2000f8e02ff */
[----:B------:R-:W-:Y:S01]  /*6740*/  IMAD.WIDE R150, R150, 0x4, R136 ;  /* 0x0000000496967825 */ /* 0x000fe200078e0288 */
[----:B------:R-:W-:Y:S01]  /*6750*/  IADD3 R0, PT, PT, R132, -0x30, RZ ;  /* 0xffffffd084007810 */ /* 0x000fe20007ffe0ff */
[----:B------:R-:W-:Y:S02]  /*6760*/  LDGSTS.E [R135+0xa400], desc[UR28][R148.64], !P5 ;  /* 0x0a40000094877fae */ /* 0x000fe4000e9a101c */
[----:B------:R-:W-:-:S02]  /*6770*/  IMAD.WIDE R152, R154, 0x4, R138 ;  /* 0x000000049a987825 */ /* 0x000fc400078e028a */
[----:B------:R1:W-:Y:S01]  /*6780*/  LDGSTS.E [R135+0xa600], desc[UR28][R150.64], !P5 ;  /* 0x0a60000096877fae */ /* 0x0003e2000e9a101c */
[----:B------:R-:W-:Y:S01]  /*6790*/  ISETP.GE.U32.AND P5, PT, R0, 0x7fffff91, PT ;  /* 0x7fffff910000780c */ /* 0x000fe20003fa6070 */
[----:B------:R-:W-:Y:S01]  /*67a0*/  IMAD.U32 R170, RZ, RZ, UR5 ;  /* 0x00000005ffaa7e24 */ /* 0x000fe2000f8e00ff */
[----:B------:R-:W-:Y:S01]  /*67b0*/  UIMAD UR5, UR6, 0x2f, URZ ;  /* 0x0000002f060578a4 */ /* 0x000fe2000f8e02ff */
[----:B------:R-:W-:Y:S01]  /*67c0*/  IMAD.WIDE R154, R154, 0x4, R136 ;  /* 0x000000049a9a7825 */ /* 0x000fe200078e0288 */
[----:B------:R-:W-:Y:S03]  /*67d0*/  LDGSTS.E [R135+0xa800], desc[UR28][R152.64], !P0 ;  /* 0x0a80000098877fae */ /* 0x000fe6000c1a101c */
[----:B------:R-:W-:Y:S01]  /*67e0*/  VIADD R0, R132, 0xffffffcf ;  /* 0xffffffcf84007836 */ /* 0x000fe20000000000 */
[----:B------:R1:W-:Y:S01]  /*67f0*/  LDGSTS.E [R135+0xaa00], desc[UR28][R154.64], !P0 ;  /* 0x0aa000009a877fae */ /* 0x0003e2000c1a101c */
[----:B------:R-:W-:Y:S01]  /*6800*/  IMAD.U32 R174, RZ, RZ, UR5 ;  /* 0x00000005ffae7e24 */ /* 0x000fe2000f8e00ff */
[----:B------:R-:W-:Y:S01]  /*6810*/  UIMAD UR5, UR6, 0x30, URZ ;  /* 0x00000030060578a4 */ /* 0x000fe2000f8e02ff */
[----:B------:R-:W-:Y:S01]  /*6820*/  IMAD.WIDE R156, R158, 0x4, R138 ;  /* 0x000000049e9c7825 */ /* 0x000fe200078e028a */
[----:B------:R-:W-:Y:S01]  /*6830*/  ISETP.GE.U32.AND P0, PT, R0, 0x7fffff90, PT ;  /* 0x7fffff900000780c */ /* 0x000fe20003f06070 */
[----:B------:R4:W-:Y:S01]  /*6840*/  STL.64 [R1+0x888], R248 ;  /* 0x000888f801007387 */ /* 0x0009e20000100a00 */
[----:B------:R-:W-:Y:S01]  /*6850*/  IADD3 R0, PT, PT, R132, -0x32, RZ ;  /* 0xffffffce84007810 */ /* 0x000fe20007ffe0ff */
[----:B------:R-:W-:-:S02]  /*6860*/  IMAD.WIDE R158, R158, 0x4, R136 ;  /* 0x000000049e9e7825 */ /* 0x000fc400078e0288 */
[----:B------:R-:W-:Y:S02]  /*6870*/  LDGSTS.E [R135+0xac00], desc[UR28][R156.64], !P2 ;  /* 0x0ac000009c877fae */ /* 0x000fe4000d1a101c */
[----:B------:R-:W-:Y:S02]  /*6880*/  IMAD.WIDE R160, R162, 0x4, R138 ;  /* 0x00000004a2a07825 */ /* 0x000fe400078e028a */
[----:B------:R-:W-:Y:S01]  /*6890*/  LDGSTS.E [R135+0xae00], desc[UR28][R158.64], !P2 ;  /* 0x0ae000009e877fae */ /* 0x000fe2000d1a101c */
[----:B------:R-:W-:Y:S01]  /*68a0*/  ISETP.GE.U32.AND P2, PT, R0, 0x7fffff8f, PT ;  /* 0x7fffff8f0000780c */ /* 0x000fe20003f46070 */
[----:B------:R-:W-:Y:S01]  /*68b0*/  IMAD.U32 R178, RZ, RZ, UR5 ;  /* 0x00000005ffb27e24 */ /* 0x000fe2000f8e00ff */
[----:B------:R-:W-:Y:S01]  /*68c0*/  UIMAD UR5, UR6, 0x31, URZ ;  /* 0x00000031060578a4 */ /* 0x000fe2000f8e02ff */
[----:B------:R-:W-:Y:S01]  /*68d0*/  IMAD.WIDE R162, R162, 0x4, R136 ;  /* 0x00000004a2a27825 */ /* 0x000fe200078e0288 */
[----:B------:R-:W-:Y:S01]  /*68e0*/  LDGSTS.E [R135+0xb000], desc[UR28][R160.64], !P4 ;  /* 0x0b000000a0877fae */ /* 0x000fe2000e1a101c */
[----:B----4-:R-:W-:-:S02]  /*68f0*/  MOV R249, R237 ;  /* 0x000000ed00f97202 */ /* 0x010fc40000000f00 */
[----:B------:R-:W-:Y:S01]  /*6900*/  VIADD R0, R132, 0xffffffcd ;  /* 0xffffffcd84007836 */ /* 0x000fe20000000000 */
[----:B------:R-:W-:Y:S01]  /*6910*/  LDGSTS.E [R135+0xb200], desc[UR28][R162.64], !P4 ;  /* 0x0b200000a2877fae */ /* 0x000fe2000e1a101c */
[----:B------:R-:W-:-:S03]  /*6920*/  IMAD.WIDE R164, R166, 0x4, R138 ;  /* 0x00000004a6a47825 */ /* 0x000fc600078e028a */
[----:B------:R-:W-:Y:S01]  /*6930*/  ISETP.GE.U32.AND P4, PT, R0, 0x7fffff8e, PT ;  /* 0x7fffff8e0000780c */ /* 0x000fe20003f86070 */
[----:B------:R-:W-:Y:S01]  /*6940*/  IMAD.WIDE R166, R166, 0x4, R136 ;  /* 0x00000004a6a67825 */ /* 0x000fe200078e0288 */
[----:B------:R-:W-:Y:S01]  /*6950*/  IADD3 R0, PT, PT, R132, -0x34, RZ ;  /* 0xffffffcc84007810 */ /* 0x000fe20007ffe0ff */
[----:B------:R-:W-:Y:S02]  /*6960*/  LDGSTS.E [R135+0xb400], desc[UR28][R164.64], !P3 ;  /* 0x0b400000a4877fae */ /* 0x000fe4000d9a101c */
[----:B------:R-:W-:Y:S01]  /*6970*/  IMAD.U32 R182, RZ, RZ, UR5 ;  /* 0x00000005ffb67e24 */ /* 0x000fe2000f8e00ff */
[----:B------:R-:W-:Y:S01]  /*6980*/  UIMAD UR5, UR6, 0x32, URZ ;  /* 0x00000032060578a4 */ /* 0x000fe2000f8e02ff */
[----:B------:R-:W-:Y:S01]  /*6990*/  LDGSTS.E [R135+0xb600], desc[UR28][R166.64], !P3 ;  /* 0x0b600000a6877fae */ /* 0x000fe2000d9a101c */
[----:B------:R-:W-:Y:S01]  /*69a0*/  IMAD.WIDE R168, R170, 0x4, R138 ;  /* 0x00000004aaa87825 */ /* 0x000fe200078e028a */
[----:B------:R-:W-:Y:S02]  /*69b0*/  ISETP.GE.U32.AND P3, PT, R0, 0x7fffff8d, PT ;  /* 0x7fffff8d0000780c */ /* 0x000fe40003f66070 */
[----:B------:R-:W-:Y:S01]  /*69c0*/  STL.64 [R1+0x870], R246 ;  /* 0x000870f601007387 */ /* 0x000fe20000100a00 */
[----:B------:R-:W-:-:S03]  /*69d0*/  IMAD.WIDE R170, R170, 0x4, R136 ;  /* 0x00000004aaaa7825 */ /* 0x000fc600078e0288 */
[----:B------:R-:W-:Y:S01]  /*69e0*/  LDGSTS.E [R135+0xb800], desc[UR28][R168.64], !P6 ;  /* 0x0b800000a8877fae */ /* 0x000fe2000f1a101c */
[----:B------:R-:W-:Y:S02]  /*69f0*/  VIADD R0, R132, 0xffffffcb ;  /* 0xffffffcb84007836 */ /* 0x000fe40000000000 */
[----:B------:R-:W-:Y:S01]  /*6a00*/  IMAD.U32 R186, RZ, RZ, UR5 ;  /* 0x00000005ffba7e24 */ /* 0x000fe2000f8e00ff */
[----:B------:R-:W-:Y:S01]  /*6a10*/  UIMAD UR5, UR6, 0x33, URZ ;  /* 0x00000033060578a4 */ /* 0x000fe2000f8e02ff */
[----:B------:R-:W-:Y:S01]  /*6a20*/  IMAD.WIDE R172, R174, 0x4, R138 ;  /* 0x00000004aeac7825 */ /* 0x000fe200078e028a */
[----:B------:R-:W-:Y:S01]  /*6a30*/  LDGSTS.E [R135+0xba00], desc[UR28][R170.64], !P6 ;  /* 0x0ba00000aa877fae */ /* 0x000fe2000f1a101c */
[----:B------:R-:W-:Y:S02]  /*6a40*/  ISETP.GE.U32.AND P6, PT, R0, 0x7fffff8c, PT ;  /* 0x7fffff8c0000780c */ /* 0x000fe40003fc6070 */
[----:B------:R-:W-:Y:S01]  /*6a50*/  IMAD.WIDE R174, R174, 0x4, R136 ;  /* 0x00000004aeae7825 */ /* 0x000fe200078e0288 */
[----:B------:R-:W-:Y:S01]  /*6a60*/  IADD3 R0, PT, PT, R132, -0x36, RZ ;  /* 0xffffffca84007810 */ /* 0x000fe20007ffe0ff */
[----:B------:R-:W-:Y:S02]  /*6a70*/  LDGSTS.E [R135+0xbc00], desc[UR28][R172.64], !P5 ;  /* 0x0bc00000ac877fae */ /* 0x000fe4000e9a101c */
[----:B------:R-:W-:Y:S01]  /*6a80*/  IMAD.U32 R190, RZ, RZ, UR5 ;  /* 0x00000005ffbe7e24 */ /* 0x000fe2000f8e00ff */
[----:B------:R-:W-:Y:S01]  /*6a90*/  UIMAD UR5, UR6, 0x34, URZ ;  /* 0x00000034060578a4 */ /* 0x000fe2000f8e02ff */
[----:B------:R-:W-:Y:S01]  /*6aa0*/  LDGSTS.E [R135+0xbe00], desc[UR28][R174.64], !P5 ;  /* 0x0be00000ae877fae */ /* 0x000fe2000e9a101c */
[----:B------:R-:W-:Y:S01]  /*6ab0*/  IMAD.WIDE R176, R178, 0x4, R138 ;  /* 0x00000004b2b07825 */ /* 0x000fe200078e028a */
[----:B------:R-:W-:-:S02]  /*6ac0*/  ISETP.GE.U32.AND P5, PT, R0, 0x7fffff8b, PT ;  /* 0x7fffff8b0000780c */ /* 0x000fc40003fa6070 */
[----:B------:R1:W-:Y:S01]  /*6ad0*/  STL.64 [R1+0x878], R244 ;  /* 0x000878f401007387 */ /* 0x0003e20000100a00 */
[----:B------:R-:W-:-:S03]  /*6ae0*/  IMAD.WIDE R178, R178, 0x4, R136 ;  /* 0x00000004b2b27825 */ /* 0x000fc600078e0288 */
[----:B------:R-:W-:Y:S01]  /*6af0*/  LDGSTS.E [R135+0xc000], desc[UR28][R176.64], !P0 ;  /* 0x0c000000b0877fae */ /* 0x000fe2000c1a101c */
[----:B------:R-:W-:Y:S02]  /*6b00*/  VIADD R0, R132, 0xffffffc9 ;  /* 0xffffffc984007836 */ /* 0x000fe40000000000 */
[----:B------:R-:W-:Y:S01]  /*6b10*/  IMAD.WIDE R180, R182, 0x4, R138 ;  /* 0x00000004b6b47825 */ /* 0x000fe200078e028a */
[----:B------:R-:W-:Y:S02]  /*6b20*/  LDGSTS.E [R135+0xc200], desc[UR28][R178.64], !P0 ;  /* 0x0c200000b2877fae */ /* 0x000fe4000c1a101c */
[----:B------:R-:W-:Y:S01]  /*6b30*/  ISETP.GE.U32.AND P0, PT, R0, 0x7fffff8a, PT ;  /* 0x7fffff8a0000780c */ /* 0x000fe20003f06070 */
[----:B------:R-:W-:Y:S01]  /*6b40*/  IMAD.WIDE R182, R182, 0x4, R136 ;  /* 0x00000004b6b67825 */ /* 0x000fe200078e0288 */
[----:B------:R-:W-:Y:S01]  /*6b50*/  IADD3 R0, PT, PT, R132, -0x38, RZ ;  /* 0xffffffc884007810 */ /* 0x000fe20007ffe0ff */
[----:B------:R-:W-:Y:S01]  /*6b60*/  LDGSTS.E [R135+0xc400], desc[UR28][R180.64], !P2 ;  /* 0x0c400000b4877fae */ /* 0x000fe2000d1a101c */
[----:B-1----:R-:W-:Y:S01]  /*6b70*/  MOV R245, R241 ;  /* 0x000000f100f57202 */ /* 0x002fe20000000f00 */
[----:B------:R-:W-:Y:S01]  /*6b80*/  IMAD.U32 R194, RZ, RZ, UR5 ;  /* 0x00000005ffc27e24 */ /* 0x000fe2000f8e00ff */
[----:B------:R-:W-:Y:S01]  /*6b90*/  UIMAD UR5, UR6, 0x35, URZ ;  /* 0x00000035060578a4 */ /* 0x000fe2000f8e02ff */
[----:B------:R-:W-:Y:S01]  /*6ba0*/  LDGSTS.E [R135+0xc600], desc[UR28][R182.64], !P2 ;  /* 0x0c600000b6877fae */ /* 0x000fe2000d1a101c */
[----:B------:R-:W-:Y:S01]  /*6bb0*/  IMAD.WIDE R184, R186, 0x4, R138 ;  /* 0x00000004bab87825 */ /* 0x000fe200078e028a */
[----:B------:R-:W-:-:S02]  /*6bc0*/  ISETP.GE.U32.AND P2, PT, R0, 0x7fffff89, PT ;  /* 0x7fffff890000780c */ /* 0x000fc40003f46070 */
        /* <DEDUP_REMOVED lines=24> */
[----:B------:R-:W-:Y:S01]  /*6d50*/  IMAD.U32 R210, RZ, RZ, UR5 ;  /* 0x00000005ffd27e24 */ /* 0x000fe2000f8e00ff */
[----:B------:R-:W-:Y:S01]  /*6d60*/  UIMAD UR5, UR6, 0x38, URZ ;  /* 0x00000038060578a4 */ /* 0x000fe2000f8e02ff */
[----:B------:R-:W-:Y:S01]  /*6d70*/  IMAD.WIDE R202, R202, 0x4, R136 ;  /* 0x00000004caca7825 */ /* 0x000fe200078e0288 */
[----:B------:R-:W-:Y:S01]  /*6d80*/  IADD3 R0, PT, PT, R132, -0x3c, RZ ;  /* 0xffffffc484007810 */ /* 0x000fe20007ffe0ff */
[----:B------:R-:W-:Y:S02]  /*6d90*/  LDGSTS.E [R135+0xd400], desc[UR28][R196.64], !P5 ;  /* 0x0d400000c4877fae */ /* 0x000fe4000e9a101c */
[----:B------:R-:W-:-:S02]  /*6da0*/  IMAD.WIDE R204, R206, 0x4, R138 ;  /* 0x00000004cecc7825 */ /* 0x000fc400078e028a */
[----:B------:R-:W-:Y:S01]  /*6db0*/  LDGSTS.E [R135+0xd600], desc[UR28][R202.64], !P5 ;  /* 0x0d600000ca877fae */ /* 0x000fe2000e9a101c */
[----:B------:R-:W-:Y:S01]  /*6dc0*/  ISETP.GE.U32.AND P5, PT, R0, 0x7fffff85, PT ;  /* 0x7fffff850000780c */ /* 0x000fe20003fa6070 */
[----:B------:R-:W-:Y:S02]  /*6dd0*/  IMAD.WIDE R206, R206, 0x4, R136 ;  /* 0x00000004cece7825 */ /* 0x000fe400078e0288 */
[----:B------:R-:W-:Y:S02]  /*6de0*/  LDGSTS.E [R135+0xd800], desc[UR28][R204.64], !P0 ;  /* 0x0d800000cc877fae */ /* 0x000fe4000c1a101c */
[----:B------:R-:W-:Y:S01]  /*6df0*/  IMAD.U32 R214, RZ, RZ, UR5 ;  /* 0x00000005ffd67e24 */ /* 0x000fe2000f8e00ff */
[----:B------:R-:W-:Y:S01]  /*6e00*/  UIMAD UR5, UR6, 0x3a, URZ ;  /* 0x0000003a060578a4 */ /* 0x000fe2000f8e02ff */
[----:B------:R-:W-:Y:S01]  /*6e10*/  VIADD R0, R132, 0xffffffc3 ;  /* 0xffffffc384007836 */ /* 0x000fe20000000000 */
[----:B------:R-:W-:Y:S01]  /*6e20*/  LDGSTS.E [R135+0xda00], desc[UR28][R206.64], !P0 ;  /* 0x0da00000ce877fae */ /* 0x000fe2000c1a101c */
[----:B------:R-:W-:-:S03]  /*6e30*/  IMAD.WIDE R208, R210, 0x4, R138 ;  /* 0x00000004d2d07825 */ /* 0x000fc600078e028a */
[----:B------:R-:W-:Y:S01]  /*6e40*/  ISETP.GE.U32.AND P0, PT, R0, 0x7fffff84, PT ;  /* 0x7fffff840000780c */ /* 0x000fe20003f06070 */
[----:B------:R-:W-:Y:S01]  /*6e50*/  IMAD.WIDE R210, R210, 0x4, R136 ;  /* 0x00000004d2d27825 */ /* 0x000fe200078e0288 */
[----:B------:R-:W-:Y:S01]  /*6e60*/  IADD3 R0, PT, PT, R132, -0x3e, RZ ;  /* 0xffffffc284007810 */ /* 0x000fe20007ffe0ff */
[----:B------:R-:W-:Y:S01]  /*6e70*/  LDGSTS.E [R135+0xdc00], desc[UR28][R208.64], !P2 ;  /* 0x0dc00000d0877fae */ /* 0x000fe2000d1a101c */
[----:B------:R-:W-:Y:S01]  /*6e80*/  MOV R222, UR5 ;  /* 0x0000000500de7c02 */ /* 0x000fe20008000f00 */
[----:B------:R-:W-:Y:S01]  /*6e90*/  UIMAD UR5, UR6, 0x3c, URZ ;  /* 0x0000003c060578a4 */ /* 0x000fe2000f8e02ff */
[C---:B------:R-:W-:Y:S01]  /*6ea0*/  IMAD.WIDE R212, R214.reuse, 0x4, R138 ;  /* 0x00000004d6d47825 */ /* 0x040fe200078e028a */
[----:B------:R1:W-:Y:S03]  /*6eb0*/  STL.64 [R1+0x8a0], R144 ;  /* 0x0008a09001007387 */ /* 0x0003e60000100a00 */
[----:B------:R-:W-:Y:S01]  /*6ec0*/  IMAD.WIDE R214, R214, 0x4, R136 ;  /* 0x00000004d6d67825 */ /* 0x000fe200078e0288 */
[----:B------:R-:W-:Y:S01]  /*6ed0*/  LDGSTS.E [R135+0xde00], desc[UR28][R210.64], !P2 ;  /* 0x0de00000d2877fae */ /* 0x000fe2000d1a101c */
[----:B------:R-:W-:-:S02]  /*6ee0*/  ISETP.GE.U32.AND P2, PT, R0, 0x7fffff83, PT ;  /* 0x7fffff830000780c */ /* 0x000fc40003f46070 */
[----:B------:R-:W-:Y:S01]  /*6ef0*/  VIADD R0, R132, 0xffffffc1 ;  /* 0xffffffc184007836 */ /* 0x000fe20000000000 */
[----:B------:R3:W-:Y:S01]  /*6f00*/  STL.64 [R1+0x8a8], R146 ;  /* 0x0008a89201007387 */ /* 0x0007e20000100a00 */
[----:B--2---:R-:W-:Y:S01]  /*6f10*/  IMAD.MOV.U32 R142, RZ, RZ, R230 ;  /* 0x000000ffff8e7224 */ /* 0x004fe200078e00e6 */
[----:B------:R-:W-:Y:S01]  /*6f20*/  MOV R230, UR5 ;  /* 0x0000000500e67c02 */ /* 0x000fe20008000f00 */
[C---:B------:R-:W-:Y:S01]  /*6f30*/  IMAD.WIDE R220, R222.reuse, 0x4, R138 ;  /* 0x00000004dedc7825 */ /* 0x040fe200078e028a */
[----:B------:R-:W-:Y:S01]  /*6f40*/  STL.64 [R1+0x8b0], R148 ;  /* 0x0008b09401007387 */ /* 0x000fe20000100a00 */
[----:B-1----:R-:W-:Y:S01]  /*6f50*/  MOV R145, R233 ;  /* 0x000000e900917202 */ /* 0x002fe20000000f00 */
[----:B------:R-:W-:Y:S01]  /*6f60*/  UIMAD UR5, UR6, 0x3e, URZ ;  /* 0x0000003e060578a4 */ /* 0x000fe2000f8e02ff */
[----:B------:R-:W-:Y:S01]  /*6f70*/  IMAD.WIDE R222, R222, 0x4, R136 ;  /* 0x00000004dede7825 */ /* 0x000fe200078e0288 */
[----:B------:R1:W-:Y:S03]  /*6f80*/  STL.64 [R1+0x8b8], R150 ;  /* 0x0008b89601007387 */ /* 0x0003e60000100a00 */
[----:B------:R-:W-:Y:S01]  /*6f90*/  IMAD.MOV.U32 R140, RZ, RZ, R234 ;  /* 0x000000ffff8c7224 */ /* 0x000fe200078e00ea */
[----:B------:R-:W-:Y:S01]  /*6fa0*/  STL.64 [R1+0x8c0], R152 ;  /* 0x0008c09801007387 */ /* 0x000fe20000100a00 */
[----:B---3--:R-:W-:Y:S01]  /*6fb0*/  IMAD.MOV.U32 R146, RZ, RZ, R228 ;  /* 0x000000ffff927224 */ /* 0x008fe200078e00e4 */
[----:B------:R-:W-:Y:S01]  /*6fc0*/  MOV R147, R229 ;  /* 0x000000e500937202 */ /* 0x000fe20000000f00 */
[----:B------:R-:W-:Y:S01]  /*6fd0*/  IMAD.MOV.U32 R143, RZ, RZ, R231 ;  /* 0x000000ffff8f7224 */ /* 0x000fe200078e00e7 */
[----:B------:R2:W-:Y:S01]  /*6fe0*/  STL.64 [R1+0x8c8], R154 ;  /* 0x0008c89a01007387 */ /* 0x0005e20000100a00 */
[----:B------:R-:W-:Y:S01]  /*6ff0*/  IMAD.U32 R234, RZ, RZ, UR8 ;  /* 0x00000008ffea7e24 */ /* 0x000fe2000f8e00ff */
[----:B------:R-:W-:Y:S01]  /*7000*/  UIMAD UR8, UR6, 0x3f, URZ ;  /* 0x0000003f060878a4 */ /* 0x000fe2000f8e02ff */
[C---:B------:R-:W-:Y:S01]  /*7010*/  IMAD.WIDE R228, R230.reuse, 0x4, R138 ;  /* 0x00000004e6e47825 */ /* 0x040fe200078e028a */
[----:B------:R-:W-:Y:S01]  /*7020*/  LDGSTS.E [R135+0xe000], desc[UR28][R212.64], !P4 ;  /* 0x0e000000d4877fae */ /* 0x000fe2000e1a101c */
[----:B------:R-:W-:Y:S01]  /*7030*/  USHF.L.U32 UR6, UR6, 0x6, URZ ;  /* 0x0000000606067899 */ /* 0x000fe200080006ff */
[----:B-1----:R-:W1:Y:S01]  /*7040*/  LDC R151, c[0x0][0x3a0] ;  /* 0x0000e800ff977b82 */ /* 0x002e620000000800 */
[----:B------:R-:W-:Y:S01]  /*7050*/  IMAD.WIDE R230, R230, 0x4, R136 ;  /* 0x00000004e6e67825 */ /* 0x000fe200078e0288 */
[----:B------:R-:W-:Y:S01]  /*7060*/  LDGSTS.E [R135+0xe200], desc[UR28][R214.64], !P4 ;  /* 0x0e200000d6877fae */ /* 0x000fe2000e1a101c */
[----:B------:R-:W-:-:S02]  /*7070*/  ISETP.GE.U32.AND P4, PT, R0, 0x7fffff82, PT ;  /* 0x7fffff820000780c */ /* 0x000fc40003f86070 */
[----:B------:R-:W-:Y:S01]  /*7080*/  VIADD R0, R132, 0xffffffc0 ;  /* 0xffffffc084007836 */ /* 0x000fe20000000000 */
[----:B------:R-:W-:Y:S01]  /*7090*/  LDGSTS.E [R135+0xe400], desc[UR28][R216.64], !P3 ;  /* 0x0e400000d8877fae */ /* 0x000fe2000d9a101c */
[----:B--2---:R-:W-:Y:S01]  /*70a0*/  IMAD.MOV.U32 R154, RZ, RZ, R224 ;  /* 0x000000ffff9a7224 */ /* 0x004fe200078e00e0 */
[----:B------:R-:W2:Y:S01]  /*70b0*/  LDC R150, c[0x0][0x3a0] ;  /* 0x0000e800ff967b82 */ /* 0x000ea20000000800 */
[----:B------:R-:W-:Y:S01]  /*70c0*/  IMAD.MOV.U32 R155, RZ, RZ, R225 ;  /* 0x000000ffff9b7224 */ /* 0x000fe200078e00e1 */
[----:B------:R-:W-:Y:S01]  /*70d0*/  LDGSTS.E [R135+0xe600], desc[UR28][R218.64], !P3 ;  /* 0x0e600000da877fae */ /* 0x000fe2000d9a101c */
[----:B------:R-:W-:Y:S01]  /*70e0*/  IMAD.WIDE R224, R226, 0x4, R138 ;  /* 0x00000004e2e07825 */ /* 0x000fe200078e028a */
[----:B------:R-:W-:Y:S02]  /*70f0*/  ISETP.GE.U32.AND P3, PT, R0, 0x7fffff81, PT ;  /* 0x7fffff810000780c */ /* 0x000fe40003f66070 */
[----:B------:R-:W-:Y:S01]  /*7100*/  LDGSTS.E [R135+0xe800], desc[UR28][R220.64], !P6 ;  /* 0x0e800000dc877fae */ /* 0x000fe2000f1a101c */
[----:B------:R-:W-:Y:S01]  /*7110*/  IMAD.WIDE R226, R226, 0x4, R136 ;  /* 0x00000004e2e27825 */ /* 0x000fe200078e0288 */
[----:B------:R-:W3:Y:S02]  /*7120*/  LDC R149, c[0x0][0x3a0] ;  /* 0x0000e800ff957b82 */ /* 0x000ee40000000800 */
[----:B------:R-:W-:Y:S01]  /*7130*/  LDGSTS.E [R135+0xea00], desc[UR28][R222.64], !P6 ;  /* 0x0ea00000de877fae */ /* 0x000fe2000f1a101c */
[----:B------:R-:W-:Y:S01]  /*7140*/  IMAD.MOV.U32 R144, RZ, RZ, R232 ;  /* 0x000000ffff907224 */ /* 0x000fe200078e00e8 */
[----:B------:R-:W-:Y:S01]  /*7150*/  ISETP.GE.AND P6, PT, R198, R0, PT ;  /* 0x00000000c600720c */ /* 0x000fe20003fc6270 */
[----:B------:R-:W-:Y:S01]  /*7160*/  IMAD.MOV.U32 R141, RZ, RZ, R235 ;  /* 0x000000ffff8d7224 */ /* 0x000fe200078e00eb */
[----:B------:R-:W-:Y:S01]  /*7170*/  LDGSTS.E [R135+0xec00], desc[UR28][R224.64], !P5 ;  /* 0x0ec00000e0877fae */ /* 0x000fe2000e9a101c */
[----:B------:R-:W-:Y:S01]  /*7180*/  IMAD.WIDE R232, R234, 0x4, R138 ;  /* 0x00000004eae87825 */ /* 0x000fe200078e028a */
[----:B------:R-:W4:Y:S02]  /*7190*/  LDC R148, c[0x0][0x3a0] ;  /* 0x0000e800ff947b82 */ /* 0x000f240000000800 */
[----:B------:R-:W-:Y:S01]  /*71a0*/  LDGSTS.E [R135+0xee00], desc[UR28][R226.64], !P5 ;  /* 0x0ee00000e2877fae */ /* 0x000fe2000e9a101c */
[----:B------:R-:W-:-:S02]  /*71b0*/  VIADD R0, R132, 0xffffffbe ;  /* 0xffffffbe84007836 */ /* 0x000fc40000000000 */
[----:B------:R-:W-:Y:S01]  /*71c0*/  IMAD.WIDE R234, R234, 0x4, R136 ;  /* 0x00000004eaea7825 */ /* 0x000fe200078e0288 */
[----:B------:R-:W-:Y:S02]  /*71d0*/  LDGSTS.E [R135+0xf000], desc[UR28][R228.64], !P0 ;  /* 0x0f000000e4877fae */ /* 0x000fe4000c1a101c */
[----:B------:R-:W-:Y:S01]  /*71e0*/  ISETP.GE.U32.AND P5, PT, R0, 0x7fffff7f, PT ;  /* 0x7fffff7f0000780c */ /* 0x000fe20003fa6070 */
[----:B------:R-:W-:Y:S01]  /*71f0*/  IMAD.MOV.U32 R152, RZ, RZ, R238 ;  /* 0x000000ffff987224 */ /* 0x000fe200078e00ee */
[----:B------:R-:W-:Y:S01]  /*7200*/  LDGSTS.E [R135+0xf200], desc[UR28][R230.64], !P0 ;  /* 0x0f200000e6877fae */ /* 0x000fe2000c1a101c */
[----:B------:R-:W-:Y:S01]  /*7210*/  ISETP.GT.AND P0, PT, R199, 0x3f, PT ;  /* 0x0000003fc700780c */ /* 0x000fe20003f04270 */
[----:B------:R-:W-:Y:S01]  /*7220*/  IMAD.MOV.U32 R246, RZ, RZ, R242 ;  /* 0x000000fffff67224 */ /* 0x000fe200078e00f2 */
[----:B------:R-:W-:Y:S01]  /*7230*/  MOV R238, UR5 ;  /* 0x0000000500ee7c02 */ /* 0x000fe20008000f00 */
[----:B------:R-:W-:Y:S01]  /*7240*/  LDGSTS.E [R135+0xf400], desc[UR28][R232.64], !P2 ;  /* 0x0f400000e8877fae */ /* 0x000fe2000d1a101c */
[----:B------:R-:W-:Y:S01]  /*7250*/  SEL R0, RZ, 0x4, !P0 ;  /* 0x00000004ff007807 */ /* 0x000fe20004000000 */
[----:B------:R-:W-:-:S02]  /*7260*/  IMAD.U32 R242, RZ, RZ, UR8 ;  /* 0x00000008fff27e24 */ /* 0x000fc4000f8e00ff */
[----:B------:R-:W-:Y:S01]  /*7270*/  LDGSTS.E [R135+0xf600], desc[UR28][R234.64], !P2 ;  /* 0x0f600000ea877fae */ /* 0x000fe2000d1a101c */
[----:B------:R-:W-:Y:S01]  /*7280*/  ISETP.GE.AND P2, PT, R198, R132, PT ;  /* 0x00000084c600720c */ /* 0x000fe20003f46270 */
[----:B------:R-:W-:Y:S01]  /*7290*/  IMAD.MOV.U32 R248, RZ, RZ, R236 ;  /* 0x000000fffff87224 */ /* 0x000fe200078e00ec */
[----:B------:R-:W-:Y:S01]  /*72a0*/  SEL R132, RZ, 0x4, P6 ;  /* 0x00000004ff847807 */ /* 0x000fe20003000000 */
[----:B------:R-:W-:Y:S01]  /*72b0*/  IMAD.MOV.U32 R153, RZ, RZ, R239 ;  /* 0x000000ffff997224 */ /* 0x000fe200078e00ef */
[----:B------:R-:W-:Y:S01]  /*72c0*/  ISETP.GT.AND P6, PT, R199, 0x7f, PT ;  /* 0x0000007fc700780c */ /* 0x000fe20003fc4270 */
[----:B------:R-:W-:Y:S01]  /*72d0*/  IMAD.WIDE R236, R238, 0x4, R138 ;  /* 0x00000004eeec7825 */ /* 0x000fe200078e028a */
[----:B------:R-:W-:Y:S01]  /*72e0*/  SEL R0, R0, RZ, !P2 ;  /* 0x000000ff00007207 */ /* 0x000fe20005000000 */
[----:B------:R1:W-:Y:S01]  /*72f0*/  STL.64 [R1+0x7e8], R2 ;  /* 0x0007e80201007387 */ /* 0x0003e20000100a00 */
[----:B------:R-:W-:Y:S01]  /*7300*/  SEL R132, R132, RZ, P6 ;  /* 0x000000ff84847207 */ /* 0x000fe20003000000 */
[----:B------:R-:W-:Y:S01]  /*7310*/  IMAD.MOV.U32 R244, RZ, RZ, R240 ;  /* 0x000000fffff47224 */ /* 0x000fe200078e00f0 */
[----:B------:R-:W-:Y:S01]  /*7320*/  ISETP.NE.U32.AND P6, PT, R0, RZ, PT ;  /* 0x000000ff0000720c */ /* 0x000fe20003fc5070 */
[----:B------:R-:W-:Y:S01]  /*7330*/  IMAD.WIDE R238, R238, 0x4, R136 ;  /* 0x00000004eeee7825 */ /* 0x000fe200078e0288 */
[----:B------:R-:W-:Y:S01]  /*7340*/  LDGSTS.E [R135+0xf800], desc[UR28][R236.64], !P4 ;  /* 0x0f800000ec877fae */ /* 0x000fe2000e1a101c */
[----:B------:R-:W-:-:S02]  /*7350*/  ISETP.GE.U32.AND P2, PT, R133, 0x7fffff80, PT ;  /* 0x7fffff808500780c */ /* 0x000fc40003f46070 */
[----:B------:R-:W-:Y:S01]  /*7360*/  IMAD.MOV.U32 R247, RZ, RZ, R243 ;  /* 0x000000fffff77224 */ /* 0x000fe200078e00f3 */
[----:B------:R-:W-:Y:S01]  /*7370*/  LDGSTS.E [R135+0xfa00], desc[UR28][R238.64], !P4 ;  /* 0x0fa00000ee877fae */ /* 0x000fe2000e1a101c */
[----:B------:R-:W-:Y:S01]  /*7380*/  IMAD.WIDE R240, R242, 0x4, R138 ;  /* 0x00000004f2f07825 */ /* 0x000fe200078e028a */
[C---:B------:R-:W-:Y:S02]  /*7390*/  LOP3.LUT R133, R3.reuse, 0x40, RZ, 0x3c, !PT ;  /* 0x0000004003857812 */ /* 0x040fe400078e3cff */
[----:B------:R-:W-:Y:S01]  /*73a0*/  ISETP.NE.U32.AND P4, PT, R132, RZ, PT ;  /* 0x000000ff8400720c */ /* 0x000fe20003f85070 */
[----:B------:R-:W-:Y:S01]  /*73b0*/  IMAD.WIDE R242, R242, 0x4, R136 ;  /* 0x00000004f2f27825 */ /* 0x000fe200078e0288 */
[----:B------:R-:W-:Y:S01]  /*73c0*/  LDGSTS.E [R135+0xfc00], desc[UR28][R240.64], !P3 ;  /* 0x0fc00000f0877fae */ /* 0x000fe2000d9a101c */
[C---:B------:R-:W-:Y:S02]  /*73d0*/  LOP3.LUT R132, R3.reuse, 0x60, RZ, 0x3c, !PT ;  /* 0x0000006003847812 */ /* 0x040fe400078e3cff */
[----:B------:R-:W-:Y:S01]  /*73e0*/  IMAD.MOV.U32 R250, RZ, RZ, R200 ;  /* 0x000000fffffa7224 */ /* 0x000fe200078e00c8 */
[C---:B------:R-:W-:Y:S01]  /*73f0*/  IADD3 R200, PT, PT, R3.reuse, UR9, RZ ;  /* 0x0000000903c87c10 */ /* 0x040fe2000fffe0ff */
[----:B------:R-:W-:Y:S01]  /*7400*/  LDGSTS.E [R135+0xfe00], desc[UR28][R242.64], !P3 ;  /* 0x0fe00000f2877fae */ /* 0x000fe2000d9a101c */
[----:B------:R-:W-:Y:S01]  /*7410*/  VIADD R0, R134, 0xffffffbd ;  /* 0xffffffbd86007836 */ /* 0x000fe20000000000 */
[----:B------:R-:W-:Y:S01]  /*7420*/  LOP3.LUT R134, R3, 0x20, RZ, 0x3c, !PT ;  /* 0x0000002003867812 */ /* 0x000fe200078e3cff */
[----:B------:R-:W-:Y:S01]  /*7430*/  VIADD R133, R133, UR9 ;  /* 0x0000000985857c36 */ /* 0x000fe20008000000 */
[----:B------:R-:W0:Y:S01]  /*7440*/  LDGDEPBAR ;  /* 0x00000000000079af */ /* 0x000e220000000000 */
[----:B------:R-:W-:Y:S01]  /*7450*/  VIADD R132, R132, UR9 ;  /* 0x0000000984847c36 */ /* 0x000fe20008000000 */
[----:B-1----:R-:W1:Y:S01]  /*7460*/  LDC R3, c[0x0][0x3a0] ;  /* 0x0000e800ff037b82 */ /* 0x002e620000000800 */
[----:B------:R-:W-:Y:S01]  /*7470*/  VIADD R134, R134, UR9 ;  /* 0x0000000986867c36 */ /* 0x000fe20008000000 */
[----:B------:R-:W-:Y:S01]  /*7480*/  LDGSTS.E [R200+0x70000], desc[UR28][R130.64], P6 ;  /* 0x7000000082c87fae */ /* 0x000fe2000b1a101c */
[----:B------:R-:W-:Y:S01]  /*7490*/  ISETP.GE.U32.AND P3, PT, R0, 0x7fffff7e, PT ;  /* 0x7fffff7e0000780c */ /* 0x000fe20003f66070 */
[----:B------:R-:W-:Y:S01]  /*74a0*/  VIADD R0, R201, 0xffffffbc ;  /* 0xffffffbcc9007836 */ /* 0x000fe20000000000 */
[----:B------:R-:W-:Y:S01]  /*74b0*/  MOV R201, UR6 ;  /* 0x0000000600c97c02 */ /* 0x000fe20008000f00 */
[----:B------:R-:W-:Y:S04]  /*74c0*/  LDGSTS.E [R200+0x70400], desc[UR28][R122.64], P6 ;  /* 0x704000007ac87fae */ /* 0x000fe8000b1a101c */
[----:B------:R-:W-:Y:S01]  /*74d0*/  LDGSTS.E [R200+0x70800], desc[UR28][R114.64], P6 ;  /* 0x7080000072c87fae */ /* 0x000fe2000b1a101c */
[----:B------:R-:W-:-:S03]  /*74e0*/  IMAD.WIDE R138, R201, 0x4, R138 ;  /* 0x00000004c98a7825 */ /* 0x000fc600078e028a */
[----:B------:R-:W-:Y:S01]  /*74f0*/  LDGSTS.E [R200+0x70c00], desc[UR28][R106.64], P6 ;  /* 0x70c000006ac87fae */ /* 0x000fe2000b1a101c */
[----:B------:R-:W-:-:S03]  /*7500*/  IMAD.WIDE R136, R201, 0x4, R136 ;  /* 0x00000004c9887825 */ /* 0x000fc600078e0288 */
[----:B------:R-:W-:Y:S01]  /*7510*/  LDGSTS.E [R200+0x71000], desc[UR28][R98.64], P6 ;  /* 0x7100000062c87fae */ /* 0x000fe2000b1a101c */
[----:B------:R-:W-:-:S03]  /*7520*/  IMAD.WIDE R154, R201, 0x4, R154 ;  /* 0x00000004c99a7825 */ /* 0x000fc600078e029a */
[----:B------:R-:W-:Y:S04]  /*7530*/  LDGSTS.E [R200+0x71400], desc[UR28][R90.64], P6 ;  /* 0x714000005ac87fae */ /* 0x000fe8000b1a101c */
        /* <DEDUP_REMOVED lines=57> */
[----:B------:R-:W-:Y:S01]  /*78d0*/  LDGSTS.E [R132+0x73f00], desc[UR28][R4.64], P6 ;  /* 0x73f0000004847fae */ /* 0x000fe2000b1a101c */
[----:B------:R-:W-:Y:S01]  /*78e0*/  ISETP.GE.U32.AND P6, PT, R0, 0x7fffff7d, PT ;  /* 0x7fffff7d0000780c */ /* 0x000fe20003fc6070 */
[----:B-1----:R-:W-:-:S02]  /*78f0*/  VIADD R0, R3, 0xffffffba ;  /* 0xffffffba03007836 */ /* 0x002fc40000000000 */
[----:B------:R-:W0:Y:S01]  /*7900*/  LDGDEPBAR ;  /* 0x00000000000079af */ /* 0x000e220000000000 */
[C---:B------:R-:W-:Y:S01]  /*7910*/  IMAD.WIDE R2, R201.reuse, 0x4, R146 ;  /* 0x00000004c9027825 */ /* 0x040fe200078e0292 */
[----:B------:R-:W-:Y:S01]  /*7920*/  MOV R147, R145 ;  /* 0x0000009100937202 */ /* 0x000fe20000000f00 */
[----:B------:R-:W-:Y:S02]  /*7930*/  BAR.SYNC.DEFER_BLOCKING 0x0 ;  /* 0x0000000000007b1d */ /* 0x000fe40000010000 */
[----:B------:R-:W-:Y:S02]  /*7940*/  IMAD.MOV.U32 R146, RZ, RZ, R144 ;  /* 0x000000ffff927224 */ /* 0x000fe400078e0090 */
[----:B------:R-:W-:Y:S02]  /*7950*/  IMAD.MOV.U32 R144, RZ, RZ, R140 ;  /* 0x000000ffff907224 */ /* 0x000fe400078e008c */
[----:B------:R-:W-:Y:S01]  /*7960*/  IMAD.MOV.U32 R145, RZ, RZ, R141 ;  /* 0x000000ffff917224 */ /* 0x000fe200078e008d */
[----:B------:R-:W-:Y:S04]  /*7970*/  STL [R1+0x7d8], R200 ;  /* 0x0007d8c801007387 */ /* 0x000fe80000100800 */
[----:B------:R1:W-:Y:S01]  /*7980*/  STL.64 [R1+0x468], R138 ;  /* 0x0004688a01007387 */ /* 0x0003e20000100a00 */
[----:B------:R-:W-:-:S03]  /*7990*/  IMAD.WIDE R248, R201, 0x4, R248 ;  /* 0x00000004c9f87825 */ /* 0x000fc600078e02f8 */
[----:B------:R1:W-:Y:S04]  /*79a0*/  STL.64 [R1+0x460], R136 ;  /* 0x0004608801007387 */ /* 0x0003e80000100a00 */
[----:B------:R1:W-:Y:S04]  /*79b0*/  STL.64 [R1+0x458], R154 ;  /* 0x0004589a01007387 */ /* 0x0003e80000100a00 */
[----:B------:R-:W-:Y:S01]  /*79c0*/  @!PT LDS RZ, [RZ] ;  /* 0x00000000fffff984 */ /* 0x000fe20000000800 */
[----:B------:R-:W-:Y:S01]  /*79d0*/  @!PT LDS RZ, [RZ] ;  /* 0x00000000fffff984 */ /* 0x000fe20000000800 */
[----:B------:R-:W-:Y:S01]  /*79e0*/  @!PT LDS RZ, [RZ] ;  /* 0x00000000fffff984 */ /* 0x000fe20000000800 */
[----:B------:R1:W-:Y:S04]  /*79f0*/  LDGSTS.E [R135+0x10000], desc[UR28][R138.64], !P2 ;  /* 0x100000008a877fae */ /* 0x0003e8000d1a101c */
[----:B------:R2:W-:Y:S04]  /*7a00*/  STL.64 [R1+0x450], R2 ;  /* 0x0004500201007387 */ /* 0x0005e80000100a00 */
[----:B------:R2:W-:Y:S04]  /*7a10*/  LDGSTS.E [R135+0x10200], desc[UR28][R136.64], !P2 ;  /* 0x1020000088877fae */ /* 0x0005e8000d1a101c */
[----:B------:R-:W4:Y:S01]  /*7a20*/  LDL.LU.64 R140, [R1+0x1f0] ;  /* 0x0001f000018c7983 */ /* 0x000f220000300a00 */
[----:B------:R-:W-:Y:S01]  /*7a30*/  ISETP.GE.U32.AND P2, PT, R252, 0x7fffff7c, PT ;  /* 0x7fffff7cfc00780c */ /* 0x000fe20003f46070 */
[----:B------:R-:W-:Y:S01]  /*7a40*/  IMAD.WIDE R146, R201, 0x4, R146 ;  /* 0x00000004c9927825 */ /* 0x000fe200078e0292 */
[----:B-1----:R-:W1:Y:S01]  /*7a50*/  LDC R138, c[0x0][0x3a0] ;  /* 0x0000e800ff8a7b82 */ /* 0x002e620000000800 */
[----:B------:R3:W-:Y:S04]  /*7a60*/  LDGSTS.E [R135+0x10400], desc[UR28][R154.64], !P5 ;  /* 0x104000009a877fae */ /* 0x0007e8000e9a101c */
[----:B------:R3:W-:Y:S01]  /*7a70*/  LDGSTS.E [R135+0x10600], desc[UR28][R2.64], !P5 ;  /* 0x1060000002877fae */ /* 0x0007e2000e9a101c */
[----:B------:R-:W-:Y:S01]  /*7a80*/  ISETP.GE.U32.AND P5, PT, R0, 0x7fffff7b, PT ;  /* 0x7fffff7b0000780c */ /* 0x000fe20003fa6070 */
[----:B--2---:R-:W-:Y:S01]  /*7a90*/  VIADD R136, R151, 0xffffffb9 ;  /* 0xffffffb997887836 */ /* 0x004fe20000000000 */
[----:B------:R-:W-:Y:S01]  /*7aa0*/  IADD3 R0, PT, PT, R150, -0x48, RZ ;  /* 0xffffffb896007810 */ /* 0x000fe20007ffe0ff */
[----:B------:R2:W-:Y:S01]  /*7ab0*/  STL.64 [R1+0x448], R248 ;  /* 0x000448f801007387 */ /* 0x0005e20000100a00 */
[C---:B------:R-:W-:Y:S01]  /*7ac0*/  IMAD.WIDE R150, R201.reuse, 0x4, R246 ;  /* 0x00000004c9967825 */ /* 0x040fe200078e02f6 */
[----:B------:R-:W1:Y:S02]  /*7ad0*/  LDC R137, c[0x0][0x3a0] ;  /* 0x0000e800ff897b82 */ /* 0x000e640000000800 */
[----:B------:R-:W-:Y:S01]  /*7ae0*/  LDGSTS.E [R135+0x10800], desc[UR28][R248.64], !P3 ;  /* 0x10800000f8877fae */ /* 0x000fe2000d9a101c */
[----:B---3--:R-:W-:-:S04]  /*7af0*/  IMAD.WIDE R154, R201, 0x4, R152 ;  /* 0x00000004c99a7825 */ /* 0x008fc800078e0298 */
[----:B------:R-:W-:Y:S01]  /*7b00*/  IMAD.WIDE R152, R201, 0x4, R244 ;  /* 0x00000004c9987825 */ /* 0x000fe200078e02f4 */
[----:B------:R-:W-:Y:S01]  /*7b10*/  STL.64 [R1+0x440], R154 ;  /* 0x0004409a01007387 */ /* 0x000fe20000100a00 */
[----:B------:R-:W3:Y:S02]  /*7b20*/  LDC R2, c[0x0][0x3a0] ;  /* 0x0000e800ff027b82 */ /* 0x000ee40000000800 */
[----:B------:R-:W-:Y:S01]  /*7b30*/  IMAD.MOV.U32 R244, RZ, RZ, R250 ;  /* 0x000000fffff47224 */ /* 0x000fe200078e00fa */
[----:B------:R-:W3:Y:S01]  /*7b40*/  LDL.LU.64 R246, [R1+0x1e0] ;  /* 0x0001e00001f67983 */ /* 0x000ee20000300a00 */
[----:B------:R-:W-:-:S03]  /*7b50*/  IMAD.MOV.U32 R245, RZ, RZ, R251 ;  /* 0x000000fffff57224 */ /* 0x000fc600078e00fb */
[----:B------:R-:W-:Y:S01]  /*7b60*/  STL.64 [R1+0x438], R152 ;  /* 0x0004389801007387 */ /* 0x000fe20000100a00 */
[----:B------:R-:W-:Y:S01]  /*7b70*/  IMAD.WIDE R142, R201, 0x4, R142 ;  /* 0x00000004c98e7825 */ /* 0x000fe200078e028e */
[----:B------:R-:W1:Y:S02]  /*7b80*/  LDC R252, c[0x0][0x3a0] ;  /* 0x0000e800fffc7b82 */ /* 0x000e640000000800 */
[----:B------:R4:W-:Y:S04]  /*7b90*/  STL.64 [R1+0x430], R150 ;  /* 0x0004309601007387 */ /* 0x0009e80000100a00 */
[----:B--2---:R-:W2:Y:S02]  /*7ba0*/  LDL.LU.64 R248, [R1+0x1d8] ;  /* 0x0001d80001f87983 */ /* 0x004ea40000300a00 */
[----:B------:R-:W1:Y:S02]  /*7bb0*/  LDC R139, c[0x0][0x3a0] ;  /* 0x0000e800ff8b7b82 */ /* 0x000e640000000800 */
[----:B------:R-:W2:Y:S04]  /*7bc0*/  LDL.LU.64 R250, [R1+0x1d0] ;  /* 0x0001d00001fa7983 */ /* 0x000ea80000300a00 */
[----:B------:R-:W-:Y:S01]  /*7bd0*/  LDGSTS.E [R135+0x10a00], desc[UR28][R154.64], !P3 ;  /* 0x10a000009a877fae */ /* 0x000fe2000d9a101c */
[----:B------:R-:W-:Y:S01]  /*7be0*/  ISETP.GE.U32.AND P3, PT, R136, 0x7fffff7a, PT ;  /* 0x7fffff7a8800780c */ /* 0x000fe20003f66070 */
[----:B------:R-:W1:Y:S02]  /*7bf0*/  LDC R3, c[0x0][0x3a0] ;  /* 0x0000e800ff037b82 */ /* 0x000e640000000800 */
[----:B------:R-:W-:Y:S01]  /*7c00*/  LDGSTS.E [R135+0x10c00], desc[UR28][R152.64], !P6 ;  /* 0x10c0000098877fae */ /* 0x000fe2000f1a101c */
[----:B------:R-:W-:-:S03]  /*7c10*/  VIADD R136, R149, 0xffffffb7 ;  /* 0xffffffb795887836 */ /* 0x000fc60000000000 */
[----:B------:R4:W-:Y:S01]  /*7c20*/  LDGSTS.E [R135+0x10e00], desc[UR28][R150.64], !P6 ;  /* 0x10e0000096877fae */ /* 0x0009e2000f1a101c */
[----:B------:R-:W-:Y:S02]  /*7c30*/  ISETP.GE.U32.AND P6, PT, R0, 0x7fffff79, PT ;  /* 0x7fffff790000780c */ /* 0x000fe40003fc6070 */
[----:B----4-:R-:W-:Y:S01]  /*7c40*/  IADD3 R0, PT, PT, R148, -0x4a, RZ ;  /* 0xffffffb694007810 */ /* 0x010fe20007ffe0ff */
[----:B------:R4:W-:Y:S04]  /*7c50*/  STL.64 [R1+0x428], R146 ;  /* 0x0004289201007387 */ /* 0x0009e80000100a00 */
[----:B------:R1:W-:Y:S01]  /*7c60*/  STL.64 [R1+0x420], R142 ;  /* 0x0004208e01007387 */ /* 0x0003e20000100a00 */
[----:B------:R-:W-:-:S03]  /*7c70*/  IMAD.WIDE R150, R201, 0x4, R144 ;  /* 0x00000004c9967825 */ /* 0x000fc600078e0290 */
[----:B------:R-:W-:Y:S04]  /*7c80*/  LDGSTS.E [R135+0x11000], desc[UR28][R146.64], !P2 ;  /* 0x1100000092877fae */ /* 0x000fe8000d1a101c */
[----:B------:R-:W2:Y:S01]  /*7c90*/  LDL.LU.64 R144, [R1+0x1c8] ;  /* 0x0001c80001907983 */ /* 0x000ea20000300a00 */
[----:B------:R-:W-:-:S03]  /*7ca0*/  IMAD.WIDE R154, R201, 0x4, R244 ;  /* 0x00000004c99a7825 */ /* 0x000fc600078e02f4 */
[----:B------:R-:W-:Y:S04]  /*7cb0*/  LDGSTS.E [R135+0x11200], desc[UR28][R142.64], !P2 ;  /* 0x112000008e877fae */ /* 0x000fe8000d1a101c */
[----:B------:R2:W-:Y:S01]  /*7cc0*/  LDGSTS.E [R135+0x11400], desc[UR28][R150.64], !P5 ;  /* 0x1140000096877fae */ /* 0x0005e2000e9a101c */
[----:B------:R-:W-:-:S03]  /*7cd0*/  IMAD.WIDE R148, R201, 0x4, R140 ;  /* 0x00000004c9947825 */ /* 0x000fc600078e028c */
[----:B------:R-:W2:Y:S04]  /*7ce0*/  LDL.LU.64 R140, [R1+0x1c0] ;  /* 0x0001c000018c7983 */ /* 0x000ea80000300a00 */
[----:B------:R2:W-:Y:S04]  /*7cf0*/  STL.64 [R1+0x418], R150 ;  /* 0x0004189601007387 */ /* 0x0005e80000100a00 */
[----:B------:R2:W-:Y:S04]  /*7d00*/  STL.64 [R1+0x410], R148 ;  /* 0x0004109401007387 */ /* 0x0005e80000100a00 */
[----:B----4-:R-:W4:Y:S04]  /*7d10*/  LDL.LU.64 R146, [R1+0x1b8] ;  /* 0x0001b80001927983 */ /* 0x010f280000300a00 */
[----:B-1----:R-:W4:Y:S04]  /*7d20*/  LDL.LU.64 R142, [R1+0x1b0] ;  /* 0x0001b000018e7983 */ /* 0x002f280000300a00 */
[----:B------:R-:W-:Y:S01]  /*7d30*/  STL.64 [R1+0x408], R154 ;  /* 0x0004089a01007387 */ /* 0x000fe20000100a00 */
[----:B---3--:R-:W-:-:S03]  /*7d40*/  IMAD.WIDE R152, R201, 0x4, R246 ;  /* 0x00000004c9987825 */ /* 0x008fc600078e02f6 */
[----:B------:R1:W-:Y:S04]  /*7d50*/  LDGSTS.E [R135+0x11600], desc[UR28][R148.64], !P5 ;  /* 0x1160000094877fae */ /* 0x0003e8000e9a101c */
[----:B------:R-:W-:Y:S04]  /*7d60*/  STL.64 [R1+0x400], R152 ;  /* 0x0004009801007387 */ /* 0x000fe80000100a00 */
[----:B------:R-:W3:Y:S01]  /*7d70*/  LDL.LU.64 R244, [R1+0x1a8] ;  /* 0x0001a80001f47983 */ /* 0x000ee20000300a00 */
[----:B--2---:R-:W-:-:S03]  /*7d80*/  IMAD.WIDE R150, R201, 0x4, R248 ;  /* 0x00000004c9967825 */ /* 0x004fc600078e02f8 */
[----:B------:R-:W2:Y:S01]  /*7d90*/  LDL.LU.64 R246, [R1+0x1a0] ;  /* 0x0001a00001f67983 */ /* 0x000ea20000300a00 */
[----:B-1----:R-:W-:-:S03]  /*7da0*/  IMAD.WIDE R148, R201, 0x4, R250 ;  /* 0x00000004c9947825 */ /* 0x002fc600078e02fa */
[----:B------:R4:W-:Y:S04]  /*7db0*/  STL.64 [R1+0x3f8], R150 ;  /* 0x0003f89601007387 */ /* 0x0009e80000100a00 */
[----:B------:R1:W-:Y:S04]  /*7dc0*/  STL.64 [R1+0x3f0], R148 ;  /* 0x0003f09401007387 */ /* 0x0003e80000100a00 */
[----:B------:R-:W2:Y:S04]  /*7dd0*/  LDL.LU.64 R248, [R1+0x198] ;  /* 0x0001980001f87983 */ /* 0x000ea80000300a00 */
[----:B------:R-:W2:Y:S01]  /*7de0*/  LDL.LU.64 R250, [R1+0x190] ;  /* 0x0001900001fa7983 */ /* 0x000ea20000300a00 */
[----:B------:R-:W-:-:S03]  /*7df0*/  ISETP.GE.U32.AND P2, PT, R136, 0x7fffff78, PT ;  /* 0x7fffff788800780c */ /* 0x000fc60003f46070 */
[----:B------:R-:W-:Y:S01]  /*7e00*/  LDGSTS.E [R135+0x11800], desc[UR28][R154.64], !P3 ;  /* 0x118000009a877fae */ /* 0x000fe2000d9a101c */
[----:B------:R-:W-:-:S03]  /*7e10*/  ISETP.GE.U32.AND P5, PT, R0, 0x7fffff77, PT ;  /* 0x7fffff770000780c */ /* 0x000fc60003fa6070 */
[----:B------:R-:W-:Y:S04]  /*7e20*/  LDGSTS.E [R135+0x11a00], desc[UR28][R152.64], !P3 ;  /* 0x11a0000098877fae */ /* 0x000fe8000d9a101c */
[----:B------:R4:W-:Y:S01]  /*7e30*/  LDGSTS.E [R135+0x11c00], desc[UR28][R150.64], !P6 ;  /* 0x11c0000096877fae */ /* 0x0009e2000f1a101c */
[----:B------:R-:W-:-:S03]  /*7e40*/  IMAD.WIDE R144, R201, 0x4, R144 ;  /* 0x00000004c9907825 */ /* 0x000fc600078e0290 */
[----:B------:R1:W-:Y:S04]  /*7e50*/  LDGSTS.E [R135+0x11e00], desc[UR28][R148.64], !P6 ;  /* 0x11e0000094877fae */ /* 0x0003e8000f1a101c */
[----:B------:R1:W-:Y:S04]  /*7e60*/  STL.64 [R1+0x3e8], R144 ;  /* 0x0003e89001007387 */ /* 0x0003e80000100a00 */
[----:B------:R-:W-:Y:S01]  /*7e70*/  LDGSTS.E [R135+0x12000], desc[UR28][R144.64], !P2 ;  /* 0x1200000090877fae */ /* 0x000fe2000d1a101c */
[----:B------:R-:W-:-:S05]  /*7e80*/  IMAD.WIDE R140, R201, 0x4, R140 ;  /* 0x00000004c98c7825 */ /* 0x000fca00078e028c */
[----:B------:R3:W-:Y:S04]  /*7e90*/  STL.64 [R1+0x3e0], R140 ;  /* 0x0003e08c01007387 */ /* 0x0007e80000100a00 */
[----:B------:R-:W-:Y:S01]  /*7ea0*/  LDGSTS.E [R135+0x12200], desc[UR28][R140.64], !P2 ;  /* 0x122000008c877fae */ /* 0x000fe2000d1a101c */
[----:B----4-:R-:W-:-:S03]  /*7eb0*/  IMAD.WIDE R150, R201, 0x4, R146 ;  /* 0x00000004c9967825 */ /* 0x010fc600078e0292 */
[----:B------:R-:W4:Y:S01]  /*7ec0*/  LDL.LU.64 R146, [R1+0x188] ;  /* 0x0001880001927983 */ /* 0x000f220000300a00 */
[----:B-1----:R-:W-:-:S03]  /*7ed0*/  IMAD.WIDE R148, R201, 0x4, R142 ;  /* 0x00000004c9947825 */ /* 0x002fc600078e028e */
[----:B------:R-:W4:Y:S04]  /*7ee0*/  LDL.LU.64 R142, [R1+0x180] ;  /* 0x00018000018e7983 */ /* 0x000f280000300a00 */
[----:B------:R1:W-:Y:S04]  /*7ef0*/  STL.64 [R1+0x3d8], R150 ;  /* 0x0003d89601007387 */ /* 0x0003e80000100a00 */
[----:B------:R1:W-:Y:S04]  /*7f00*/  STL.64 [R1+0x3d0], R148 ;  /* 0x0003d09401007387 */ /* 0x0003e80000100a00 */
[----:B------:R-:W4:Y:S01]  /*7f10*/  LDL.LU.64 R144, [R1+0x178] ;  /* 0x0001780001907983 */ /* 0x000f220000300a00 */
[----:B---3--:R-:W-:-:S03]  /*7f20*/  IMAD.WIDE R154, R201, 0x4, R244 ;  /* 0x00000004c99a7825 */ /* 0x008fc600078e02f4 */
[----:B------:R-:W3:Y:S01]  /*7f30*/  LDL.LU.64 R140, [R1+0x170] ;  /* 0x00017000018c7983 */ /* 0x000ee20000300a00 */
[----:B--2---:R-:W-:-:S03]  /*7f40*/  IMAD.WIDE R152, R201, 0x4, R246 ;  /* 0x00000004c9987825 */ /* 0x004fc600078e02f6 */
[----:B------:R1:W-:Y:S04]  /*7f50*/  LDGSTS.E [R135+0x12400], desc[UR28][R150.64], !P5 ;  /* 0x1240000096877fae */ /* 0x0003e8000e9a101c */
[----:B------:R-:W-:Y:S04]  /*7f60*/  STL.64 [R1+0x3c8], R154 ;  /* 0x0003c89a01007387 */ /* 0x000fe80000100a00 */
[----:B------:R2:W-:Y:S01]  /*7f70*/  LDGSTS.E [R135+0x12600], desc[UR28][R148.64], !P5 ;  /* 0x1260000094877fae */ /* 0x0005e2000e9a101c */
[----:B-1----:R-:W-:-:S03]  /*7f80*/  IMAD.WIDE R150, R201, 0x4, R248 ;  /* 0x00000004c9967825 */ /* 0x002fc600078e02f8 */
[----:B------:R-:W-:Y:S04]  /*7f90*/  STL.64 [R1+0x3c0], R152 ;  /* 0x0003c09801007387 */ /* 0x000fe80000100a00 */
[----:B------:R-:W3:Y:S01]  /*7fa0*/  LDL.LU.64 R244, [R1+0x168] ;  /* 0x0001680001f47983 */ /* 0x000ee20000300a00 */
[----:B--2---:R-:W-:-:S03]  /*7fb0*/  IMAD.WIDE R148, R201, 0x4, R250 ;  /* 0x00000004c9947825 */ /* 0x004fc600078e02fa */
[----:B------:R-:W2:Y:S04]  /*7fc0*/  LDL.LU.64 R246, [R1+0x160] ;  /* 0x0001600001f67983 */ /* 0x000ea80000300a00 */
[----:B------:R-:W-:Y:S04]  /*7fd0*/  STL.64 [R1+0x3b8], R150 ;  /* 0x0003b89601007387 */ /* 0x000fe80000100a00 */
[----:B------:R4:W-:Y:S04]  /*7fe0*/  STL.64 [R1+0x3b0], R148 ;  /* 0x0003b09401007387 */ /* 0x0009e80000100a00 */
[----:B------:R-:W2:Y:S04]  /*7ff0*/  LDL.LU.64 R248, [R1+0x158] ;  /* 0x0001580001f87983 */ /* 0x000ea80000300a00 */
[----:B------:R-:W2:Y:S01]  /*8000*/  LDL.LU.64 R250, [R1+0x150] ;  /* 0x0001500001fa7983 */ /* 0x000ea20000300a00 */
[----:B------:R-:W-:-:S02]  /*8010*/  VIADD R136, R138, 0xffffffb5 ;  /* 0xffffffb58a887836 */ /* 0x000fc40000000000 */
[----:B------:R-:W-:Y:S01]  /*8020*/  VIADD R0, R2, 0xffffffb4 ;  /* 0xffffffb402007836 */ /* 0x000fe20000000000 */
[----:B------:R-:W1:Y:S02]  /*8030*/  LDC R138, c[0x0][0x3a0] ;  /* 0x0000e800ff8a7b82 */ /* 0x000e640000000800 */
[----:B------:R-:W-:Y:S02]  /*8040*/  ISETP.GE.U32.AND P3, PT, R136, 0x7fffff76, PT ;  /* 0x7fffff768800780c */ /* 0x000fe40003f66070 */
[----:B------:R-:W-:Y:S01]  /*8050*/  ISETP.GE.U32.AND P6, PT, R0, 0x7fffff75, PT ;  /* 0x7fffff750000780c */ /* 0x000fe20003fc6070 */
[----:B------:R-:W-:Y:S01]  /*8060*/  VIADD R136, R137, 0xffffffb3 ;  /* 0xffffffb389887836 */ /* 0x000fe20000000000 */
[----:B------:R-:W-:Y:S02]  /*8070*/  IADD3 R0, PT, PT, R252, -0x4e, RZ ;  /* 0xffffffb2fc007810 */ /* 0x000fe40007ffe0ff */
[----:B------:R-:W1:Y:S02]  /*8080*/  LDC R2, c[0x0][0x3a0] ;  /* 0x0000e800ff027b82 */ /* 0x000e640000000800 */
[----:B------:R-:W-:-:S05]  /*8090*/  ISETP.GE.U32.AND P2, PT, R136, 0x7fffff74, PT ;  /* 0x7fffff748800780c */ /* 0x000fca0003f46070 */
[----:B------:R-:W-:Y:S01]  /*80a0*/  LDGSTS.E [R135+0x12800], desc[UR28][R154.64], !P3 ;  /* 0x128000009a877fae */ /* 0x000fe2000d9a101c */
[----:B------:R-:W1:Y:S03]  /*80b0*/  LDC R137, c[0x0][0x3a0] ;  /* 0x0000e800ff897b82 */ /* 0x000e660000000800 */
[----:B------:R-:W-:Y:S04]  /*80c0*/  LDGSTS.E [R135+0x12a00], desc[UR28][R152.64], !P3 ;  /* 0x12a0000098877fae */ /* 0x000fe8000d9a101c */
[----:B------:R-:W-:Y:S01]  /*80d0*/  LDGSTS.E [R135+0x12c00], desc[UR28][R150.64], !P6 ;  /* 0x12c0000096877fae */ /* 0x000fe2000f1a101c */
[----:B------:R-:W1:Y:S03]  /*80e0*/  LDC R252, c[0x0][0x3a0] ;  /* 0x0000e800fffc7b82 */ /* 0x000e660000000800 */
[----:B------:R4:W-:Y:S01]  /*80f0*/  LDGSTS.E [R135+0x12e00], desc[UR28][R148.64], !P6 ;  /* 0x12e0000094877fae */ /* 0x0009e2000f1a101c */
[----:B------:R-:W-:Y:S01]  /*8100*/  ISETP.GE.U32.AND P5, PT, R0, 0x7fffff73, PT ;  /* 0x7fffff730000780c */ /* 0x000fe20003fa6070 */
[----:B----4-:R-:W-:-:S04]  /*8110*/  IMAD.WIDE R148, R201, 0x4, R146 ;  /* 0x00000004c9947825 */ /* 0x010fc800078e0292 */
[C---:B------:R-:W-:Y:S01]  /*8120*/  IMAD.WIDE R142, R201.reuse, 0x4, R142 ;  /* 0x00000004c98e7825 */ /* 0x040fe200078e028e */
[----:B------:R4:W-:Y:S04]  /*8130*/  STL.64 [R1+0x3a8], R148 ;  /* 0x0003a89401007387 */ /* 0x0009e80000100a00 */
[----:B------:R1:W-:Y:S04]  /*8140*/  STL.64 [R1+0x3a0], R142 ;  /* 0x0003a08e01007387 */ /* 0x0003e80000100a00 */
[----:B------:R-:W-:Y:S01]  /*8150*/  LDGSTS.E [R135+0x13000], desc[UR28][R148.64], !P2 ;  /* 0x1300000094877fae */ /* 0x000fe2000d1a101c */
[----:B------:R-:W-:-:S03]  /*8160*/  IMAD.WIDE R150, R201, 0x4, R144 ;  /* 0x00000004c9967825 */ /* 0x000fc600078e0290 */
[----:B------:R-:W-:Y:S01]  /*8170*/  LDGSTS.E [R135+0x13200], desc[UR28][R142.64], !P2 ;  /* 0x132000008e877fae */ /* 0x000fe2000d1a101c */
[----:B---3--:R-:W-:-:S03]  /*8180*/  IMAD.WIDE R146, R201, 0x4, R140 ;  /* 0x00000004c9927825 */ /* 0x008fc600078e028c */
[----:B------:R-:W3:Y:S04]  /*8190*/  LDL.LU.64 R144, [R1+0x148] ;  /* 0x0001480001907983 */ /* 0x000ee80000300a00 */
[----:B------:R-:W3:Y:S04]  /*81a0*/  LDL.LU.64 R140, [R1+0x140] ;  /* 0x00014000018c7983 */ /* 0x000ee80000300a00 */
[----:B------:R1:W-:Y:S04]  /*81b0*/  STL.64 [R1+0x398], R150 ;  /* 0x0003989601007387 */ /* 0x0003e80000100a00 */
[----:B------:R2:W-:Y:S04]  /*81c0*/  STL.64 [R1+0x390], R146 ;  /* 0x0003909201007387 */ /* 0x0005e80000100a00 */
[----:B----4-:R-:W4:Y:S01]  /*81d0*/  LDL.LU.64 R148, [R1+0x138] ;  /* 0x0001380001947983 */ /* 0x010f220000300a00 */
[----:B------:R-:W-:-:S03]  /*81e0*/  IMAD.WIDE R154, R201, 0x4, R244 ;  /* 0x00000004c99a7825 */ /* 0x000fc600078e02f4 */
[----:B-1----:R-:W4:Y:S01]  /*81f0*/  LDL.LU.64 R142, [R1+0x130] ;  /* 0x00013000018e7983 */ /* 0x002f220000300a00 */
[----:B--2---:R-:W-:-:S03]  /*8200*/  IMAD.WIDE R152, R201, 0x4, R246 ;  /* 0x00000004c9987825 */ /* 0x004fc600078e02f6 */
[----:B------:R1:W-:Y:S04]  /*8210*/  LDGSTS.E [R135+0x13400], desc[UR28][R150.64], !P5 ;  /* 0x1340000096877fae */ /* 0x0003e8000e9a101c */
[----:B------:R-:W-:Y:S04]  /*8220*/  STL.64 [R1+0x388], R154 ;  /* 0x0003889a01007387 */ /* 0x000fe80000100a00 */
[----:B------:R2:W-:Y:S01]  /*8230*/  LDGSTS.E [R135+0x13600], desc[UR28][R146.64], !P5 ;  /* 0x1360000092877fae */ /* 0x0005e2000e9a101c */
[----:B-1----:R-:W-:-:S03]  /*8240*/  IMAD.WIDE R150, R201, 0x4, R248 ;  /* 0x00000004c9967825 */ /* 0x002fc600078e02f8 */
[----:B------:R-:W-:Y:S04]  /*8250*/  STL.64 [R1+0x380], R152 ;  /* 0x0003809801007387 */ /* 0x000fe80000100a00 */
[----:B------:R-:W4:Y:S01]  /*8260*/  LDL.LU.64 R248, [R1+0x128] ;  /* 0x0001280001f87983 */ /* 0x000f220000300a00 */
        /* <DEDUP_REMOVED lines=9> */
[----:B------:R-:W-:Y:S01]  /*8300*/  ISETP.GE.U32.AND P3, PT, R136, 0x7fffff72, PT ;  /* 0x7fffff728800780c */ /* 0x000fe20003f66070 */
[----:B------:R-:W-:Y:S01]  /*8310*/  VIADD R136, R138, 0xffffffaf ;  /* 0xffffffaf8a887836 */ /* 0x000fe20000000000 */
[----:B------:R-:W-:Y:S02]  /*8320*/  ISETP.GE.U32.AND P6, PT, R0, 0x7fffff71, PT ;  /* 0x7fffff710000780c */ /* 0x000fe40003fc6070 */
[----:B------:R-:W-:Y:S02]  /*8330*/  IADD3 R0, PT, PT, R2, -0x52, RZ ;  /* 0xffffffae02007810 */ /* 0x000fe40007ffe0ff */
[----:B------:R-:W-:Y:S01]  /*8340*/  ISETP.GE.U32.AND P2, PT, R136, 0x7fffff70, PT ;  /* 0x7fffff708800780c */ /* 0x000fe20003f46070 */
[----:B------:R-:W1:Y:S01]  /*8350*/  LDC R3, c[0x0][0x3a0] ;  /* 0x0000e800ff037b82 */ /* 0x000e620000000800 */
[----:B------:R-:W-:Y:S01]  /*8360*/  ISETP.GE.U32.AND P5, PT, R0, 0x7fffff6f, PT ;  /* 0x7fffff6f0000780c */ /* 0x000fe20003fa6070 */
[----:B------:R-:W-:-:S04]  /*8370*/  VIADD R136, R137, 0xffffffad ;  /* 0xffffffad89887836 */ /* 0x000fc80000000000 */
[----:B------:R-:W-:Y:S02]  /*8380*/  LDGSTS.E [R135+0x13800], desc[UR28][R154.64], !P3 ;  /* 0x138000009a877fae */ /* 0x000fe4000d9a101c */
[----:B------:R-:W1:Y:S02]  /*8390*/  LDC R2, c[0x0][0x3a0] ;  /* 0x0000e800ff027b82 */ /* 0x000e640000000800 */
[----:B------:R-:W-:Y:S04]  /*83a0*/  LDGSTS.E [R135+0x13a00], desc[UR28][R152.64], !P3 ;  /* 0x13a0000098877fae */ /* 0x000fe8000d9a101c */
[----:B------:R-:W-:Y:S01]  /*83b0*/  LDGSTS.E [R135+0x13c00], desc[UR28][R150.64], !P6 ;  /* 0x13c0000096877fae */ /* 0x000fe2000f1a101c */
[----:B------:R-:W-:Y:S01]  /*83c0*/  ISETP.GE.U32.AND P3, PT, R136, 0x7fffff6e, PT ;  /* 0x7fffff6e8800780c */ /* 0x000fe20003f66070 */
[----:B------:R-:W1:Y:S02]  /*83d0*/  LDC R138, c[0x0][0x3a0] ;  /* 0x0000e800ff8a7b82 */ /* 0x000e640000000800 */
[----:B------:R1:W-:Y:S01]  /*83e0*/  LDGSTS.E [R135+0x13e00], desc[UR28][R146.64], !P6 ;  /* 0x13e0000092877fae */ /* 0x0003e2000f1a101c */
[----:B---3--:R-:W-:-:S05]  /*83f0*/  IMAD.WIDE R144, R201, 0x4, R144 ;  /* 0x00000004c9907825 */ /* 0x008fca00078e0290 */
[----:B-1----:R-:W1:Y:S01]  /*8400*/  LDC R146, c[0x0][0x3a0] ;  /* 0x0000e800ff927b82 */ /* 0x002e620000000800 */
[C---:B------:R-:W-:Y:S01]  /*8410*/  IMAD.WIDE R140, R201.reuse, 0x4, R140 ;  /* 0x00000004c98c7825 */ /* 0x040fe200078e028c */
[----:B------:R3:W-:Y:S04]  /*8420*/  STL.64 [R1+0x368], R144 ;  /* 0x0003689001007387 */ /* 0x0007e80000100a00 */
[----:B------:R1:W-:Y:S01]  /*8430*/  STL.64 [R1+0x360], R140 ;  /* 0x0003608c01007387 */ /* 0x0003e20000100a00 */
[----:B----4-:R-:W-:-:S03]  /*8440*/  IMAD.WIDE R248, R201, 0x4, R248 ;  /* 0x00000004c9f87825 */ /* 0x010fc600078e02f8 */
[----:B------:R-:W-:Y:S01]  /*8450*/  LDGSTS.E [R135+0x14000], desc[UR28][R144.64], !P2 ;  /* 0x1400000090877fae */ /* 0x000fe2000d1a101c */
[----:B------:R-:W4:Y:S01]  /*8460*/  LDC R137, c[0x0][0x3a0] ;  /* 0x0000e800ff897b82 */ /* 0x000f220000000800 */
[C---:B------:R-:W-:Y:S02]  /*8470*/  IMAD.WIDE R152, R201.reuse, 0x4, R148 ;  /* 0x00000004c9987825 */ /* 0x040fe400078e0294 */
[----:B------:R-:W-:Y:S02]  /*8480*/  LDGSTS.E [R135+0x14200], desc[UR28][R140.64], !P2 ;  /* 0x142000008c877fae */ /* 0x000fe4000d1a101c */
[C---:B------:R-:W-:Y:S02]  /*8490*/  IMAD.WIDE R150, R201.reuse, 0x4, R142 ;  /* 0x00000004c9967825 */ /* 0x040fe400078e028e */
[----:B------:R1:W-:Y:S04]  /*84a0*/  LDGSTS.E [R135+0x14400], desc[UR28][R152.64], !P5 ;  /* 0x1440000098877fae */ /* 0x0003e8000e9a101c */
[----:B------:R-:W4:Y:S04]  /*84b0*/  LDL.LU.64 R142, [R1+0x108] ;  /* 0x00010800018e7983 */ /* 0x000f280000300a00 */
[----:B------:R-:W4:Y:S01]  /*84c0*/  LDL.LU.64 R148, [R1+0x100] ;  /* 0x0001000001947983 */ /* 0x000f220000300a00 */
[----:B--2---:R-:W-:-:S03]  /*84d0*/  IMAD.WIDE R154, R201, 0x4, R244 ;  /* 0x00000004c99a7825 */ /* 0x004fc600078e02f4 */
[----:B------:R2:W-:Y:S04]  /*84e0*/  STL.64 [R1+0x358], R152 ;  /* 0x0003589801007387 */ /* 0x0005e80000100a00 */
[----:B------:R2:W-:Y:S04]  /*84f0*/  STL.64 [R1+0x350], R150 ;  /* 0x0003509601007387 */ /* 0x0005e80000100a00 */
[----:B---3--:R-:W3:Y:S04]  /*8500*/  LDL.LU.64 R144, [R1+0xf8] ;  /* 0x0000f80001907983 */ /* 0x008ee80000300a00 */
[----:B-1----:R-:W3:Y:S01]  /*8510*/  LDL.LU.64 R140, [R1+0xf0] ;  /* 0x0000f000018c7983 */ /* 0x002ee20000300a00 */
[----:B--2---:R-:W-:-:S03]  /*8520*/  IMAD.WIDE R152, R201, 0x4, R246 ;  /* 0x00000004c9987825 */ /* 0x004fc600078e02f6 */
[----:B------:R1:W-:Y:S04]  /*8530*/  STL.64 [R1+0x348], R248 ;  /* 0x000348f801007387 */ /* 0x0003e80000100a00 */
[----:B------:R2:W-:Y:S04]  /*8540*/  LDGSTS.E [R135+0x14600], desc[UR28][R150.64], !P5 ;  /* 0x1460000096877fae */ /* 0x0005e8000e9a101c */
[----:B------:R-:W-:Y:S04]  /*8550*/  STL.64 [R1+0x340], R154 ;  /* 0x0003409a01007387 */ /* 0x000fe80000100a00 */
[----:B------:R-:W3:Y:S01]  /*8560*/  LDL.LU.64 R244, [R1+0xe8] ;  /* 0x0000e80001f47983 */ /* 0x000ee20000300a00 */
[----:B--2---:R-:W-:-:S03]  /*8570*/  IMAD.WIDE R150, R201, 0x4, R250 ;  /* 0x00000004c9967825 */ /* 0x004fc600078e02fa */
[----:B------:R-:W2:Y:S04]  /*8580*/  LDL.LU.64 R246, [R1+0xe0] ;  /* 0x0000e00001f67983 */ /* 0x000ea80000300a00 */
[----:B------:R1:W-:Y:S04]  /*8590*/  STL.64 [R1+0x338], R152 ;  /* 0x0003389801007387 */ /* 0x0003e80000100a00 */
[----:B------:R-:W-:Y:S04]  /*85a0*/  LDGSTS.E [R135+0x14800], desc[UR28][R248.64], !P3 ;  /* 0x14800000f8877fae */ /* 0x000fe8000d9a101c */
[----:B------:R3:W-:Y:S01]  /*85b0*/  STL.64 [R1+0x330], R150 ;  /* 0x0003309601007387 */ /* 0x0007e20000100a00 */
[----:B------:R-:W-:-:S02]  /*85c0*/  VIADD R0, R252, 0xffffffac ;  /* 0xffffffacfc007836 */ /* 0x000fc40000000000 */
[----:B------:R-:W-:Y:S01]  /*85d0*/  VIADD R136, R139, 0xffffffab ;  /* 0xffffffab8b887836 */ /* 0x000fe20000000000 */
[----:B------:R-:W-:Y:S01]  /*85e0*/  LDGSTS.E [R135+0x14a00], desc[UR28][R154.64], !P3 ;  /* 0x14a000009a877fae */ /* 0x000fe2000d9a101c */
[----:B------:R-:W2:Y:S03]  /*85f0*/  LDC R139, c[0x0][0x3a0] ;  /* 0x0000e800ff8b7b82 */ /* 0x000ea60000000800 */
[----:B-1----:R-:W2:Y:S04]  /*8600*/  LDL.LU.64 R248, [R1+0xd8] ;  /* 0x0000d80001f87983 */ /* 0x002ea80000300a00 */
[----:B------:R-:W2:Y:S01]  /*8610*/  LDL.LU.64 R250, [R1+0xd0] ;  /* 0x0000d00001fa7983 */ /* 0x000ea20000300a00 */
[----:B------:R-:W-:Y:S01]  /*8620*/  ISETP.GE.U32.AND P6, PT, R0, 0x7fffff6d, PT ;  /* 0x7fffff6d0000780c */ /* 0x000fe20003fc6070 */
[----:B------:R-:W1:Y:S01]  /*8630*/  LDC R252, c[0x0][0x3a0] ;  /* 0x0000e800fffc7b82 */ /* 0x000e620000000800 */
[----:B------:R-:W-:-:S02]  /*8640*/  IADD3 R0, PT, PT, R3, -0x56, RZ ;  /* 0xffffffaa03007810 */ /* 0x000fc40007ffe0ff */
[----:B------:R-:W-:Y:S02]  /*8650*/  ISETP.GE.U32.AND P2, PT, R136, 0x7fffff6c, PT ;  /* 0x7fffff6c8800780c */ /* 0x000fe40003f46070 */
[----:B------:R-:W-:Y:S01]  /*8660*/  ISETP.GE.U32.AND P5, PT, R0, 0x7fffff6b, PT ;  /* 0x7fffff6b0000780c */ /* 0x000fe20003fa6070 */
[----:B------:R-:W-:-:S06]  /*8670*/  VIADD R0, R2, 0xffffffa8 ;  /* 0xffffffa802007836 */ /* 0x000fcc0000000000 */
[----:B------:R1:W-:Y:S01]  /*8680*/  LDGSTS.E [R135+0x14c00], desc[UR28][R152.64], !P6 ;  /* 0x14c0000098877fae */ /* 0x0003e2000f1a101c */
[----:B------:R-:W-:Y:S01]  /*8690*/  VIADD R136, R138, 0xffffffa9 ;  /* 0xffffffa98a887836 */ /* 0x000fe20000000000 */
[----:B------:R-:W1:Y:S02]  /*86a0*/  LDC R3, c[0x0][0x3a0] ;  /* 0x0000e800ff037b82 */ /* 0x000e640000000800 */
[----:B------:R3:W-:Y:S01]  /*86b0*/  LDGSTS.E [R135+0x14e00], desc[UR28][R150.64], !P6 ;  /* 0x14e0000096877fae */ /* 0x0007e2000f1a101c */
[----:B------:R-:W-:Y:S02]  /*86c0*/  ISETP.GE.U32.AND P6, PT, R0, 0x7fffff69, PT ;  /* 0x7fffff690000780c */ /* 0x000fe40003fc6070 */
[----:B------:R-:W-:Y:S02]  /*86d0*/  IADD3 R0, PT, PT, R146, -0x5a, RZ ;  /* 0xffffffa692007810 */ /* 0x000fe40007ffe0ff */
[----:B------:R-:W-:Y:S01]  /*86e0*/  ISETP.GE.U32.AND P3, PT, R136, 0x7fffff6a, PT ;  /* 0x7fffff6a8800780c */ /* 0x000fe20003f66070 */
[----:B----4-:R-:W-:Y:S01]  /*86f0*/  VIADD R136, R137, 0xffffffa7 ;  /* 0xffffffa789887836 */ /* 0x010fe20000000000 */
[----:B------:R-:W4:Y:S01]  /*8700*/  LDC R2, c[0x0][0x3a0] ;  /* 0x0000e800ff027b82 */ /* 0x000f220000000800 */
[----:B------:R-:W-:-:S04]  /*8710*/  IMAD.WIDE R142, R201, 0x4, R142 ;  /* 0x00000004c98e7825 */ /* 0x000fc800078e028e */
[C---:B-1----:R-:W-:Y:S01]  /*8720*/  IMAD.WIDE R152, R201.reuse, 0x4, R148 ;  /* 0x00000004c9987825 */ /* 0x042fe200078e0294 */
[----:B------:R1:W-:Y:S04]  /*8730*/  STL.64 [R1+0x328], R142 ;  /* 0x0003288e01007387 */ /* 0x0003e80000100a00 */
[----:B------:R1:W-:Y:S04]  /*8740*/  STL.64 [R1+0x320], R152 ;  /* 0x0003209801007387 */ /* 0x0003e80000100a00 */
[----:B------:R-:W4:Y:S01]  /*8750*/  LDL.LU.64 R148, [R1+0xc8] ;  /* 0x0000c80001947983 */ /* 0x000f220000300a00 */
[----:B---3--:R-:W-:-:S03]  /*8760*/  IMAD.WIDE R150, R201, 0x4, R144 ;  /* 0x00000004c9967825 */ /* 0x008fc600078e0290 */
[----:B------:R-:W3:Y:S01]  /*8770*/  LDL.LU.64 R146, [R1+0xc0] ;  /* 0x0000c00001927983 */ /* 0x000ee20000300a00 */
[----:B------:R-:W-:-:S03]  /*8780*/  IMAD.WIDE R140, R201, 0x4, R140 ;  /* 0x00000004c98c7825 */ /* 0x000fc600078e028c */
[----:B------:R1:W-:Y:S04]  /*8790*/  STL.64 [R1+0x318], R150 ;  /* 0x0003189601007387 */ /* 0x0003e80000100a00 */
[----:B------:R-:W-:Y:S04]  /*87a0*/  LDGSTS.E [R135+0x15000], desc[UR28][R142.64], !P2 ;  /* 0x150000008e877fae */ /* 0x000fe8000d1a101c */
[----:B------:R1:W-:Y:S04]  /*87b0*/  STL.64 [R1+0x310], R140 ;  /* 0x0003108c01007387 */ /* 0x0003e80000100a00 */
[----:B------:R-:W3:Y:S01]  /*87c0*/  LDL.LU.64 R144, [R1+0xb8] ;  /* 0x0000b80001907983 */ /* 0x000ee20000300a00 */
[----:B------:R-:W-:-:S03]  /*87d0*/  IMAD.WIDE R154, R201, 0x4, R244 ;  /* 0x00000004c99a7825 */ /* 0x000fc600078e02f4 */
[----:B------:R2:W-:Y:S01]  /*87e0*/  LDGSTS.E [R135+0x15200], desc[UR28][R152.64], !P2 ;  /* 0x1520000098877fae */ /* 0x0005e2000d1a101c */
[----:B------:R-:W-:-:S03]  /*87f0*/  ISETP.GE.U32.AND P2, PT, R136, 0x7fffff68, PT ;  /* 0x7fffff688800780c */ /* 0x000fc60003f46070 */
[----:B-1----:R-:W3:Y:S01]  /*8800*/  LDL.LU.64 R142, [R1+0xb0] ;  /* 0x0000b000018e7983 */ /* 0x002ee20000300a00 */
[----:B--2---:R-:W-:-:S03]  /*8810*/  VIADD R136, R139, 0xffffffa5 ;  /* 0xffffffa58b887836 */ /* 0x004fc60000000000 */
[----:B------:R1:W-:Y:S01]  /*8820*/  LDGSTS.E [R135+0x15400], desc[UR28][R150.64], !P5 ;  /* 0x1540000096877fae */ /* 0x0003e2000e9a101c */
[----:B------:R-:W-:-:S03]  /*8830*/  IMAD.WIDE R152, R201, 0x4, R246 ;  /* 0x00000004c9987825 */ /* 0x000fc600078e02f6 */
[----:B------:R-:W-:Y:S04]  /*8840*/  STL.64 [R1+0x308], R154 ;  /* 0x0003089a01007387 */ /* 0x000fe80000100a00 */
[----:B------:R-:W-:Y:S04]  /*8850*/  STL.64 [R1+0x300], R152 ;  /* 0x0003009801007387 */ /* 0x000fe80000100a00 */
[----:B------:R-:W2:Y:S01]  /*8860*/  LDL.LU.64 R246, [R1+0xa8] ;  /* 0x0000a80001f67983 */ /* 0x000ea20000300a00 */
[----:B-1----:R-:W-:-:S03]  /*8870*/  IMAD.WIDE R150, R201, 0x4, R248 ;  /* 0x00000004c9967825 */ /* 0x002fc600078e02f8 */
[----:B------:R-:W2:Y:S01]  /*8880*/  LDL.LU.64 R244, [R1+0xa0] ;  /* 0x0000a00001f47983 */ /* 0x000ea20000300a00 */
[----:B------:R-:W-:-:S03]  /*8890*/  IMAD.WIDE R138, R201, 0x4, R250 ;  /* 0x00000004c98a7825 */ /* 0x000fc600078e02fa */
[----:B------:R1:W-:Y:S04]  /*88a0*/  STL.64 [R1+0x2f8], R150 ;  /* 0x0002f89601007387 */ /* 0x0003e80000100a00 */
[----:B------:R3:W-:Y:S04]  /*88b0*/  STL.64 [R1+0x2f0], R138 ;  /* 0x0002f08a01007387 */ /* 0x0007e80000100a00 */
[----:B------:R-:W2:Y:S04]  /*88c0*/  LDL.LU.64 R248, [R1+0x98] ;  /* 0x0000980001f87983 */ /* 0x000ea80000300a00 */
[----:B------:R-:W2:Y:S04]  /*88d0*/  LDL.LU.64 R250, [R1+0x90] ;  /* 0x0000900001fa7983 */ /* 0x000ea80000300a00 */
[----:B------:R1:W-:Y:S01]  /*88e0*/  LDGSTS.E [R135+0x15600], desc[UR28][R140.64], !P5 ;  /* 0x156000008c877fae */ /* 0x0003e2000e9a101c */
[----:B------:R-:W-:Y:S01]  /*88f0*/  ISETP.GE.U32.AND P5, PT, R0, 0x7fffff67, PT ;  /* 0x7fffff670000780c */ /* 0x000fe20003fa6070 */
[----:B------:R-:W-:-:S02]  /*8900*/  VIADD R0, R3, 0xffffffa4 ;  /* 0xffffffa403007836 */ /* 0x000fc40000000000 */
[----:B------:R-:W-:Y:S04]  /*8910*/  LDGSTS.E [R135+0x15800], desc[UR28][R154.64], !P3 ;  /* 0x158000009a877fae */ /* 0x000fe8000d9a101c */
[----:B------:R-:W-:Y:S01]  /*8920*/  LDGSTS.E [R135+0x15a00], desc[UR28][R152.64], !P3 ;  /* 0x15a0000098877fae */ /* 0x000fe2000d9a101c */
[----:B-1----:R-:W1:Y:S03]  /*8930*/  LDC R141, c[0x0][0x3a0] ;  /* 0x0000e800ff8d7b82 */ /* 0x002e660000000800 */
[----:B------:R4:W-:Y:S05]  /*8940*/  LDGSTS.E [R135+0x15c00], desc[UR28][R150.64], !P6 ;  /* 0x15c0000096877fae */ /* 0x0009ea000f1a101c */
[----:B------:R-:W1:Y:S01]  /*8950*/  LDC R140, c[0x0][0x3a0] ;  /* 0x0000e800ff8c7b82 */ /* 0x000e620000000800 */
[----:B------:R3:W-:Y:S01]  /*8960*/  LDGSTS.E [R135+0x15e00], desc[UR28][R138.64], !P6 ;  /* 0x15e000008a877fae */ /* 0x0007e2000f1a101c */
[----:B------:R-:W-:-:S02]  /*8970*/  ISETP.GE.U32.AND P6, PT, R0, 0x7fffff65, PT ;  /* 0x7fffff650000780c */ /* 0x000fc40003fc6070 */
[----:B----4-:R-:W-:Y:S02]  /*8980*/  IADD3 R0, PT, PT, R2, -0x5e, RZ ;  /* 0xffffffa202007810 */ /* 0x010fe40007ffe0ff */
[----:B------:R-:W-:Y:S01]  /*8990*/  ISETP.GE.U32.AND P3, PT, R136, 0x7fffff66, PT ;  /* 0x7fffff668800780c */ /* 0x000fe20003f66070 */
[----:B------:R-:W-:Y:S01]  /*89a0*/  VIADD R252, R252, 0xffffffa3 ;  /* 0xffffffa3fcfc7836 */ /* 0x000fe20000000000 */
[----:B------:R-:W4:Y:S08]  /*89b0*/  LDC R151, c[0x0][0x3a0] ;  /* 0x0000e800ff977b82 */ /* 0x000f300000000800 */
[----:B------:R-:W1:Y:S01]  /*89c0*/  LDC R150, c[0x0][0x3a0] ;  /* 0x0000e800ff967b82 */ /* 0x000e620000000800 */
[----:B------:R-:W-:-:S04]  /*89d0*/  IMAD.WIDE R136, R201, 0x4, R148 ;  /* 0x00000004c9887825 */ /* 0x000fc800078e0294 */
[C---:B---3--:R-:W-:Y:S01]  /*89e0*/  IMAD.WIDE R138, R201.reuse, 0x4, R146 ;  /* 0x00000004c98a7825 */ /* 0x048fe200078e0292 */
[----:B------:R-:W-:Y:S04]  /*89f0*/  LDGSTS.E [R135+0x16000], desc[UR28][R136.64], !P2 ;  /* 0x1600000088877fae */ /* 0x000fe8000d1a101c */
[----:B------:R-:W3:Y:S04]  /*8a00*/  LDL.LU.64 R146, [R1+0x88] ;  /* 0x0000880001927983 */ /* 0x000ee80000300a00 */
[----:B------:R-:W-:Y:S01]  /*8a10*/  LDGSTS.E [R135+0x16200], desc[UR28][R138.64], !P2 ;  /* 0x162000008a877fae */ /* 0x000fe2000d1a101c */
[----:B------:R-:W-:-:S03]  /*8a20*/  IMAD.WIDE R152, R201, 0x4, R144 ;  /* 0x00000004c9987825 */ /* 0x000fc600078e0290 */
[----:B------:R-:W3:Y:S01]  /*8a30*/  LDL.LU.64 R144, [R1+0x80] ;  /* 0x0000800001907983 */ /* 0x000ee20000300a00 */
[----:B------:R-:W-:-:S03]  /*8a40*/  IMAD.WIDE R2, R201, 0x4, R142 ;  /* 0x00000004c9027825 */ /* 0x000fc600078e028e */
[----:B------:R-:W-:Y:S04]  /*8a50*/  STL.64 [R1+0x2e8], R152 ;  /* 0x0002e89801007387 */ /* 0x000fe80000100a00 */
[----:B------:R-:W3:Y:S04]  /*8a60*/  LDL.LU.64 R142, [R1+0x78] ;  /* 0x00007800018e7983 */ /* 0x000ee80000300a00 */
[----:B------:R1:W-:Y:S04]  /*8a70*/  STL.64 [R1+0x2e0], R2 ;  /* 0x0002e00201007387 */ /* 0x0003e80000100a00 */
[----:B------:R-:W3:Y:S01]  /*8a80*/  LDL.LU.64 R148, [R1+0x70] ;  /* 0x0000700001947983 */ /* 0x000ee20000300a00 */
[----:B--2---:R-:W-:-:S03]  /*8a90*/  IMAD.WIDE R246, R201, 0x4, R246 ;  /* 0x00000004c9f67825 */ /* 0x004fc600078e02f6 */
[----:B------:R-:W-:Y:S01]  /*8aa0*/  LDGSTS.E [R135+0x16400], desc[UR28][R152.64], !P5 ;  /* 0x1640000098877fae */ /* 0x000fe2000e9a101c */
[----:B------:R-:W-:-:S03]  /*8ab0*/  IMAD.WIDE R244, R201, 0x4, R244 ;  /* 0x00000004c9f47825 */ /* 0x000fc600078e02f4 */
[----:B------:R2:W-:Y:S01]  /*8ac0*/  LDGSTS.E [R135+0x16600], desc[UR28][R2.64], !P5 ;  /* 0x1660000002877fae */ /* 0x0005e2000e9a101c */
[----:B------:R-:W-:Y:S02]  /*8ad0*/  ISETP.GE.U32.AND P2, PT, R252, 0x7fffff64, PT ;  /* 0x7fffff64fc00780c */ /* 0x000fe40003f46070 */
[----:B------:R-:W-:Y:S01]  /*8ae0*/  ISETP.GE.U32.AND P5, PT, R0, 0x7fffff63, PT ;  /* 0x7fffff630000780c */ /* 0x000fe20003fa6070 */
[----:B------:R4:W-:Y:S01]  /*8af0*/  STL.64 [R1+0x2d8], R246 ;  /* 0x0002d8f601007387 */ /* 0x0009e20000100a00 */
[----:B-1----:R-:W-:Y:S02]  /*8b00*/  VIADD R252, R141, 0xffffffa1 ;  /* 0xffffffa18dfc7836 */ /* 0x002fe40000000000 */
[----:B------:R-:W-:Y:S01]  /*8b10*/  VIADD R0, R140, 0xffffffa0 ;  /* 0xffffffa08c007836 */ /* 0x000fe20000000000 */
[----:B------:R1:W-:Y:S01]  /*8b20*/  STL.64 [R1+0x2d0], R244 ;  /* 0x0002d0f401007387 */ /* 0x0003e20000100a00 */
[----:B------:R-:W-:-:S03]  /*8b30*/  IMAD.WIDE R154, R201, 0x4, R248 ;  /* 0x00000004c99a7825 */ /* 0x000fc600078e02f8 */
[----:B------:R-:W3:Y:S01]  /*8b40*/  LDL.LU.64 R140, [R1+0x68] ;  /* 0x00006800018c7983 */ /* 0x000ee20000300a00 */
[----:B--2---:R-:W2:Y:S01]  /*8b50*/  LDC R3, c[0x0][0x3a0] ;  /* 0x0000e800ff037b82 */ /* 0x004ea20000000800 */
[----:B------:R-:W-:Y:S02]  /*8b60*/  IMAD.WIDE R152, R201, 0x4, R250 ;  /* 0x00000004c9987825 */ /* 0x000fe400078e02fa */
[----:B------:R-:W2:Y:S04]  /*8b70*/  LDL.LU.64 R248, [R1+0x60] ;  /* 0x0000600001f87983 */ /* 0x000ea80000300a00 */
[----:B------:R-:W-:Y:S01]  /*8b80*/  STL.64 [R1+0x2c8], R154 ;  /* 0x0002c89a01007387 */ /* 0x000fe20000100a00 */
[----:B------:R-:W2:Y:S03]  /*8b90*/  LDC R2, c[0x0][0x3a0] ;  /* 0x0000e800ff027b82 */ /* 0x000ea60000000800 */
[----:B------:R-:W-:Y:S04]  /*8ba0*/  STL.64 [R1+0x2c0], R152 ;  /* 0x0002c09801007387 */ /* 0x000fe80000100a00 */
[----:B------:R-:W2:Y:S04]  /*8bb0*/  LDL.LU.64 R250, [R1+0x58] ;  /* 0x0000580001fa7983 */ /* 0x000ea80000300a00 */
[----:B------:R-:W-:Y:S04]  /*8bc0*/  LDGSTS.E [R135+0x16800], desc[UR28][R246.64], !P3 ;  /* 0x16800000f6877fae */ /* 0x000fe8000d9a101c */
[----:B------:R1:W-:Y:S04]  /*8bd0*/  LDGSTS.E [R135+0x16a00], desc[UR28][R244.64], !P3 ;  /* 0x16a00000f4877fae */ /* 0x0003e8000d9a101c */
[----:B----4-:R-:W4:Y:S01]  /*8be0*/  LDL.LU.64 R246, [R1+0x50] ;  /* 0x0000500001f67983 */ /* 0x010f220000300a00 */
[----:B------:R-:W-:-:S03]  /*8bf0*/  ISETP.GE.U32.AND P3, PT, R252, 0x7fffff62, PT ;  /* 0x7fffff62fc00780c */ /* 0x000fc60003f66070 */
[----:B------:R3:W-:Y:S01]  /*8c00*/  LDGSTS.E [R135+0x16c00], desc[UR28][R154.64], !P6 ;  /* 0x16c000009a877fae */ /* 0x0007e2000f1a101c */
[----:B------:R-:W-:Y:S01]  /*8c10*/  VIADD R252, R151, 0xffffff9f ;  /* 0xffffff9f97fc7836 */ /* 0x000fe20000000000 */
[----:B-1----:R-:W1:Y:S02]  /*8c20*/  LDC R244, c[0x0][0x3a0] ;  /* 0x0000e800fff47b82 */ /* 0x002e640000000800 */
[----:B------:R2:W-:Y:S01]  /*8c30*/  LDGSTS.E [R135+0x16e00], desc[UR28][R152.64], !P6 ;  /* 0x16e0000098877fae */ /* 0x0005e2000f1a101c */
[----:B------:R-:W-:Y:S02]  /*8c40*/  ISETP.GE.U32.AND P6, PT, R0, 0x7fffff61, PT ;  /* 0x7fffff610000780c */ /* 0x000fe40003fc6070 */
[----:B------:R-:W-:Y:S01]  /*8c50*/  IADD3 R0, PT, PT, R150, -0x62, RZ ;  /* 0xffffff9e96007810 */ /* 0x000fe20007ffe0ff */
[----:B---3--:R-:W-:-:S05]  /*8c60*/  IMAD.WIDE R146, R201, 0x4, R146 ;  /* 0x00000004c9927825 */ /* 0x008fca00078e0292 */
[----:B------:R3:W-:Y:S04]  /*8c70*/  STL.64 [R1+0x2b8], R146 ;  /* 0x0002b89201007387 */ /* 0x0007e80000100a00 */
[----:B------:R-:W-:Y:S01]  /*8c80*/  LDGSTS.E [R135+0x17000], desc[UR28][R146.64], !P2 ;  /* 0x1700000092877fae */ /* 0x000fe2000d1a101c */
[----:B------:R-:W-:-:S05]  /*8c90*/  IMAD.WIDE R144, R201, 0x4, R144 ;  /* 0x00000004c9907825 */ /* 0x000fca00078e0290 */
[----:B------:R1:W-:Y:S04]  /*8ca0*/  STL.64 [R1+0x2b0], R144 ;  /* 0x0002b09001007387 */ /* 0x0003e80000100a00 */
[----:B------:R-:W-:Y:S01]  /*8cb0*/  LDGSTS.E [R135+0x17200], desc[UR28][R144.64], !P2 ;  /* 0x1720000090877fae */ /* 0x000fe2000d1a101c */
[----:B------:R-:W-:-:S05]  /*8cc0*/  IMAD.WIDE R142, R201, 0x4, R142 ;  /* 0x00000004c98e7825 */ /* 0x000fca00078e028e */
[----:B------:R1:W-:Y:S01]  /*8cd0*/  STL.64 [R1+0x2a8], R142 ;  /* 0x0002a88e01007387 */ /* 0x0003e20000100a00 */
[----:B------:R-:W-:-:S03]  /*8ce0*/  IMAD.WIDE R150, R201, 0x4, R148 ;  /* 0x00000004c9967825 */ /* 0x000fc600078e0294 */
[----:B------:R-:W-:Y:S04]  /*8cf0*/  LDGSTS.E [R135+0x17400], desc[UR28][R142.64], !P5 ;  /* 0x174000008e877fae */ /* 0x000fe8000e9a101c */
[----:B------:R-:W4:Y:S04]  /*8d00*/  LDL.LU.64 R148, [R1+0x48] ;  /* 0x0000480001947983 */ /* 0x000f280000300a00 */
[----:B------:R2:W-:Y:S04]  /*8d10*/  STL.64 [R1+0x2a0], R150 ;  /* 0x0002a09601007387 */ /* 0x0005e80000100a00 */
[----:B---3--:R-:W3:Y:S04]  /*8d20*/  LDL.LU.64 R146, [R1+0x40] ;  /* 0x0000400001927983 */ /* 0x008ee80000300a00 */
[----:B-1----:R-:W3:Y:S01]  /*8d30*/  LDL.LU.64 R144, [R1+0x38] ;  /* 0x0000380001907983 */ /* 0x002ee20000300a00 */
[----:B------:R-:W-:-:S03]  /*8d40*/  IMAD.WIDE R154, R201, 0x4, R140 ;  /* 0x00000004c99a7825 */ /* 0x000fc600078e028c */
[----:B------:R-:W3:Y:S01]  /*8d50*/  LDL.LU.64 R142, [R1+0x30] ;  /* 0x00003000018e7983 */ /* 0x000ee20000300a00 */
[----:B--2---:R-:W-:-:S03]  /*8d60*/  IMAD.WIDE R152, R201, 0x4, R248 ;  /* 0x00000004c9987825 */ /* 0x004fc600078e02f8 */
[----:B------:R1:W-:Y:S04]  /*8d70*/  LDGSTS.E [R135+0x17600], desc[UR28][R150.64], !P5 ;  /* 0x1760000096877fae */ /* 0x0003e8000e9a101c */
[----:B------:R2:W-:Y:S04]  /*8d80*/  STL.64 [R1+0x298], R154 ;  /* 0x0002989a01007387 */ /* 0x0005e80000100a00 */
[----:B------:R-:W3:Y:S01]  /*8d90*/  LDL.LU.64 R140, [R1+0x28] ;  /* 0x00002800018c7983 */ /* 0x000ee20000300a00 */
[----:B-1----:R-:W-:-:S03]  /*8da0*/  IMAD.WIDE R150, R201, 0x4, R250 ;  /* 0x00000004c9967825 */ /* 0x002fc600078e02fa */
[----:B------:R1:W-:Y:S01]  /*8db0*/  STL.64 [R1+0x290], R152 ;  /* 0x0002909801007387 */ /* 0x0003e20000100a00 */
[----:B------:R-:W-:-:S03]  /*8dc0*/  ISETP.GE.U32.AND P2, PT, R252, 0x7fffff60, PT ;  /* 0x7fffff60fc00780c */ /* 0x000fc60003f46070 */
[----:B------:R-:W3:Y:S01]  /*8dd0*/  LDL.LU.64 R248, [R1+0x20] ;  /* 0x0000200001f87983 */ /* 0x000ee20000300a00 */
[----:B------:R-:W-:Y:S01]  /*8de0*/  ISETP.GE.U32.AND P5, PT, R0, 0x7fffff5f, PT ;  /* 0x7fffff5f0000780c */ /* 0x000fe20003fa6070 */
[----:B------:R-:W-:Y:S02]  /*8df0*/  VIADD R252, R3, 0xffffff9d ;  /* 0xffffff9d03fc7836 */ /* 0x000fe40000000000 */
[----:B------:R-:W3:Y:S01]  /*8e00*/  LDL.LU.64 R250, [R1+0x18] ;  /* 0x0000180001fa7983 */ /* 0x000ee20000300a00 */
[----:B------:R-:W-:-:S03]  /*8e10*/  VIADD R0, R2, 0xffffff9c ;  /* 0xffffff9c02007836 */ /* 0x000fc60000000000 */
[----:B------:R1:W-:Y:S04]  /*8e20*/  STL.64 [R1+0x288], R150 ;  /* 0x0002889601007387 */ /* 0x0003e80000100a00 */
[----:B------:R-:W3:Y:S01]  /*8e30*/  LDL.LU.64 R2, [R1+0x10] ;  /* 0x0000100001027983 */ /* 0x000ee20000300a00 */
[----:B----4-:R-:W-:-:S03]  /*8e40*/  IMAD.WIDE R246, R201, 0x4, R246 ;  /* 0x00000004c9f67825 */ /* 0x010fc600078e02f6 */
[----:B------:R-:W-:Y:S04]  /*8e50*/  LDGSTS.E [R135+0x17800], desc[UR28][R154.64], !P3 ;  /* 0x178000009a877fae */ /* 0x000fe8000d9a101c */
[----:B------:R-:W-:Y:S01]  /*8e60*/  LDGSTS.E [R135+0x17a00], desc[UR28][R152.64], !P3 ;  /* 0x17a0000098877fae */ /* 0x000fe2000d9a101c */
[----:B------:R-:W-:Y:S01]  /*8e70*/  ISETP.GE.U32.AND P3, PT, R252, 0x7fffff5e, PT ;  /* 0x7fffff5efc00780c */ /* 0x000fe20003f66070 */
[----:B------:R-:W-:Y:S02]  /*8e80*/  VIADD R252, R244, 0xffffff9b ;  /* 0xffffff9bf4fc7836 */ /* 0x000fe40000000000 */
[----:B------:R-:W-:Y:S04]  /*8e90*/  LDGSTS.E [R135+0x17c00], desc[UR28][R150.64], !P6 ;  /* 0x17c0000096877fae */ /* 0x000fe8000f1a101c */
[----:B--2---:R-:W2:Y:S04]  /*8ea0*/  LDL.LU.64 R154, [R1+0x8c8] ;  /* 0x0008c800019a7983 */ /* 0x004ea80000300a00 */
[----:B-1----:R-:W4:Y:S04]  /*8eb0*/  LDL.LU.64 R152, [R1+0x8c0] ;  /* 0x0008c00001987983 */ /* 0x002f280000300a00 */
[----:B------:R1:W-:Y:S04]  /*8ec0*/  STL.64 [R1+0x280], R246 ;  /* 0x000280f601007387 */ /* 0x0003e80000100a00 */
[----:B------:R-:W2:Y:S04]  /*8ed0*/  LDL.LU.64 R150, [R1+0x8b8] ;  /* 0x0008b80001967983 */ /* 0x000ea80000300a00 */
[----:B------:R1:W-:Y:S04]  /*8ee0*/  LDGSTS.E [R135+0x17e00], desc[UR28][R246.64], !P6 ;  /* 0x17e00000f6877fae */ /* 0x0003e8000f1a101c */
[----:B------:R-:W2:Y:S04]  /*8ef0*/  LDL.LU.64 R244, [R1+0x8] ;  /* 0x0000080001f47983 */ /* 0x000ea80000300a00 */
[----:B-1----:R-:W4:Y:S01]  /*8f00*/  LDL.LU.64 R246, [R1] ;  /* 0x0000000001f67983 */ /* 0x002f220000300a00 */
[----:B------:R-:W-:-:S02]  /*8f10*/  ISETP.GE.U32.AND P6, PT, R0, 0x7fffff5d, PT ;  /* 0x7fffff5d0000780c */ /* 0x000fc40003fc6070 */
[----:B------:R-:W1:Y:S01]  /*8f20*/  LDC R0, c[0x0][0x3a0] ;  /* 0x0000e800ff007b82 */ /* 0x000e620000000800 */
[----:B------:R-:W-:-:S04]  /*8f30*/  IMAD.WIDE R148, R201, 0x4, R148 ;  /* 0x00000004c9947825 */ /* 0x000fc800078e0294 */
[C---:B---3--:R-:W-:Y:S01]  /*8f40*/  IMAD.WIDE R146, R201.reuse, 0x4, R146 ;  /* 0x00000004c9927825 */ /* 0x048fe200078e0292 */
[----:B------:R3:W-:Y:S03]  /*8f50*/  STL.64 [R1+0x278], R148 ;  /* 0x0002789401007387 */ /* 0x0007e60000100a00 */
[C---:B------:R-:W-:Y:S01]  /*8f60*/  IMAD.WIDE R144, R201.reuse, 0x4, R144 ;  /* 0x00000004c9907825 */ /* 0x040fe200078e0290 */
[----:B------:R1:W-:Y:S03]  /*8f70*/  STL.64 [R1+0x270], R146 ;  /* 0x0002709201007387 */ /* 0x0003e60000100a00 */
[C---:B------:R-:W-:Y:S01]  /*8f80*/  IMAD.WIDE R142, R201.reuse, 0x4, R142 ;  /* 0x00000004c98e7825 */ /* 0x040fe200078e028e */
[----:B------:R-:W-:Y:S04]  /*8f90*/  LDGSTS.E [R135+0x18000], desc[UR28][R148.64], !P2 ;  /* 0x1800000094877fae */ /* 0x000fe8000d1a101c */
[----:B------:R-:W-:Y:S04]  /*8fa0*/  LDGSTS.E [R135+0x18200], desc[UR28][R146.64], !P2 ;  /* 0x1820000092877fae */ /* 0x000fe8000d1a101c */
[----:B------:R-:W-:Y:S01]  /*8fb0*/  LDGSTS.E [R135+0x18400], desc[UR28][R144.64], !P5 ;  /* 0x1840000090877fae */ /* 0x000fe2000e9a101c */
[----:B------:R-:W-:-:S03]  /*8fc0*/  IMAD.WIDE R140, R201, 0x4, R140 ;  /* 0x00000004c98c7825 */ /* 0x000fc600078e028c */
[----:B---3--:R-:W3:Y:S04]  /*8fd0*/  LDL.LU.64 R148, [R1+0x8b0] ;  /* 0x0008b00001947983 */ /* 0x008ee80000300a00 */
[----:B-1----:R-:W3:Y:S04]  /*8fe0*/  LDL.LU.64 R146, [R1+0x8a8] ;  /* 0x0008a80001927983 */ /* 0x002ee80000300a00 */
[----:B------:R1:W-:Y:S01]  /*8ff0*/  STL.64 [R1+0x268], R144 ;  /* 0x0002689001007387 */ /* 0x0003e20000100a00 */
[----:B------:R-:W-:-:S03]  /*9000*/  IMAD.WIDE R248, R201, 0x4, R248 ;  /* 0x00000004c9f87825 */ /* 0x000fc600078e02f8 */
[----:B------:R1:W-:Y:S01]  /*9010*/  STL.64 [R1+0x260], R142 ;  /* 0x0002608e01007387 */ /* 0x0003e20000100a00 */
[----:B------:R-:W-:-:S03]  /*9020*/  IMAD.WIDE R250, R201, 0x4, R250 ;  /* 0x00000004c9fa7825 */ /* 0x000fc600078e02fa */
[----:B------:R-:W-:Y:S04]  /*9030*/  LDGSTS.E [R135+0x18600], desc[UR28][R142.64], !P5 ;  /* 0x186000008e877fae */ /* 0x000fe8000e9a101c */
[----:B-1----:R-:W3:Y:S01]  /*9040*/  LDL.LU.64 R144, [R1+0x8a0] ;  /* 0x0008a00001907983 */ /* 0x002ee20000300a00 */
[----:B------:R-:W-:-:S03]  /*9050*/  IMAD.WIDE R2, R201, 0x4, R2 ;  /* 0x00000004c9027825 */ /* 0x000fc600078e0202 */
[----:B------:R-:W-:Y:S04]  /*9060*/  LDGSTS.E [R135+0x18800], desc[UR28][R140.64], !P3 ;  /* 0x188000008c877fae */ /* 0x000fe8000d9a101c */
[----:B------:R-:W3:Y:S04]  /*9070*/  LDL.LU.64 R142, [R1+0x898] ;  /* 0x00089800018e7983 */ /* 0x000ee80000300a00 */
[----:B------:R1:W-:Y:S04]  /*9080*/  STL.64 [R1+0x258], R140 ;  /* 0x0002588c01007387 */ /* 0x0003e80000100a00 */
[----:B------:R1:W-:Y:S04]  /*9090*/  STL.64 [R1+0x250], R248 ;  /* 0x000250f801007387 */ /* 0x0003e80000100a00 */
[----:B------:R-:W-:Y:S04]  /*90a0*/  LDGSTS.E [R135+0x18a00], desc[UR28][R248.64], !P3 ;  /* 0x18a00000f8877fae */ /* 0x000fe8000d9a101c */
[----:B-1----:R-:W3:Y:S04]  /*90b0*/  LDL.LU.64 R140, [R1+0x890] ;  /* 0x00089000018c7983 */ /* 0x002ee80000300a00 */
[----:B------:R-:W-:Y:S04]  /*90c0*/  LDGSTS.E [R135+0x18c00], desc[UR28][R250.64], !P6 ;  /* 0x18c00000fa877fae */ /* 0x000fe8000f1a101c */
[----:B------:R-:W3:Y:S04]  /*90d0*/  LDL.LU.64 R248, [R1+0x888] ;  /* 0x0008880001f87983 */ /* 0x000ee80000300a00 */
[----:B------:R1:W-:Y:S04]  /*90e0*/  STL.64 [R1+0x248], R250 ;  /* 0x000248fa01007387 */ /* 0x0003e80000100a00 */
[----:B------:R1:W-:Y:S01]  /*90f0*/  STL.64 [R1+0x240], R2 ;  /* 0x0002400201007387 */ /* 0x0003e20000100a00 */
[----:B------:R-:W-:Y:S01]  /*9100*/  ISETP.GE.U32.AND P2, PT, R252, 0x7fffff5c, PT ;  /* 0x7fffff5cfc00780c */ /* 0x000fe20003f46070 */
[----:B--2---:R-:W-:-:S04]  /*9110*/  IMAD.WIDE R244, R201, 0x4, R244 ;  /* 0x00000004c9f47825 */ /* 0x004fc800078e02f4 */
[----:B----4-:R-:W-:Y:S01]  /*9120*/  IMAD.WIDE R246, R201, 0x4, R246 ;  /* 0x00000004c9f67825 */ /* 0x010fe200078e02f6 */
[----:B------:R2:W-:Y:S01]  /*9130*/  LDGSTS.E [R135+0x18e00], desc[UR28][R2.64], !P6 ;  /* 0x18e0000002877fae */ /* 0x0005e2000f1a101c */
[----:B------:R-:W-:Y:S01]  /*9140*/  IADD3 R0, PT, PT, R0, -0x66, RZ ;  /* 0xffffff9a00007810 */ /* 0x000fe20007ffe0ff */
[----:B------:R-:W4:Y:S02]  /*9150*/  LDC R252, c[0x0][0x3a0] ;  /* 0x0000e800fffc7b82 */ /* 0x000f240000000800 */
[----:B-1----:R-:W3:Y:S04]  /*9160*/  LDL.LU.64 R250, [R1+0x880] ;  /* 0x0008800001fa7983 */ /* 0x002ee80000300a00 */
[----:B------:R1:W-:Y:S04]  /*9170*/  STL.64 [R1+0x238], R244 ;  /* 0x000238f401007387 */ /* 0x0003e80000100a00 */
[----:B------:R1:W-:Y:S01]  /*9180*/  STL.64 [R1+0x230], R246 ;  /* 0x000230f601007387 */ /* 0x0003e20000100a00 */
[----:B--2---:R-:W2:Y:S03]  /*9190*/  LDC R3, c[0x0][0x3a0] ;  /* 0x0000e800ff037b82 */ /* 0x004ea60000000800 */
[----:B------:R-:W-:Y:S04]  /*91a0*/  LDGSTS.E [R135+0x19000], desc[UR28][R244.64], !P2 ;  /* 0x19000000f4877fae */ /* 0x000fe8000d1a101c */
[----:B------:R-:W-:Y:S01]  /*91b0*/  LDGSTS.E [R135+0x19200], desc[UR28][R246.64], !P2 ;  /* 0x19200000f6877fae */ /* 0x000fe2000d1a101c */
[----:B------:R-:W2:Y:S03]  /*91c0*/  LDC R2, c[0x0][0x3a0] ;  /* 0x0000e800ff027b82 */ /* 0x000ea60000000800 */
[----:B-1----:R-:W2:Y:S04]  /*91d0*/  LDL.LU.64 R244, [R1+0x878] ;  /* 0x0008780001f47983 */ /* 0x002ea80000300a00 */
[----:B------:R-:W2:Y:S01]  /*91e0*/  LDL.LU.64 R246, [R1+0x870] ;  /* 0x0008700001f67983 */ /* 0x000ea20000300a00 */
[----:B------:R-:W-:-:S02]  /*91f0*/  ISETP.GE.U32.AND P5, PT, R0, 0x7fffff5b, PT ;  /* 0x7fffff5b0000780c */ /* 0x000fc40003fa6070 */
[----:B------:R-:W1:Y:S01]  /*9200*/  LDC R0, c[0x0][0x3a0] ;  /* 0x0000e800ff007b82 */ /* 0x000e620000000800 */
[----:B----4-:R-:W-:-:S05]  /*9210*/  VIADD R252, R252, 0xffffff99 ;  /* 0xffffff99fcfc7836 */ /* 0x010fca0000000000 */
[----:B------:R-:W-:Y:S02]  /*9220*/  ISETP.GE.U32.AND P3, PT, R252, 0x7fffff5a, PT ;  /* 0x7fffff5afc00780c */ /* 0x000fe40003f66070 */
[----:B------:R-:W4:Y:S01]  /*9230*/  LDC R252, c[0x0][0x3a0] ;  /* 0x0000e800fffc7b82 */ /* 0x000f220000000800 */
[----:B-1----:R-:W-:-:S05]  /*9240*/  VIADD R0, R0, 0xffffff98 ;  /* 0xffffff9800007836 */ /* 0x002fca0000000000 */
[----:B------:R-:W-:Y:S02]  /*9250*/  ISETP.GE.U32.AND P6, PT, R0, 0x7fffff59, PT ;  /* 0x7fffff590000780c */ /* 0x000fe40003fc6070 */
[----:B------:R-:W1:Y:S01]  /*9260*/  LDC R0, c[0x0][0x3a0] ;  /* 0x0000e800ff007b82 */ /* 0x000e620000000800 */
[----:B----4-:R-:W-:-:S05]  /*9270*/  VIADD R252, R252, 0xffffff97 ;  /* 0xffffff97fcfc7836 */ /* 0x010fca0000000000 */
[----:B------:R-:W-:Y:S01]  /*9280*/  ISETP.GE.U32.AND P2, PT, R252, 0x7fffff58, PT ;  /* 0x7fffff58fc00780c */ /* 0x000fe20003f46070 */
[----:B------:R-:W-:Y:S01]  /*9290*/  USHF.L.U32 UR7, UR7, 0x6, URZ ;  /* 0x0000000607077899 */ /* 0x000fe200080006ff */
[C---:B------:R-:W-:Y:S01]  /*92a0*/  IMAD.WIDE R136, R201.reuse, 0x4, R136 ;  /* 0x00000004c9887825 */ /* 0x040fe200078e0288 */
[----:B------:R-:W4:Y:S01]  /*92b0*/  LDC R252, c[0x0][0x3a0] ;  /* 0x0000e800fffc7b82 */ /* 0x000f220000000800 */
[----:B-1----:R-:W-:Y:S02]  /*92c0*/  IADD3 R0, PT, PT, R0, -0x6a, RZ ;  /* 0xffffff9600007810 */ /* 0x002fe40007ffe0ff */
[----:B---3--:R-:W-:-:S04]  /*92d0*/  IMAD.WIDE R146, R201, 0x4, R146 ;  /* 0x00000004c9927825 */ /* 0x008fc800078e0292 */
[----:B------:R-:W-:-:S04]  /*92e0*/  IMAD.WIDE R144, R201, 0x4, R144 ;  /* 0x00000004c9907825 */ /* 0x000fc800078e0290 */
[----:B------:R-:W-:-:S04]  /*92f0*/  IMAD.WIDE R248, R201, 0x4, R248 ;  /* 0x00000004c9f87825 */ /* 0x000fc800078e02f8 */
[----:B------:R-:W-:-:S05]  /*9300*/  IMAD.WIDE R250, R201, 0x4, R250 ;  /* 0x00000004c9fa7825 */ /* 0x000fca00078e02fa */
[----:B------:R1:W-:Y:S04]  /*9310*/  STL.64 [R1+0x228], R250 ;  /* 0x000228fa01007387 */ /* 0x0003e80000100a00 */
[----:B------:R1:W-:Y:S04]  /*9320*/  LDGSTS.E [R135+0x19400], desc[UR28][R250.64], !P5 ;  /* 0x19400000fa877fae */ /* 0x0003e8000e9a101c */
[----:B------:R3:W-:Y:S04]  /*9330*/  STL.64 [R1+0x220], R248 ;  /* 0x000220f801007387 */ /* 0x0007e80000100a00 */
[----:B------:R3:W-:Y:S01]  /*9340*/  LDGSTS.E [R135+0x19600], desc[UR28][R248.64], !P5 ;  /* 0x19600000f8877fae */ /* 0x0007e2000e9a101c */
[----:B-1----:R-:W1:Y:S08]  /*9350*/  LDC R251, c[0x0][0x3a0] ;  /* 0x0000e800fffb7b82 */ /* 0x002e700000000800 */
[----:B---3--:R-:W3:Y:S01]  /*9360*/  LDC R248, c[0x0][0x3a0] ;  /* 0x0000e800fff87b82 */ /* 0x008ee20000000800 */
[----:B--2---:R-:W-:Y:S01]  /*9370*/  IMAD.WIDE R246, R201, 0x4, R246 ;  /* 0x00000004c9f67825 */ /* 0x004fe200078e02f6 */
[----:B------:R-:W-:-:S03]  /*9380*/  ISETP.GE.U32.AND P5, PT, R0, 0x7fffff57, PT ;  /* 0x7fffff570000780c */ /* 0x000fc60003fa6070 */
[----:B------:R-:W-:-:S03]  /*9390*/  IMAD.WIDE R244, R201, 0x4, R244 ;  /* 0x00000004c9f47825 */ /* 0x000fc600078e02f4 */
[----:B------:R-:W2:Y:S01]  /*93a0*/  LDC R249, c[0x0][0x3a0] ;  /* 0x0000e800fff97b82 */ /* 0x000ea20000000800 */
[C---:B------:R-:W-:Y:S01]  /*93b0*/  IMAD.WIDE R140, R201.reuse, 0x4, R140 ;  /* 0x00000004c98c7825 */ /* 0x040fe200078e028c */
[----:B------:R-:W-:Y:S03]  /*93c0*/  STL.64 [R1+0x218], R246 ;  /* 0x000218f601007387 */ /* 0x000fe60000100a00 */
[----:B------:R-:W-:Y:S01]  /*93d0*/  IMAD.WIDE R142, R201, 0x4, R142 ;  /* 0x00000004c98e7825 */ /* 0x000fe200078e028e */
[----:B------:R-:W-:Y:S02]  /*93e0*/  LDGSTS.E [R135+0x19800], desc[UR28][R246.64], !P3 ;  /* 0x19800000f6877fae */ /* 0x000fe4000d9a101c */
[----:B------:R-:W2:Y:S02]  /*93f0*/  LDC R250, c[0x0][0x3a0] ;  /* 0x0000e800fffa7b82 */ /* 0x000ea40000000800 */
[----:B------:R1:W-:Y:S04]  /*9400*/  STL.64 [R1+0x210], R244 ;  /* 0x000210f401007387 */ /* 0x0003e80000100a00 */
[----:B------:R1:W-:Y:S04]  /*9410*/  LDGSTS.E [R135+0x19a00], desc[UR28][R244.64], !P3 ;  /* 0x19a00000f4877fae */ /* 0x0003e8000d9a101c */
[----:B------:R1:W-:Y:S01]  /*9420*/  STL.64 [R1+0x208], R140 ;  /* 0x0002088c01007387 */ /* 0x0003e20000100a00 */
[----:B---3--:R-:W-:-:S03]  /*9430*/  VIADD R248, R248, 0xffffff95 ;  /* 0xffffff95f8f87836 */ /* 0x008fc60000000000 */
[----:B------:R3:W-:Y:S01]  /*9440*/  LDGSTS.E [R135+0x19c00], desc[UR28][R140.64], !P6 ;  /* 0x19c000008c877fae */ /* 0x0007e2000f1a101c */
[----:B-1----:R-:W-:-:S03]  /*9450*/  VIADD R0, R251, 0xffffff94 ;  /* 0xffffff94fb007836 */ /* 0x002fc60000000000 */
[----:B------:R1:W-:Y:S01]  /*9460*/  STL.64 [R1+0x200], R142 ;  /* 0x0002008e01007387 */ /* 0x0003e20000100a00 */
[----:B------:R-:W2:Y:S03]  /*9470*/  LDC R244, c[0x0][0x3a0] ;  /* 0x0000e800fff47b82 */ /* 0x000ea60000000800 */
[----:B------:R1:W-:Y:S05]  /*9480*/  LDGSTS.E [R135+0x19e00], desc[UR28][R142.64], !P6 ;  /* 0x19e000008e877fae */ /* 0x0003ea000f1a101c */
[----:B---3--:R-:W3:Y:S01]  /*9490*/  LDC R141, c[0x0][0x3a0] ;  /* 0x0000e800ff8d7b82 */ /* 0x008ee20000000800 */
[----:B------:R-:W-:Y:S01]  /*94a0*/  ISETP.GE.U32.AND P3, PT, R248, 0x7fffff56, PT ;  /* 0x7fffff56f800780c */ /* 0x000fe20003f66070 */
[----:B------:R-:W-:Y:S01]  /*94b0*/  STL.64 [R1+0x1f8], R144 ;  /* 0x0001f89001007387 */ /* 0x000fe20000100a00 */
[----:B-1----:R-:W-:-:S03]  /*94c0*/  IMAD.WIDE R142, R201, 0x4, R148 ;  /* 0x00000004c98e7825 */ /* 0x002fc600078e0294 */
[----:B------:R-:W-:Y:S01]  /*94d0*/  LDGSTS.E [R135+0x1a000], desc[UR28][R144.64], !P2 ;  /* 0x1a00000090877fae */ /* 0x000fe2000d1a101c */
[----:B------:R-:W-:-:S03]  /*94e0*/  ISETP.GE.U32.AND P6, PT, R0, 0x7fffff55, PT ;  /* 0x7fffff550000780c */ /* 0x000fc60003fc6070 */
[----:B------:R1:W-:Y:S04]  /*94f0*/  STL.64 [R1+0x1f0], R146 ;  /* 0x0001f09201007387 */ /* 0x0003e80000100a00 */
[----:B------:R1:W-:Y:S01]  /*9500*/  LDGSTS.E [R135+0x1a200], desc[UR28][R146.64], !P2 ;  /* 0x1a20000092877fae */ /* 0x0003e2000d1a101c */
[----:B------:R-:W-:-:S03]  /*9510*/  VIADD R140, R3, 0xffffff93 ;  /* 0xffffff93038c7836 */ /* 0x000fc60000000000 */
[----:B------:R4:W-:Y:S04]  /*9520*/  STL.64 [R1+0x1e8], R142 ;  /* 0x0001e88e01007387 */ /* 0x0009e80000100a00 */
[----:B------:R4:W-:Y:S01]  /*9530*/  LDGSTS.E [R135+0x1a400], desc[UR28][R142.64], !P5 ;  /* 0x1a4000008e877fae */ /* 0x0009e2000e9a101c */
[----:B------:R-:W-:Y:S01]  /*9540*/  IADD3 R0, PT, PT, R2, -0x6e, RZ ;  /* 0xffffff9202007810 */ /* 0x000fe20007ffe0ff */
[C---:B------:R-:W-:Y:S01]  /*9550*/  IMAD.WIDE R2, R201.reuse, 0x4, R150 ;  /* 0x00000004c9027825 */ /* 0x040fe200078e0296 */
[----:B-1----:R-:W1:Y:S03]  /*9560*/  LDC R146, c[0x0][0x3a0] ;  /* 0x0000e800ff927b82 */ /* 0x002e660000000800 */
[----:B------:R-:W-:-:S05]  /*9570*/  IMAD.WIDE R150, R201, 0x4, R152 ;  /* 0x00000004c9967825 */ /* 0x000fca00078e0298 */
[----:B----4-:R-:W4:Y:S01]  /*9580*/  LDC R143, c[0x0][0x3a0] ;  /* 0x0000e800ff8f7b82 */ /* 0x010f220000000800 */
[C---:B------:R-:W-:Y:S01]  /*9590*/  IMAD.WIDE R148, R201.reuse, 0x4, R154 ;  /* 0x00000004c9947825 */ /* 0x040fe200078e029a */
[----:B------:R-:W-:Y:S01]  /*95a0*/  ISETP.GE.U32.AND P2, PT, R140, 0x7fffff54, PT ;  /* 0x7fffff548c00780c */ /* 0x000fe20003f46070 */
[----:B------:R3:W-:Y:S02]  /*95b0*/  STL.64 [R1+0x1e0], R2 ;  /* 0x0001e00201007387 */ /* 0x0007e40000100a00 */
[----:B------:R-:W-:Y:S02]  /*95c0*/  IMAD.WIDE R144, R201, 0x4, R156 ;  /* 0x00000004c9907825 */ /* 0x000fe400078e029c */
[----:B------:R3:W-:Y:S01]  /*95d0*/  LDGSTS.E [R135+0x1a600], desc[UR28][R2.64], !P5 ;  /* 0x1a60000002877fae */ /* 0x0007e2000e9a101c */
[----:B------:R-:W1:Y:S01]  /*95e0*/  LDC R142, c[0x0][0x3a0] ;  /* 0x0000e800ff8e7b82 */ /* 0x000e620000000800 */
[----:B--2---:R-:W-:Y:S01]  /*95f0*/  VIADD R140, R249, 0xffffff91 ;  /* 0xffffff91f98c7836 */ /* 0x004fe20000000000 */
[----:B------:R-:W-:Y:S01]  /*9600*/  ISETP.GE.U32.AND P5, PT, R0, 0x7fffff53, PT ;  /* 0x7fffff530000780c */ /* 0x000fe20003fa6070 */
[----:B------:R2:W-:Y:S04]  /*9610*/  STL.64 [R1+0x1d8], R150 ;  /* 0x0001d89601007387 */ /* 0x0005e80000100a00 */
[----:B------:R2:W-:Y:S01]  /*9620*/  LDGSTS.E [R135+0x1a800], desc[UR28][R150.64], !P3 ;  /* 0x1a80000096877fae */ /* 0x0005e2000d9a101c */
[----:B------:R-:W-:Y:S01]  /*9630*/  VIADD R0, R250, 0xffffff90 ;  /* 0xffffff90fa007836 */ /* 0x000fe20000000000 */
[----:B------:R-:W1:Y:S02]  /*9640*/  LDC R147, c[0x0][0x3a0] ;  /* 0x0000e800ff937b82 */ /* 0x000e640000000800 */
[----:B------:R-:W-:Y:S01]  /*9650*/  STL.64 [R1+0x1d0], R148 ;  /* 0x0001d09401007387 */ /* 0x000fe20000100a00 */
[----:B---3--:R-:W-:-:S03]  /*9660*/  IMAD.WIDE R2, R201, 0x4, R158 ;  /* 0x00000004c9027825 */ /* 0x008fc600078e029e */
[----:B------:R-:W-:Y:S01]  /*9670*/  LDGSTS.E [R135+0x1aa00], desc[UR28][R148.64], !P3 ;  /* 0x1aa0000094877fae */ /* 0x000fe2000d9a101c */
[----:B------:R-:W-:Y:S01]  /*9680*/  ISETP.GE.U32.AND P3, PT, R140, 0x7fffff52, PT ;  /* 0x7fffff528c00780c */ /* 0x000fe20003f66070 */
[----:B------:R-:W-:Y:S02]  /*9690*/  VIADD R140, R141, 0xffffff8f ;  /* 0xffffff8f8d8c7836 */ /* 0x000fe40000000000 */
[----:B------:R3:W-:Y:S01]  /*96a0*/  STL.64 [R1+0x1c8], R144 ;  /* 0x0001c89001007387 */ /* 0x0007e20000100a00 */
[----:B------:R-:W1:Y:S03]  /*96b0*/  LDC R141, c[0x0][0x3a0] ;  /* 0x0000e800ff8d7b82 */ /* 0x000e660000000800 */
[----:B------:R3:W-:Y:S01]  /*96c0*/  LDGSTS.E [R135+0x1ac00], desc[UR28][R144.64], !P6 ;  /* 0x1ac0000090877fae */ /* 0x0007e2000f1a101c */
[----:B------:R-:W-:-:S03]  /*96d0*/  IMAD.WIDE R152, R201, 0x4, R160 ;  /* 0x00000004c9987825 */ /* 0x000fc600078e02a0 */
[----:B------:R4:W-:Y:S01]  /*96e0*/  LDGSTS.E [R135+0x1ae00], desc[UR28][R2.64], !P6 ;  /* 0x1ae0000002877fae */ /* 0x0009e2000f1a101c */
[C---:B--2---:R-:W-:Y:S01]  /*96f0*/  IMAD.WIDE R150, R201.reuse, 0x4, R162 ;  /* 0x00000004c9967825 */ /* 0x044fe200078e02a2 */
[----:B------:R-:W-:Y:S02]  /*9700*/  ISETP.GE.U32.AND P6, PT, R0, 0x7fffff51, PT ;  /* 0x7fffff510000780c */ /* 0x000fe40003fc6070 */
[----:B------:R4:W-:Y:S01]  /*9710*/  STL.64 [R1+0x1c0], R2 ;  /* 0x0001c00201007387 */ /* 0x0009e20000100a00 */
[----:B---3--:R-:W2:Y:S01]  /*9720*/  LDC R145, c[0x0][0x3a0] ;  /* 0x0000e800ff917b82 */ /* 0x008ea20000000800 */
[----:B------:R-:W-:Y:S02]  /*9730*/  IMAD.WIDE R148, R201, 0x4, R164 ;  /* 0x00000004c9947825 */ /* 0x000fe400078e02a4 */
[----:B------:R3:W-:Y:S01]  /*9740*/  LDGSTS.E [R135+0x1b000], desc[UR28][R152.64], !P2 ;  /* 0x1b00000098877fae */ /* 0x0007e2000d1a101c */
[----:B------:R-:W-:-:S03]  /*9750*/  IADD3 R0, PT, PT, R244, -0x72, RZ ;  /* 0xffffff8ef4007810 */ /* 0x000fc60007ffe0ff */
[----:B------:R1:W-:Y:S01]  /*9760*/  LDGSTS.E [R135+0x1b200], desc[UR28][R150.64], !P2 ;  /* 0x1b20000096877fae */ /* 0x0003e2000d1a101c */
[----:B------:R-:W2:Y:S01]  /*9770*/  LDC R144, c[0x0][0x3a0] ;  /* 0x0000e800ff907b82 */ /* 0x000ea20000000800 */
[----:B----4-:R-:W-:Y:S01]  /*9780*/  IMAD.WIDE R2, R201, 0x4, R166 ;  /* 0x00000004c9027825 */ /* 0x010fe200078e02a6 */
[----:B------:R-:W-:Y:S01]  /*9790*/  ISETP.GE.U32.AND P2, PT, R140, 0x7fffff50, PT ;  /* 0x7fffff508c00780c */ /* 0x000fe20003f46070 */
[----:B------:R3:W-:Y:S02]  /*97a0*/  STL.64 [R1+0x1b8], R152 ;  /* 0x0001b89801007387 */ /* 0x0007e40000100a00 */
[----:B------:R-:W-:Y:S02]  /*97b0*/  VIADD R140, R143, 0xffffff8d ;  /* 0xffffff8d8f8c7836 */ /* 0x000fe40000000000 */
[----:B------:R4:W-:Y:S01]  /*97c0*/  LDGSTS.E [R135+0x1b400], desc[UR28][R148.64], !P5 ;  /* 0x1b40000094877fae */ /* 0x0009e2000e9a101c */
[----:B------:R-:W2:Y:S03]  /*97d0*/  LDC R143, c[0x0][0x3a0] ;  /* 0x0000e800ff8f7b82 */ /* 0x000ea60000000800 */
[----:B------:R1:W-:Y:S04]  /*97e0*/  STL.64 [R1+0x1b0], R150 ;  /* 0x0001b09601007387 */ /* 0x0003e80000100a00 */
[----:B------:R4:W-:Y:S01]  /*97f0*/  LDGSTS.E [R135+0x1b600], desc[UR28][R2.64], !P5 ;  /* 0x1b60000002877fae */ /* 0x0009e2000e9a101c */
[----:B---3--:R-:W-:Y:S01]  /*9800*/  IMAD.WIDE R152, R201, 0x4, R168 ;  /* 0x00000004c9987825 */ /* 0x008fe200078e02a8 */
[----:B------:R-:W-:-:S02]  /*9810*/  ISETP.GE.U32.AND P5, PT, R0, 0x7fffff4f, PT ;  /* 0x7fffff4f0000780c */ /* 0x000fc40003fa6070 */
[----:B------:R4:W-:Y:S01]  /*9820*/  STL.64 [R1+0x1a8], R148 ;  /* 0x0001a89401007387 */ /* 0x0009e20000100a00 */
[----:B-1----:R-:W-:Y:S02]  /*9830*/  VIADD R0, R146, 0xffffff8c ;  /* 0xffffff8c92007836 */ /* 0x002fe40000000000 */
[----:B------:R-:W1:Y:S01]  /*9840*/  LDC R146, c[0x0][0x3a0] ;  /* 0x0000e800ff927b82 */ /* 0x000e620000000800 */
[C---:B------:R-:W-:Y:S01]  /*9850*/  IMAD.WIDE R150, R201.reuse, 0x4, R170 ;  /* 0x00000004c9967825 */ /* 0x040fe200078e02aa */
[----:B------:R3:W-:Y:S04]  /*9860*/  STL.64 [R1+0x1a0], R2 ;  /* 0x0001a00201007387 */ /* 0x0007e80000100a00 */
[----:B------:R3:W-:Y:S01]  /*9870*/  STL.64 [R1+0x198], R152 ;  /* 0x0001989801007387 */ /* 0x0007e20000100a00 */
[----:B----4-:R-:W-:-:S03]  /*9880*/  IMAD.WIDE R148, R201, 0x4, R172 ;  /* 0x00000004c9947825 */ /* 0x010fc600078e02ac */
[----:B------:R4:W-:Y:S01]  /*9890*/  LDGSTS.E [R135+0x1b800], desc[UR28][R152.64], !P3 ;  /* 0x1b80000098877fae */ /* 0x0009e2000d9a101c */
[----:B---3--:R-:W-:-:S03]  /*98a0*/  IMAD.WIDE R2, R201, 0x4, R174 ;  /* 0x00000004c9027825 */ /* 0x008fc600078e02ae */
[----:B------:R3:W-:Y:S04]  /*98b0*/  STL.64 [R1+0x180], R150 ;  /* 0x0001809601007387 */ /* 0x0007e80000100a00 */
[----:B------:R3:W-:Y:S01]  /*98c0*/  LDGSTS.E [R135+0x1ba00], desc[UR28][R150.64], !P3 ;  /* 0x1ba0000096877fae */ /* 0x0007e2000d9a101c */
[----:B------:R-:W-:Y:S01]  /*98d0*/  ISETP.GE.U32.AND P3, PT, R140, 0x7fffff4e, PT ;  /* 0x7fffff4e8c00780c */ /* 0x000fe20003f66070 */
[----:B----4-:R-:W-:Y:S02]  /*98e0*/  IMAD.WIDE R152, R201, 0x4, R176 ;  /* 0x00000004c9987825 */ /* 0x010fe400078e02b0 */
[----:B------:R4:W-:Y:S02]  /*98f0*/  LDGSTS.E [R135+0x1bc00], desc[UR28][R148.64], !P6 ;  /* 0x1bc0000094877fae */ /* 0x0009e4000f1a101c */
[----:B------:R-:W-:-:S02]  /*9900*/  VIADD R140, R142, 0xffffff8b ;  /* 0xffffff8b8e8c7836 */ /* 0x000fc40000000000 */
[----:B------:R4:W-:Y:S01]  /*9910*/  STL.64 [R1+0x178], R148 ;  /* 0x0001789401007387 */ /* 0x0009e20000100a00 */
[----:B------:R-:W1:Y:S01]  /*9920*/  LDC R142, c[0x0][0x3a0] ;  /* 0x0000e800ff8e7b82 */ /* 0x000e620000000800 */
[----:B---3--:R-:W-:Y:S02]  /*9930*/  IMAD.WIDE R150, R201, 0x4, R178 ;  /* 0x00000004c9967825 */ /* 0x008fe400078e02b2 */
[----:B------:R3:W-:Y:S01]  /*9940*/  LDGSTS.E [R135+0x1be00], desc[UR28][R2.64], !P6 ;  /* 0x1be0000002877fae */ /* 0x0007e2000f1a101c */
[----:B------:R-:W-:-:S03]  /*9950*/  ISETP.GE.U32.AND P6, PT, R0, 0x7fffff4d, PT ;  /* 0x7fffff4d0000780c */ /* 0x000fc60003fc6070 */
[----:B------:R3:W-:Y:S01]  /*9960*/  STL.64 [R1+0x170], R2 ;  /* 0x0001700201007387 */ /* 0x0007e20000100a00 */
[----:B----4-:R-:W-:-:S03]  /*9970*/  IMAD.WIDE R148, R201, 0x4, R180 ;  /* 0x00000004c9947825 */ /* 0x010fc600078e02b4 */
[----:B------:R4:W-:Y:S01]  /*9980*/  LDGSTS.E [R135+0x1c000], desc[UR28][R152.64], !P2 ;  /* 0x1c00000098877fae */ /* 0x0009e2000d1a101c */
[----:B--2---:R-:W-:Y:S01]  /*9990*/  IADD3 R0, PT, PT, R145, -0x76, RZ ;  /* 0xffffff8a91007810 */ /* 0x004fe20007ffe0ff */
[C---:B------:R-:W-:Y:S02]  /*99a0*/  IMAD.WIDE R248, R201.reuse, 0x4, R196 ;  /* 0x00000004c9f87825 */ /* 0x040fe400078e02c4 */
[----:B------:R2:W-:Y:S01]  /*99b0*/  LDGSTS.E [R135+0x1c200], desc[UR28][R150.64], !P2 ;  /* 0x1c20000096877fae */ /* 0x0005e2000d1a101c */
[----:B------:R-:W-:Y:S01]  /*99c0*/  ISETP.GE.U32.AND P2, PT, R140, 0x7fffff4c, PT ;  /* 0x7fffff4c8c00780c */ /* 0x000fe20003f46070 */
[----:B------:R-:W1:Y:S01]  /*99d0*/  LDC R145, c[0x0][0x3a0] ;  /* 0x0000e800ff917b82 */ /* 0x000e620000000800 */
[----:B---3--:R-:W-:Y:S01]  /*99e0*/  IMAD.WIDE R2, R201, 0x4, R182 ;  /* 0x00000004c9027825 */ /* 0x008fe200078e02b6 */
[----:B------:R4:W-:Y:S03]  /*99f0*/  STL.64 [R1+0x168], R152 ;  /* 0x0001689801007387 */ /* 0x0009e60000100a00 */
[----:B------:R-:W-:Y:S01]  /*9a00*/  VIADD R140, R141, 0xffffff89 ;  /* 0xffffff898d8c7836 */ /* 0x000fe20000000000 */
[----:B------:R3:W-:Y:S02]  /*9a10*/  LDGSTS.E [R135+0x1c400], desc[UR28][R148.64], !P5 ;  /* 0x1c40000094877fae */ /* 0x0007e4000e9a101c */
[----:B------:R-:W1:Y:S02]  /*9a20*/  LDC R141, c[0x0][0x3a0] ;  /* 0x0000e800ff8d7b82 */ /* 0x000e640000000800 */
[----:B------:R2:W-:Y:S04]  /*9a30*/  STL.64 [R1+0x160], R150 ;  /* 0x0001609601007387 */ /* 0x0005e80000100a00 */
[----:B------:R3:W-:Y:S01]  /*9a40*/  LDGSTS.E [R135+0x1c600], desc[UR28][R2.64], !P5 ;  /* 0x1c60000002877fae */ /* 0x0007e2000e9a101c */
[----:B----4-:R-:W-:Y:S01]  /*9a50*/  IMAD.WIDE R152, R201, 0x4, R184 ;  /* 0x00000004c9987825 */ /* 0x010fe200078e02b8 */
[----:B------:R-:W-:-:S02]  /*9a60*/  ISETP.GE.U32.AND P5, PT, R0, 0x7fffff4b, PT ;  /* 0x7fffff4b0000780c */ /* 0x000fc40003fa6070 */
[----:B------:R3:W-:Y:S01]  /*9a70*/  STL.64 [R1+0x158], R148 ;  /* 0x0001589401007387 */ /* 0x0007e20000100a00 */
[----:B------:R-:W-:Y:S02]  /*9a80*/  VIADD R0, R144, 0xffffff88 ;  /* 0xffffff8890007836 */ /* 0x000fe40000000000 */
[----:B------:R-:W4:Y:S01]  /*9a90*/  LDC R144, c[0x0][0x3a0] ;  /* 0x0000e800ff907b82 */ /* 0x000f220000000800 */
[C---:B--2---:R-:W-:Y:S01]  /*9aa0*/  IMAD.WIDE R150, R201.reuse, 0x4, R186 ;  /* 0x00000004c9967825 */ /* 0x044fe200078e02ba */
[----:B------:R2:W-:Y:S04]  /*9ab0*/  STL.64 [R1+0x150], R2 ;  /* 0x0001500201007387 */ /* 0x0005e80000100a00 */
[----:B------:R2:W-:Y:S01]  /*9ac0*/  STL.64 [R1+0x118], R152 ;  /* 0x0001189801007387 */ /* 0x0005e20000100a00 */
[----:B---3--:R-:W-:-:S03]  /*9ad0*/  IMAD.WIDE R148, R201, 0x4, R188 ;  /* 0x00000004c9947825 */ /* 0x008fc600078e02bc */
[----:B------:R3:W-:Y:S01]  /*9ae0*/  LDGSTS.E [R135+0x1c800], desc[UR28][R152.64], !P3 ;  /* 0x1c80000098877fae */ /* 0x0007e2000d9a101c */
[----:B--2---:R-:W-:-:S03]  /*9af0*/  IMAD.WIDE R2, R201, 0x4, R190 ;  /* 0x00000004c9027825 */ /* 0x004fc600078e02be */
[----:B------:R2:W-:Y:S04]  /*9b00*/  STL.64 [R1+0x110], R150 ;  /* 0x0001109601007387 */ /* 0x0005e80000100a00 */
[----:B------:R2:W-:Y:S01]  /*9b10*/  LDGSTS.E [R135+0x1ca00], desc[UR28][R150.64], !P3 ;  /* 0x1ca0000096877fae */ /* 0x0005e2000d9a101c */
[----:B------:R-:W-:Y:S01]  /*9b20*/  ISETP.GE.U32.AND P3, PT, R140, 0x7fffff4a, PT ;  /* 0x7fffff4a8c00780c */ /* 0x000fe20003f66070 */
[----:B------:R-:W-:Y:S02]  /*9b30*/  VIADD R140, R143, 0xffffff87 ;  /* 0xffffff878f8c7836 */ /* 0x000fe40000000000 */
[----:B------:R1:W-:Y:S01]  /*9b40*/  STL.64 [R1+0x108], R148 ;  /* 0x0001089401007387 */ /* 0x0003e20000100a00 */
[C---:B---3--:R-:W-:Y:S01]  /*9b50*/  IMAD.WIDE R152, R201.reuse, 0x4, R204 ;  /* 0x00000004c9987825 */ /* 0x048fe200078e02cc */
[----:B------:R-:W3:Y:S02]  /*9b60*/  LDC R143, c[0x0][0x3a0] ;  /* 0x0000e800ff8f7b82 */ /* 0x000ee40000000800 */
[----:B------:R1:W-:Y:S01]  /*9b70*/  LDGSTS.E [R135+0x1cc00], desc[UR28][R148.64], !P6 ;  /* 0x1cc0000094877fae */ /* 0x0003e2000f1a101c */
[----:B--2---:R-:W-:-:S03]  /*9b80*/  IMAD.WIDE R150, R201, 0x4, R192 ;  /* 0x00000004c9967825 */ /* 0x004fc600078e02c0 */
[----:B------:R2:W-:Y:S01]  /*9b90*/  LDGSTS.E [R135+0x1ce00], desc[UR28][R2.64], !P6 ;  /* 0x1ce0000002877fae */ /* 0x0005e2000f1a101c */
[----:B------:R-:W-:-:S03]  /*9ba0*/  ISETP.GE.U32.AND P6, PT, R0, 0x7fffff49, PT ;  /* 0x7fffff490000780c */ /* 0x000fc60003fc6070 */
[----:B------:R2:W-:Y:S01]  /*9bb0*/  STL.64 [R1+0x100], R2 ;  /* 0x0001000201007387 */ /* 0x0005e20000100a00 */
[----:B-1----:R-:W-:Y:S01]  /*9bc0*/  IMAD.WIDE R148, R201, 0x4, R194 ;  /* 0x00000004c9947825 */ /* 0x002fe200078e02c2 */
[----:B------:R-:W-:Y:S02]  /*9bd0*/  IADD3 R0, PT, PT, R147, -0x7a, RZ ;  /* 0xffffff8693007810 */ /* 0x000fe40007ffe0ff */
[----:B------:R1:W-:Y:S04]  /*9be0*/  LDGSTS.E [R135+0x1d000], desc[UR28][R150.64], !P2 ;  /* 0x1d00000096877fae */ /* 0x0003e8000d1a101c */
[----:B------:R1:W-:Y:S01]  /*9bf0*/  LDGSTS.E [R135+0x1d200], desc[UR28][R148.64], !P2 ;  /* 0x1d20000094877fae */ /* 0x0003e2000d1a101c */
[----:B--2---:R-:W-:Y:S01]  /*9c00*/  IMAD.WIDE R2, R201, 0x4, R202 ;  /* 0x00000004c9027825 */ /* 0x004fe200078e02ca */
[----:B------:R-:W-:-:S02]  /*9c10*/  ISETP.GE.U32.AND P2, PT, R140, 0x7fffff48, PT ;  /* 0x7fffff488c00780c */ /* 0x000fc40003f46070 */
[----:B------:R-:W-:Y:S04]  /*9c20*/  LDGSTS.E [R135+0x1d400], desc[UR28][R248.64], !P5 ;  /* 0x1d400000f8877fae */ /* 0x000fe8000e9a101c */
[----:B------:R1:W-:Y:S01]  /*9c30*/  STL.64 [R1+0xf8], R150 ;  /* 0x0000f89601007387 */ /* 0x0003e20000100a00 */
[----:B------:R-:W-:Y:S02]  /*9c40*/  VIADD R140, R142, 0xffffff85 ;  /* 0xffffff858e8c7836 */ /* 0x000fe40000000000 */
[----:B------:R-:W2:Y:S01]  /*9c50*/  LDC R142, c[0x0][0x3a0] ;  /* 0x0000e800ff8e7b82 */ /* 0x000ea20000000800 */
[----:B------:R3:W-:Y:S01]  /*9c60*/  LDGSTS.E [R135+0x1d600], desc[UR28][R2.64], !P5 ;  /* 0x1d60000002877fae */ /* 0x0007e2000e9a101c */
[----:B------:R-:W-:-:S03]  /*9c70*/  ISETP.GE.U32.AND P5, PT, R0, 0x7fffff47, PT ;  /* 0x7fffff470000780c */ /* 0x000fc60003fa6070 */
[----:B------:R3:W-:Y:S01]  /*9c80*/  STL.64 [R1+0xf0], R148 ;  /* 0x0000f09401007387 */ /* 0x0007e20000100a00 */
[----:B-1----:R-:W-:-:S03]  /*9c90*/  IMAD.WIDE R150, R201, 0x4, R206 ;  /* 0x00000004c9967825 */ /* 0x002fc600078e02ce */
[----:B------:R1:W-:Y:S01]  /*9ca0*/  STL.64 [R1+0x30], R2 ;  /* 0x0000300201007387 */ /* 0x0003e20000100a00 */
[----:B------:R-:W-:-:S03]  /*9cb0*/  VIADD R0, R146, 0xffffff84 ;  /* 0xffffff8492007836 */ /* 0x000fc60000000000 */
[----:B------:R-:W-:Y:S01]  /*9cc0*/  STL.64 [R1+0x38], R152 ;  /* 0x0000389801007387 */ /* 0x000fe20000100a00 */
[----:B---3--:R-:W-:-:S03]  /*9cd0*/  IMAD.WIDE R148, R201, 0x4, R208 ;  /* 0x00000004c9947825 */ /* 0x008fc600078e02d0 */
[----:B------:R-:W-:Y:S01]  /*9ce0*/  LDGSTS.E [R135+0x1d800], desc[UR28][R152.64], !P3 ;  /* 0x1d80000098877fae */ /* 0x000fe2000d9a101c */
[----:B-1----:R-:W-:-:S03]  /*9cf0*/  IMAD.WIDE R2, R201, 0x4, R210 ;  /* 0x00000004c9027825 */ /* 0x002fc600078e02d2 */
[----:B------:R1:W-:Y:S04]  /*9d00*/  STL.64 [R1+0x40], R150 ;  /* 0x0000409601007387 */ /* 0x0003e80000100a00 */
[----:B------:R1:W-:Y:S01]  /*9d10*/  LDGSTS.E [R135+0x1da00], desc[UR28][R150.64], !P3 ;  /* 0x1da0000096877fae */ /* 0x0003e2000d9a101c */
[----:B------:R-:W-:Y:S01]  /*9d20*/  ISETP.GE.U32.AND P3, PT, R140, 0x7fffff46, PT ;  /* 0x7fffff468c00780c */ /* 0x000fe20003f66070 */
[----:B------:R-:W-:Y:S02]  /*9d30*/  VIADD R140, R141, 0xffffff83 ;  /* 0xffffff838d8c7836 */ /* 0x000fe40000000000 */
[----:B------:R3:W-:Y:S01]  /*9d40*/  STL.64 [R1+0x48], R148 ;  /* 0x0000489401007387 */ /* 0x0007e20000100a00 */
[C---:B------:R-:W-:Y:S01]  /*9d50*/  IMAD.WIDE R146, R201.reuse, 0x4, R216 ;  /* 0x00000004c9927825 */ /* 0x040fe200078e02d8 */
[----:B------:R-:W2:Y:S02]  /*9d60*/  LDC R141, c[0x0][0x3a0] ;  /* 0x0000e800ff8d7b82 */ /* 0x000ea40000000800 */
[----:B------:R3:W-:Y:S01]  /*9d70*/  LDGSTS.E [R135+0x1dc00], desc[UR28][R148.64], !P6 ;  /* 0x1dc0000094877fae */ /* 0x0007e2000f1a101c */
[----:B-1----:R-:W-:-:S03]  /*9d80*/  IMAD.WIDE R150, R201, 0x4, R212 ;  /* 0x00000004c9967825 */ /* 0x002fc600078e02d4 */
[----:B------:R1:W-:Y:S04]  /*9d90*/  STL.64 [R1+0x58], R2 ;  /* 0x0000580201007387 */ /* 0x0003e80000100a00 */
[----:B------:R1:W-:Y:S01]  /*9da0*/  LDGSTS.E [R135+0x1de00], desc[UR28][R2.64], !P6 ;  /* 0x1de0000002877fae */ /* 0x0003e2000f1a101c */
[----:B------:R-:W-:Y:S01]  /*9db0*/  ISETP.GE.U32.AND P6, PT, R0, 0x7fffff45, PT ;  /* 0x7fffff450000780c */ /* 0x000fe20003fc6070 */
[C---:B---3--:R-:W-:Y:S01]  /*9dc0*/  IMAD.WIDE R148, R201.reuse, 0x4, R214 ;  /* 0x00000004c9947825 */ /* 0x048fe200078e02d6 */
[----:B----4-:R-:W-:Y:S01]  /*9dd0*/  IADD3 R0, PT, PT, R144, -0x7e, RZ ;  /* 0xffffff8290007810 */ /* 0x010fe20007ffe0ff */
[----:B------:R3:W-:Y:S01]  /*9de0*/  LDGSTS.E [R135+0x1e000], desc[UR28][R150.64], !P2 ;  /* 0x1e00000096877fae */ /* 0x0007e2000d1a101c */
[----:B------:R-:W4:Y:S03]  /*9df0*/  LDC R144, c[0x0][0x3a0] ;  /* 0x0000e800ff907b82 */ /* 0x000f260000000800 */
[----:B------:R2:W-:Y:S01]  /*9e00*/  LDGSTS.E [R135+0x1e200], desc[UR28][R148.64], !P2 ;  /* 0x1e20000094877fae */ /* 0x0005e2000d1a101c */
[----:B-1----:R-:W-:Y:S01]  /*9e10*/  IMAD.WIDE R2, R201, 0x4, R218 ;  /* 0x00000004c9027825 */ /* 0x002fe200078e02da */
[----:B------:R-:W-:-:S02]  /*9e20*/  ISETP.GE.U32.AND P2, PT, R140, 0x7fffff44, PT ;  /* 0x7fffff448c00780c */ /* 0x000fc40003f46070 */
[----:B------:R1:W-:Y:S04]  /*9e30*/  LDGSTS.E [R135+0x1e400], desc[UR28][R146.64], !P5 ;  /* 0x1e40000092877fae */ /* 0x0003e8000e9a101c */
[----:B------:R3:W-:Y:S04]  /*9e40*/  STL.64 [R1+0x68], R150 ;  /* 0x0000689601007387 */ /* 0x0007e80000100a00 */
[----:B------:R1:W-:Y:S01]  /*9e50*/  LDGSTS.E [R135+0x1e600], desc[UR28][R2.64], !P5 ;  /* 0x1e60000002877fae */ /* 0x0003e2000e9a101c */
[----:B------:R-:W-:-:S03]  /*9e60*/  ISETP.GE.U32.AND P5, PT, R0, 0x7fffff43, PT ;  /* 0x7fffff430000780c */ /* 0x000fc60003fa6070 */
[----:B------:R2:W-:Y:S01]  /*9e70*/  STL.64 [R1+0x70], R148 ;  /* 0x0000709401007387 */ /* 0x0005e20000100a00 */
[----:B---3--:R-:W-:-:S03]  /*9e80*/  IMAD.WIDE R150, R201, 0x4, R220 ;  /* 0x00000004c9967825 */ /* 0x008fc600078e02dc */
[----:B------:R1:W-:Y:S04]  /*9e90*/  STL.64 [R1+0x78], R146 ;  /* 0x0000789201007387 */ /* 0x0003e80000100a00 */
[----:B------:R3:W-:Y:S01]  /*9ea0*/  STL.64 [R1+0x88], R2 ;  /* 0x0000880201007387 */ /* 0x0007e20000100a00 */
[----:B--2---:R-:W-:-:S03]  /*9eb0*/  IMAD.WIDE R148, R201, 0x4, R222 ;  /* 0x00000004c9947825 */ /* 0x004fc600078e02de */
[----:B------:R2:W-:Y:S01]  /*9ec0*/  STL.64 [R1+0x98], R150 ;  /* 0x0000989601007387 */ /* 0x0005e20000100a00 */
[----:B-1----:R-:W-:-:S03]  /*9ed0*/  IMAD.WIDE R146, R201, 0x4, R224 ;  /* 0x00000004c9927825 */ /* 0x002fc600078e02e0 */
[----:B------:R2:W-:Y:S01]  /*9ee0*/  LDGSTS.E [R135+0x1e800], desc[UR28][R150.64], !P3 ;  /* 0x1e80000096877fae */ /* 0x0005e2000d9a101c */
[----:B---3--:R-:W-:-:S03]  /*9ef0*/  IMAD.WIDE R2, R201, 0x4, R226 ;  /* 0x00000004c9027825 */ /* 0x008fc600078e02e2 */
[----:B------:R1:W-:Y:S04]  /*9f00*/  STL.64 [R1+0xa0], R148 ;  /* 0x0000a09401007387 */ /* 0x0003e80000100a00 */
[----:B------:R1:W-:Y:S01]  /*9f10*/  LDGSTS.E [R135+0x1ea00], desc[UR28][R148.64], !P3 ;  /* 0x1ea0000094877fae */ /* 0x0003e2000d9a101c */
[----:B--2---:R-:W-:-:S03]  /*9f20*/  IMAD.WIDE R150, R201, 0x4, R228 ;  /* 0x00000004c9967825 */ /* 0x004fc600078e02e4 */
[----:B------:R2:W-:Y:S04]  /*9f30*/  STL.64 [R1+0xa8], R146 ;  /* 0x0000a89201007387 */ /* 0x0005e80000100a00 */
[----:B------:R2:W-:Y:S01]  /*9f40*/  LDGSTS.E [R135+0x1ec00], desc[UR28][R146.64], !P6 ;  /* 0x1ec0000092877fae */ /* 0x0005e2000f1a101c */
[----:B-1----:R-:W-:-:S03]  /*9f50*/  IMAD.WIDE R148, R201, 0x4, R230 ;  /* 0x00000004c9947825 */ /* 0x002fc600078e02e6 */
[----:B------:R1:W-:Y:S04]  /*9f60*/  STL.64 [R1+0xb8], R2 ;  /* 0x0000b80201007387 */ /* 0x0003e80000100a00 */
[----:B------:R1:W-:Y:S01]  /*9f70*/  LDGSTS.E [R135+0x1ee00], desc[UR28][R2.64], !P6 ;  /* 0x1ee0000002877fae */ /* 0x0003e2000f1a101c */
[----:B------:R-:W-:Y:S02]  /*9f80*/  VIADD R140, R145, 0xffffff80 ;  /* 0xffffff80918c7836 */ /* 0x000fe40000000000 */
[C---:B--2---:R-:W-:Y:S01]  /*9f90*/  IMAD.WIDE R146, R201.reuse, 0x4, R232 ;  /* 0x00000004c9927825 */ /* 0x044fe200078e02e8 */
[----:B------:R2:W-:Y:S03]  /*9fa0*/  STL.64 [R1+0xc8], R150 ;  /* 0x0000c89601007387 */ /* 0x0005e60000100a00 */
[----:B------:R-:W-:Y:S01]  /*9fb0*/  IMAD.U32 R145, RZ, RZ, UR7 ;  /* 0x00000007ff917e24 */ /* 0x000fe2000f8e00ff */
[----:B------:R2:W-:Y:S01]  /*9fc0*/  LDGSTS.E [R135+0x1f000], desc[UR28][R150.64], !P2 ;  /* 0x1f00000096877fae */ /* 0x0005e2000d1a101c */
[----:B-1----:R-:W-:-:S03]  /*9fd0*/  IMAD.WIDE R2, R201, 0x4, R234 ;  /* 0x00000004c9027825 */ /* 0x002fc600078e02ea */
        /* <DEDUP_REMOVED lines=8> */
[----:B------:R-:W-:-:S04]  /*a060*/  IMAD.WIDE R130, R145, 0x4, R130 ;  /* 0x0000000491827825 */ /* 0x000fc800078e0282 */
[----:B--2---:R-:W-:Y:S01]  /*a070*/  IMAD.WIDE R146, R201, 0x4, R240 ;  /* 0x00000004c9927825 */ /* 0x004fe200078e02f0 */
[----:B------:R2:W-:Y:S03]  /*a080*/  STL.64 [R1+0x478], R150 ;  /* 0x0004789601007387 */ /* 0x0005e60000100a00 */
[----:B------:R-:W-:Y:S01]  /*a090*/  IMAD.WIDE R128, R145, 0x4, R128 ;  /* 0x0000000491807825 */ /* 0x000fe200078e0280 */
[----:B------:R-:W-:Y:S03]  /*a0a0*/  STL.64 [R1+0x4a8], R148 ;  /* 0x0004a89401007387 */ /* 0x000fe60000100a00 */
[----:B-1----:R-:W-:Y:S01]  /*a0b0*/  IMAD.WIDE R2, R201, 0x4, R242 ;  /* 0x00000004c9027825 */ /* 0x002fe200078e02f2 */
[----:B------:R-:W-:Y:S03]  /*a0c0*/  STL.64 [R1+0x470], R146 ;  /* 0x0004709201007387 */ /* 0x000fe60000100a00 */
[C---:B------:R-:W-:Y:S01]  /*a0d0*/  IMAD.WIDE R126, R145.reuse, 0x4, R126 ;  /* 0x00000004917e7825 */ /* 0x040fe200078e027e */
[----:B------:R1:W-:Y:S03]  /*a0e0*/  STL.64 [R1+0x480], R2 ;  /* 0x0004800201007387 */ /* 0x0003e60000100a00 */
[C---:B------:R-:W-:Y:S01]  /*a0f0*/  IMAD.WIDE R122, R145.reuse, 0x4, R122 ;  /* 0x00000004917a7825 */ /* 0x040fe200078e027a */
[----:B------:R-:W-:Y:S03]  /*a100*/  STL.64 [R1+0xd8], R130 ;  /* 0x0000d88201007387 */ /* 0x000fe60000100a00 */
        /* <DEDUP_REMOVED lines=76> */
[----:B------:R-:W-:Y:S01]  /*a5d0*/  IMAD.WIDE R42, R145, 0x4, R42 ;  /* 0x00000004912a7825 */ /* 0x000fe200078e022a */
[----:B------:R-:W-:Y:S03]  /*a5e0*/  STL.64 [R1+0x510], R52 ;  /* 0x0005103401007387 */ /* 0x000fe60000100a00 */
[----:B------:R-:W-:-:S02]  /*a5f0*/  VIADD R0, R143, 0xffffff81 ;  /* 0xffffff818f007836 */ /* 0x000fc40000000000 */
[C---:B------:R-:W-:Y:S01]  /*a600*/  IMAD.WIDE R44, R145.reuse, 0x4, R44 ;  /* 0x00000004912c7825 */ /* 0x040fe200078e022c */
[----:B------:R-:W-:Y:S01]  /*a610*/  STL.64 [R1+0x50], R48 ;  /* 0x0000503001007387 */ /* 0x000fe20000100a00 */
[----:B------:R-:W-:Y:S01]  /*a620*/  ISETP.GE.AND P3, PT, R198, R140, PT ;  /* 0x0000008cc600720c */ /* 0x000fe20003f66270 */
[----:B------:R-:W1:Y:S01]  /*a630*/  LDC R143, c[0x0][0x3a0] ;  /* 0x0000e800ff8f7b82 */ /* 0x000e620000000800 */
[C---:B------:R-:W-:Y:S01]  /*a640*/  IMAD.WIDE R40, R145.reuse, 0x4, R40 ;  /* 0x0000000491287825 */ /* 0x040fe200078e0228 */
[----:B------:R-:W-:Y:S03]  /*a650*/  STL.64 [R1+0x28], R46 ;  /* 0x0000282e01007387 */ /* 0x000fe60000100a00 */
[----:B------:R-:W-:Y:S01]  /*a660*/  IMAD.WIDE R38, R145, 0x4, R38 ;  /* 0x0000000491267825 */ /* 0x000fe200078e0226 */
[----:B------:R-:W-:Y:S01]  /*a670*/  STL.64 [R1+0x20], R42 ;  /* 0x0000202a01007387 */ /* 0x000fe20000100a00 */
[----:B------:R-:W-:-:S02]  /*a680*/  ISETP.GE.U32.AND P6, PT, R0, 0x7fffff42, PT ;  /* 0x7fffff420000780c */ /* 0x000fc40003fc6070 */
        /* <DEDUP_REMOVED lines=11> */
[----:B------:R1:W-:Y:S03]  /*a740*/  STL.64 [R1], R32 ;  /* 0x0000002001007387 */ /* 0x0003e60000100a00 */
[C---:B------:R-:W-:Y:S01]  /*a750*/  IMAD.WIDE R10, R145.reuse, 0x4, R10 ;  /* 0x00000004910a7825 */ /* 0x040fe200078e020a */
[----:B------:R-:W-:Y:S03]  /*a760*/  STL.64 [R1+0x4c8], R28 ;  /* 0x0004c81c01007387 */ /* 0x000fe60000100a00 */
[C---:B------:R-:W-:Y:S01]  /*a770*/  IMAD.WIDE R244, R145.reuse, 0x4, R24 ;  /* 0x0000000491f47825 */ /* 0x040fe200078e0218 */
[----:B------:R-:W-:Y:S03]  /*a780*/  STL.64 [R1+0x850], R246 ;  /* 0x000850f601007387 */ /* 0x000fe60000100a00 */
[C---:B------:R-:W-:Y:S01]  /*a790*/  IMAD.WIDE R16, R145.reuse, 0x4, R16 ;  /* 0x0000000491107825 */ /* 0x040fe200078e0210 */
[----:B------:R-:W-:Y:S03]  /*a7a0*/  STL.64 [R1+0x858], R18 ;  /* 0x0008581201007387 */ /* 0x000fe60000100a00 */
[----:B------:R-:W-:Y:S01]  /*a7b0*/  IMAD.WIDE R8, R145, 0x4, R8 ;  /* 0x0000000491087825 */ /* 0x000fe200078e0208 */
[----:B------:R-:W-:Y:S04]  /*a7c0*/  STL.64 [R1+0x860], R10 ;  /* 0x0008600a01007387 */ /* 0x000fe80000100a00 */
[----:B------:R-:W-:Y:S04]  /*a7d0*/  STL.64 [R1+0x840], R244 ;  /* 0x000840f401007387 */ /* 0x000fe80000100a00 */
[----:B------:R-:W-:Y:S04]  /*a7e0*/  STL.64 [R1+0x848], R16 ;  /* 0x0008481001007387 */ /* 0x000fe80000100a00 */
[----:B------:R1:W-:Y:S04]  /*a7f0*/  STL.64 [R1+0x868], R8 ;  /* 0x0008680801007387 */ /* 0x0003e80000100a00 */
[----:B------:R-:W-:Y:S04]  /*a800*/  LDGSTS.E [R135+0x1f800], desc[UR28][R150.64], !P6 ;  /* 0x1f80000096877fae */ /* 0x000fe8000f1a101c */
[----:B------:R-:W4:Y:S01]  /*a810*/  LDL.LU.64 R152, [R1+0x468] ;  /* 0x0004680001987983 */ /* 0x000f220000300a00 */
[----:B------:R-:W-:-:S03]  /*a820*/  SEL R0, RZ, 0x4, P3 ;  /* 0x00000004ff007807 */ /* 0x000fc60001800000 */
[----:B------:R-:W-:Y:S04]  /*a830*/  LDGSTS.E [R135+0x1fa00], desc[UR28][R148.64], !P6 ;  /* 0x1fa0000094877fae */ /* 0x000fe8000f1a101c */
[----:B--2---:R-:W2:Y:S01]  /*a840*/  LDL.LU.64 R150, [R1+0x460] ;  /* 0x0004600001967983 */ /* 0x004ea20000300a00 */
[----:B------:R-:W-:-:S04]  /*a850*/  ISETP.GT.AND P3, PT, R199, 0xbf, PT ;  /* 0x000000bfc700780c */ /* 0x000fc80003f64270 */
[----:B------:R-:W-:Y:S02]  /*a860*/  SEL R0, R0, RZ, P3 ;  /* 0x000000ff00007207 */ /* 0x000fe40001800000 */
[----:B------:R-:W-:Y:S01]  /*a870*/  ISETP.GE.U32.AND P3, PT, R140, 0x7fffff41, PT ;  /* 0x7fffff418c00780c */ /* 0x000fe20003f66070 */
[----:B------:R-:W-:-:S05]  /*a880*/  IMAD.WIDE R198, R145, 0x4, R60 ;  /* 0x0000000491c67825 */ /* 0x000fca00078e023c */
[----:B------:R-:W-:Y:S01]  /*a890*/  STL.64 [R1+0x820], R198 ;  /* 0x000820c601007387 */ /* 0x000fe20000100a00 */
[----:B------:R-:W-:-:S03]  /*a8a0*/  IMAD.WIDE R12, R145, 0x4, R12 ;  /* 0x00000004910c7825 */ /* 0x000fc600078e020c */
[----:B------:R-:W2:Y:S04]  /*a8b0*/  LDL.LU.64 R162, [R1+0x458] ;  /* 0x0004580001a27983 */ /* 0x000ea80000300a00 */
[----:B------:R-:W-:Y:S01]  /*a8c0*/  LDGSTS.E [R135+0x1fc00], desc[UR28][R146.64], !P3 ;  /* 0x1fc0000092877fae */ /* 0x000fe2000d9a101c */
[----:B------:R-:W-:-:S03]  /*a8d0*/  IMAD.WIDE R4, R145, 0x4, R4 ;  /* 0x0000000491047825 */ /* 0x000fc600078e0204 */
[----:B------:R1:W-:Y:S04]  /*a8e0*/  LDGSTS.E [R135+0x1fe00], desc[UR28][R2.64], !P3 ;  /* 0x1fe0000002877fae */ /* 0x0003e8000d9a101c */
[----:B------:R-:W2:Y:S04]  /*a8f0*/  LDL.LU.64 R156, [R1+0x450] ;  /* 0x00045000019c7983 */ /* 0x000ea80000300a00 */
[----:B------:R-:W2:Y:S01]  /*a900*/  LDL.LU.64 R154, [R1+0x448] ;  /* 0x00044800019a7983 */ /* 0x000ea20000300a00 */
[----:B-1----:R-:W-:-:S03]  /*a910*/  IMAD.WIDE R2, R145, 0x4, R20 ;  /* 0x0000000491027825 */ /* 0x002fc600078e0214 */
[----:B------:R-:W2:Y:S04]  /*a920*/  LDL.LU.64 R148, [R1+0x440] ;  /* 0x0004400001947983 */ /* 0x000ea80000300a00 */
[----:B------:R1:W-:Y:S01]  /*a930*/  STL.64 [R1+0x818], R2 ;  /* 0x0008180201007387 */ /* 0x0003e20000100a00 */
[----:B------:R-:W-:-:S03]  /*a940*/  IMAD.WIDE R242, R145, 0x4, R22 ;  /* 0x0000000491f27825 */ /* 0x000fc600078e0216 */
[----:B------:R1:W-:Y:S04]  /*a950*/  STL.64 [R1+0x828], R12 ;  /* 0x0008280c01007387 */ /* 0x0003e80000100a00 */
[----:B------:R-:W-:Y:S04]  /*a960*/  STL.64 [R1+0x808], R4 ;  /* 0x0008080401007387 */ /* 0x000fe80000100a00 */
[----:B------:R-:W2:Y:S04]  /*a970*/  LDL.LU.64 R160, [R1+0x438] ;  /* 0x0004380001a07983 */ /* 0x000ea80000300a00 */
[----:B------:R-:W2:Y:S04]  /*a980*/  LDL.LU.64 R158, [R1+0x430] ;  /* 0x00043000019e7983 */ /* 0x000ea80000300a00 */
[----:B------:R-:W0:Y:S04]  /*a990*/  LDGDEPBAR ;  /* 0x00000000000079af */ /* 0x000e280000000000 */
        /* <DEDUP_REMOVED lines=8> */
[----:B------:R3:W-:Y:S01]  /*aa20*/  LDGSTS.E [R200+0x7a000], desc[UR28][R66.64], P4 ;  /* 0x7a00000042c87fae */ /* 0x0007e2000a1a101c */
[----:B------:R-:W-:-:S04]  /*aa30*/  IMAD.WIDE R250, R145, 0x4, R30 ;  /* 0x0000000491fa7825 */ /* 0x000fc800078e021e */
[C---:B------:R-:W-:Y:S01]  /*aa40*/  IMAD.WIDE R14, R145.reuse, 0x4, R14 ;  /* 0x00000004910e7825 */ /* 0x040fe200078e020e */
[----:B------:R1:W-:Y:S03]  /*aa50*/  LDGSTS.E [R200+0x7a400], desc[UR28][R58.64], P4 ;  /* 0x7a4000003ac87fae */ /* 0x0003e6000a1a101c */
[----:B------:R-:W-:Y:S01]  /*aa60*/  IMAD.WIDE R6, R145, 0x4, R6 ;  /* 0x0000000491067825 */ /* 0x000fe200078e0206 */
[----:B------:R-:W-:Y:S01]  /*aa70*/  LDGSTS.E [R200+0x7a800], desc[UR28][R50.64], P4 ;  /* 0x7a80000032c87fae */ /* 0x000fe2000a1a101c */
[----:B------:R-:W-:Y:S01]  /*aa80*/  ISETP.NE.U32.AND P2, PT, R0, RZ, PT ;  /* 0x000000ff0000720c */ /* 0x000fe20003f45070 */
[----:B---3--:R-:W3:Y:S02]  /*aa90*/  LDC R66, c[0x0][0x3a0] ;  /* 0x0000e800ff427b82 */ /* 0x008ee40000000800 */
[----:B------:R-:W-:Y:S04]  /*aaa0*/  LDGSTS.E [R200+0x7ac00], desc[UR28][R42.64], P4 ;  /* 0x7ac000002ac87fae */ /* 0x000fe8000a1a101c */
[----:B------:R1:W-:Y:S01]  /*aab0*/  LDGSTS.E [R200+0x7b000], desc[UR28][R34.64], P4 ;  /* 0x7b00000022c87fae */ /* 0x0003e2000a1a101c */
[----:B------:R-:W-:Y:S01]  /*aac0*/  VIADD R140, R141, 0xffffff7f ;  /* 0xffffff7f8d8c7836 */ /* 0x000fe20000000000 */
[----:B-1----:R-:W1:Y:S02]  /*aad0*/  LDC R58, c[0x0][0x3a0] ;  /* 0x0000e800ff3a7b82 */ /* 0x002e640000000800 */
[----:B------:R-:W-:Y:S04]  /*aae0*/  LDGSTS.E [R200+0x7b400], desc[UR28][R246.64], P4 ;  /* 0x7b400000f6c87fae */ /* 0x000fe8000a1a101c */
[----:B------:R-:W-:Y:S02]  /*aaf0*/  LDGSTS.E [R200+0x7b800], desc[UR28][R18.64], P4 ;  /* 0x7b80000012c87fae */ /* 0x000fe4000a1a101c */
[----:B------:R-:W1:Y:S02]  /*ab00*/  LDC R141, c[0x0][0x3a0] ;  /* 0x0000e800ff8d7b82 */ /* 0x000e640000000800 */
[----:B------:R-:W-:Y:S04]  /*ab10*/  LDGSTS.E [R200+0x7bc00], desc[UR28][R10.64], P4 ;  /* 0x7bc000000ac87fae */ /* 0x000fe8000a1a101c */
[----:B------:R-:W-:Y:S01]  /*ab20*/  LDGSTS.E [R134+0x78100], desc[UR28][R128.64], P4 ;  /* 0x7810000080867fae */ /* 0x000fe2000a1a101c */
[C---:B------:R-:W-:Y:S01]  /*ab30*/  IMAD.WIDE R138, R201.reuse, 0x4, R138 ;  /* 0x00000004c98a7825 */ /* 0x040fe200078e028a */
[----:B------:R-:W1:Y:S02]  /*ab40*/  LDC R34, c[0x0][0x3a0] ;  /* 0x0000e800ff227b82 */ /* 0x000e640000000800 */
[----:B------:R-:W-:Y:S04]  /*ab50*/  LDGSTS.E [R134+0x78500], desc[UR28][R120.64], P4 ;  /* 0x7850000078867fae */ /* 0x000fe8000a1a101c */
[----:B------:R-:W-:Y:S02]  /*ab60*/  LDGSTS.E [R134+0x78900], desc[UR28][R112.64], P4 ;  /* 0x7890000070867fae */ /* 0x000fe4000a1a101c */
[----:B------:R-:W1:Y:S02]  /*ab70*/  LDC R90, c[0x0][0x3a0] ;  /* 0x0000e800ff5a7b82 */ /* 0x000e640000000800 */
[----:B------:R-:W-:Y:S04]  /*ab80*/  LDGSTS.E [R134+0x78d00], desc[UR28][R104.64], P4 ;  /* 0x78d0000068867fae */ /* 0x000fe8000a1a101c */
[----:B------:R-:W-:Y:S01]  /*ab90*/  LDGSTS.E [R134+0x79100], desc[UR28][R96.64], P4 ;  /* 0x7910000060867fae */ /* 0x000fe2000a1a101c */
[----:B----4-:R-:W-:-:S03]  /*aba0*/  IMAD.WIDE R20, R201, 0x4, R152 ;  /* 0x00000004c9147825 */ /* 0x010fc600078e0298 */
[----:B------:R-:W-:Y:S01]  /*abb0*/  LDGSTS.E [R134+0x79500], desc[UR28][R88.64], P4 ;  /* 0x7950000058867fae */ /* 0x000fe2000a1a101c */
[----:B------:R-:W4:Y:S03]  /*abc0*/  LDC R35, c[0x0][0x3a0] ;  /* 0x0000e800ff237b82 */ /* 0x000f260000000800 */
[----:B------:R-:W3:Y:S01]  /*abd0*/  LDL.LU.64 R152, [R1+0x428] ;  /* 0x0004280001987983 */ /* 0x000ee20000300a00 */
[----:B--2---:R-:W-:-:S03]  /*abe0*/  IMAD.WIDE R22, R201, 0x4, R150 ;  /* 0x00000004c9167825 */ /* 0x004fc600078e0296 */
[----:B------:R-:W-:Y:S04]  /*abf0*/  LDGSTS.E [R134+0x79900], desc[UR28][R80.64], P4 ;  /* 0x7990000050867fae */ /* 0x000fe8000a1a101c */
[----:B------:R-:W2:Y:S04]  /*ac00*/  LDL.LU.64 R150, [R1+0x420] ;  /* 0x0004200001967983 */ /* 0x000ea80000300a00 */
[----:B------:R-:W-:Y:S04]  /*ac10*/  LDGSTS.E [R134+0x79d00], desc[UR28][R72.64], P4 ;  /* 0x79d0000048867fae */ /* 0x000fe8000a1a101c */
[----:B------:R-:W-:Y:S04]  /*ac20*/  LDGSTS.E [R134+0x7a100], desc[UR28][R64.64], P4 ;  /* 0x7a10000040867fae */ /* 0x000fe8000a1a101c */
[----:B------:R-:W-:Y:S04]  /*ac30*/  LDGSTS.E [R134+0x7a500], desc[UR28][R56.64], P4 ;  /* 0x7a50000038867fae */ /* 0x000fe8000a1a101c */
[----:B------:R-:W-:Y:S04]  /*ac40*/  LDGSTS.E [R134+0x7a900], desc[UR28][R48.64], P4 ;  /* 0x7a90000030867fae */ /* 0x000fe8000a1a101c */
[----:B------:R-:W-:Y:S04]  /*ac50*/  LDGSTS.E [R134+0x7ad00], desc[UR28][R40.64], P4 ;  /* 0x7ad0000028867fae */ /* 0x000fe8000a1a101c */
[----:B------:R1:W-:Y:S04]  /*ac60*/  LDGSTS.E [R134+0x7b100], desc[UR28][R32.64], P4 ;  /* 0x7b10000020867fae */ /* 0x0003e8000a1a101c */
[----:B------:R-:W-:Y:S04]  /*ac70*/  LDGSTS.E [R134+0x7b500], desc[UR28][R244.64], P4 ;  /* 0x7b500000f4867fae */ /* 0x000fe8000a1a101c */
[----:B------:R-:W-:Y:S04]  /*ac80*/  LDGSTS.E [R134+0x7b900], desc[UR28][R16.64], P4 ;  /* 0x7b90000010867fae */ /* 0x000fe8000a1a101c */
[----:B------:R1:W-:Y:S01]  /*ac90*/  LDGSTS.E [R134+0x7bd00], desc[UR28][R8.64], P4 ;  /* 0x7bd0000008867fae */ /* 0x0003e2000a1a101c */
[----:B------:R-:W-:-:S04]  /*aca0*/  IMAD.WIDE R24, R201, 0x4, R162 ;  /* 0x00000004c9187825 */ /* 0x000fc800078e02a2 */
[C---:B------:R-:W-:Y:S01]  /*acb0*/  IMAD.WIDE R26, R201.reuse, 0x4, R156 ;  /* 0x00000004c91a7825 */ /* 0x040fe200078e029c */
[----:B------:R-:W-:Y:S03]  /*acc0*/  LDGSTS.E [R133+0x78200], desc[UR28][R126.64], P4 ;  /* 0x782000007e857fae */ /* 0x000fe6000a1a101c */
[C---:B------:R-:W-:Y:S01]  /*acd0*/  IMAD.WIDE R30, R201.reuse, 0x4, R148 ;  /* 0x00000004c91e7825 */ /* 0x040fe200078e0294 */
[----:B------:R-:W-:Y:S01]  /*ace0*/  LDGSTS.E [R133+0x78600], desc[UR28][R118.64], P4 ;  /* 0x7860000076857fae */ /* 0x000fe2000a1a101c */
[----:B------:R-:W-:Y:S01]  /*acf0*/  ISETP.GE.U32.AND P5, PT, R140, 0x7fffff40, PT ;  /* 0x7fffff408c00780c */ /* 0x000fe20003fa6070 */
[----:B-1----:R-:W1:Y:S02]  /*ad00*/  LDC R33, c[0x0][0x3a0] ;  /* 0x0000e800ff217b82 */ /* 0x002e640000000800 */
[----:B------:R-:W-:Y:S04]  /*ad10*/  LDGSTS.E [R133+0x78a00], desc[UR28][R110.64], P4 ;  /* 0x78a000006e857fae */ /* 0x000fe8000a1a101c */
[----:B------:R-:W-:Y:S04]  /*ad20*/  LDGSTS.E [R133+0x78e00], desc[UR28][R102.64], P4 ;  /* 0x78e0000066857fae */ /* 0x000fe8000a1a101c */
[----:B------:R-:W-:Y:S01]  /*ad30*/  STL.64 [R1+0x7f8], R20 ;  /* 0x0007f81401007387 */ /* 0x000fe20000100a00 */
[----:B---3--:R-:W-:-:S03]  /*ad40*/  IMAD.WIDE R40, R201, 0x4, R152 ;  /* 0x00000004c9287825 */ /* 0x008fc600078e0298 */
[----:B------:R-:W-:Y:S01]  /*ad50*/  LDGSTS.E [R133+0x79200], desc[UR28][R94.64], P4 ;  /* 0x792000005e857fae */ /* 0x000fe2000a1a101c */
[----:B------:R-:W3:Y:S03]  /*ad60*/  LDC R8, c[0x0][0x3a0] ;  /* 0x0000e800ff087b82 */ /* 0x000ee60000000800 */
[----:B------:R-:W-:Y:S04]  /*ad70*/  LDGSTS.E [R133+0x79600], desc[UR28][R86.64], P4 ;  /* 0x7960000056857fae */ /* 0x000fe8000a1a101c */
[----:B------:R1:W-:Y:S04]  /*ad80*/  LDGSTS.E [R133+0x79a00], desc[UR28][R78.64], P4 ;  /* 0x79a000004e857fae */ /* 0x0003e8000a1a101c */
[----:B------:R-:W-:Y:S04]  /*ad90*/  LDGSTS.E [R133+0x79e00], desc[UR28][R70.64], P4 ;  /* 0x79e0000046857fae */ /* 0x000fe8000a1a101c */
[----:B------:R-:W-:Y:S04]  /*ada0*/  LDGSTS.E [R133+0x7a200], desc[UR28][R62.64], P4 ;  /* 0x7a2000003e857fae */ /* 0x000fe8000a1a101c */
[----:B------:R-:W-:Y:S01]  /*adb0*/  LDGSTS.E [R133+0x7a600], desc[UR28][R54.64], P4 ;  /* 0x7a60000036857fae */ /* 0x000fe2000a1a101c */
[C---:B--2---:R-:W-:Y:S01]  /*adc0*/  IMAD.WIDE R42, R201.reuse, 0x4, R150 ;  /* 0x00000004c92a7825 */ /* 0x044fe200078e0296 */
[----:B------:R-:W-:Y:S01]  /*add0*/  IADD3 R140, PT, PT, R142, -0x82, RZ ;  /* 0xffffff7e8e8c7810 */ /* 0x000fe20007ffe0ff */
[----:B-1----:R-:W1:Y:S01]  /*ade0*/  LDC R78, c[0x0][0x3a0] ;  /* 0x0000e800ff4e7b82 */ /* 0x002e620000000800 */
[----:B------:R-:W-:Y:S04]  /*adf0*/  LDGSTS.E [R133+0x7aa00], desc[UR28][R46.64], P4 ;  /* 0x7aa000002e857fae */ /* 0x000fe8000a1a101c */
[----:B------:R2:W-:Y:S03]  /*ae00*/  LDGSTS.E [R133+0x7ae00], desc[UR28][R38.64], P4 ;  /* 0x7ae0000026857fae */ /* 0x0005e6000a1a101c */
[----:B------:R-:W1:Y:S01]  /*ae10*/  LDC R142, c[0x0][0x3a0] ;  /* 0x0000e800ff8e7b82 */ /* 0x000e620000000800 */
        /* <DEDUP_REMOVED lines=13> */
[----:B------:R-:W-:Y:S04]  /*aef0*/  LDGSTS.E [R132+0x7a700], desc[UR28][R52.64], P4 ;  /* 0x7a70000034847fae */ /* 0x000fe8000a1a101c */
[----:B------:R3:W-:Y:S01]  /*af00*/  STL.64 [R1+0x800], R22 ;  /* 0x0008001601007387 */ /* 0x0007e20000100a00 */
[----:B--2---:R-:W-:Y:S01]  /*af10*/  IMAD.WIDE R38, R201, 0x4, R158 ;  /* 0x00000004c9267825 */ /* 0x004fe200078e029e */
[----:B------:R-:W-:Y:S01]  /*af20*/  ISETP.GE.U32.AND P6, PT, R140, 0x7fffff3f, PT ;  /* 0x7fffff3f8c00780c */ /* 0x000fe20003fc6070 */
[----:B-1----:R-:W1:Y:S01]  /*af30*/  LDC R77, c[0x0][0x3a0] ;  /* 0x0000e800ff4d7b82 */ /* 0x002e620000000800 */
[----:B------:R2:W-:Y:S04]  /*af40*/  LDGSTS.E [R132+0x7ab00], desc[UR28][R44.64], P4 ;  /* 0x7ab000002c847fae */ /* 0x0005e8000a1a101c */
[----:B------:R-:W-:Y:S03]  /*af50*/  LDGSTS.E [R132+0x7af00], desc[UR28][R36.64], P4 ;  /* 0x7af0000024847fae */ /* 0x000fe6000a1a101c */
[----:B------:R-:W1:Y:S01]  /*af60*/  LDC R140, c[0x0][0x3a0] ;  /* 0x0000e800ff8c7b82 */ /* 0x000e620000000800 */
[----:B------:R3:W-:Y:S04]  /*af70*/  LDGSTS.E [R132+0x7b300], desc[UR28][R28.64], P4 ;  /* 0x7b3000001c847fae */ /* 0x0007e8000a1a101c */
[----:B------:R-:W4:Y:S01]  /*af80*/  LDL.LU.64 R162, [R1+0x418] ;  /* 0x0004180001a27983 */ /* 0x000f220000300a00 */
[----:B------:R-:W-:-:S02]  /*af90*/  VIADD R0, R144, 0xffffff7d ;  /* 0xffffff7d90007836 */ /* 0x000fc40000000000 */
[----:B--2---:R-:W2:Y:S01]  /*afa0*/  LDC R45, c[0x0][0x3a0] ;  /* 0x0000e800ff2d7b82 */ /* 0x004ea20000000800 */
[----:B------:R-:W2:Y:S01]  /*afb0*/  LDL.LU.64 R156, [R1+0x410] ;  /* 0x00041000019c7983 */ /* 0x000ea20000300a00 */
[----:B---3--:R-:W-:-:S03]  /*afc0*/  IMAD.WIDE R28, R201, 0x4, R154 ;  /* 0x00000004c91c7825 */ /* 0x008fc600078e029a */
[----:B------:R3:W-:Y:S03]  /*afd0*/  LDGSTS.E [R132+0x7b700], desc[UR28][R2.64], P4 ;  /* 0x7b70000002847fae */ /* 0x0007e6000a1a101c */
[----:B------:R-:W1:Y:S01]  /*afe0*/  LDC R44, c[0x0][0x3a0] ;  /* 0x0000e800ff2c7b82 */ /* 0x000e620000000800 */
[----:B------:R-:W2:Y:S04]  /*aff0*/  LDL.LU.64 R154, [R1+0x408] ;  /* 0x00040800019a7983 */ /* 0x000ea80000300a00 */
[----:B------:R-:W2:Y:S01]  /*b000*/  LDL.LU.64 R148, [R1+0x400] ;  /* 0x0004000001947983 */ /* 0x000ea20000300a00 */
[----:B------:R-:W-:Y:S02]  /*b010*/  IMAD.WIDE R36, R201, 0x4, R160 ;  /* 0x00000004c9247825 */ /* 0x000fe400078e02a0 */
[----:B------:R-:W1:Y:S01]  /*b020*/  LDC R76, c[0x0][0x3a0] ;  /* 0x0000e800ff4c7b82 */ /* 0x000e620000000800 */
[----:B------:R-:W-:Y:S04]  /*b030*/  STL.64 [R1+0x810], R24 ;  /* 0x0008101801007387 */ /* 0x000fe80000100a00 */
[----:B------:R1:W-:Y:S01]  /*b040*/  STL.64 [R1+0x830], R26 ;  /* 0x0008301a01007387 */ /* 0x0003e20000100a00 */
[----:B------:R-:W-:Y:S01]  /*b050*/  ISETP.GE.U32.AND P3, PT, R0, 0x7fffff3e, PT ;  /* 0x7fffff3e0000780c */ /* 0x000fe20003f66070 */
[----:B------:R-:W-:Y:S01]  /*b060*/  VIADD R32, R141, 0xffffff7a ;  /* 0xffffff7a8d207836 */ /* 0x000fe20000000000 */
[----:B------:R-:W1:Y:S01]  /*b070*/  LDC R144, c[0x0][0x3a0] ;  /* 0x0000e800ff907b82 */ /* 0x000e620000000800 */
[----:B------:R-:W-:Y:S04]  /*b080*/  STL.64 [R1+0x838], R28 ;  /* 0x0008381c01007387 */ /* 0x000fe80000100a00 */
[----:B------:R-:W2:Y:S03]  /*b090*/  LDL.LU.64 R160, [R1+0x3f8] ;  /* 0x0003f80001a07983 */ /* 0x000ea60000300a00 */
[----:B---3--:R-:W3:Y:S01]  /*b0a0*/  LDC R3, c[0x0][0x3a0] ;  /* 0x0000e800ff037b82 */ /* 0x008ee20000000800 */
[----:B------:R-:W3:Y:S04]  /*b0b0*/  LDL.LU.64 R158, [R1+0x3f0] ;  /* 0x0003f000019e7983 */ /* 0x000ee80000300a00 */
[----:B------:R-:W3:Y:S03]  /*b0c0*/  LDL.LU.64 R152, [R1+0x3e8] ;  /* 0x0003e80001987983 */ /* 0x000ee60000300a00 */
[----:B------:R-:W1:Y:S01]  /*b0d0*/  LDC R2, c[0x0][0x3a0] ;  /* 0x0000e800ff027b82 */ /* 0x000e620000000800 */
[----:B------:R-:W3:Y:S04]  /*b0e0*/  LDL.LU.64 R150, [R1+0x3e0] ;  /* 0x0003e00001967983 */ /* 0x000ee80000300a00 */
[----:B------:R1:W-:Y:S04]  /*b0f0*/  LDGSTS.E [R132+0x7bb00], desc[UR28][R12.64], P4 ;  /* 0x7bb000000c847fae */ /* 0x0003e8000a1a101c */
[----:B------:R-:W-:Y:S04]  /*b100*/  LDGSTS.E [R132+0x7bf00], desc[UR28][R4.64], P4 ;  /* 0x7bf0000004847fae */ /* 0x000fe8000a1a101c */
[----:B------:R-:W0:Y:S01]  /*b110*/  LDGDEPBAR ;  /* 0x00000000000079af */ /* 0x000e220000000000 */
[----:B------:R-:W-:Y:S01]  /*b120*/  BAR.SYNC.DEFER_BLOCKING 0x0 ;  /* 0x0000000000007b1d */ /* 0x000fe20000010000 */
[----:B------:R-:W-:-:S05]  /*b130*/  VIADD R0, R143, 0xffffff7c ;  /* 0xffffff7c8f007836 */ /* 0x000fca0000000000 */
[----:B------:R-:W-:Y:S01]  /*b140*/  ISETP.GE.U32.AND P4, PT, R0, 0x7fffff3d, PT ;  /* 0x7fffff3d0000780c */ /* 0x000fe20003f86070 */
[C---:B----4-:R-:W-:Y:S01]  /*b150*/  IMAD.WIDE R46, R201.reuse, 0x4, R162 ;  /* 0x00000004c92e7825 */ /* 0x050fe200078e02a2 */
[----:B-1----:R-:W-:Y:S01]  /*b160*/  IADD3 R0, PT, PT, R140, -0x85, RZ ;  /* 0xffffff7b8c007810 */ /* 0x002fe20007ffe0ff */
[----:B------:R-:W-:Y:S01]  /*b170*/  @!PT LDS RZ, [RZ] ;  /* 0x00000000fffff984 */ /* 0x000fe20000000800 */
[----:B------:R-:W-:Y:S01]  /*b180*/  @!PT LDS RZ, [RZ] ;  /* 0x00000000fffff984 */ /* 0x000fe20000000800 */
[----:B------:R-:W-:Y:S01]  /*b190*/  @!PT LDS RZ, [RZ] ;  /* 0x00000000fffff984 */ /* 0x000fe20000000800 */
[----:B------:R-:W-:Y:S01]  /*b1a0*/  LDGSTS.E [R135+0x20000], desc[UR28][R20.64], !P5 ;  /* 0x2000000014877fae */ /* 0x000fe2000e9a101c */
[----:B------:R-:W1:Y:S03]  /*b1b0*/  LDC R13, c[0x0][0x3a0] ;  /* 0x0000e800ff0d7b82 */ /* 0x000e660000000800 */
[----:B------:R-:W-:Y:S01]  /*b1c0*/  LDGSTS.E [R135+0x20200], desc[UR28][R22.64], !P5 ;  /* 0x2020000016877fae */ /* 0x000fe2000e9a101c */
[----:B------:R-:W-:Y:S01]  /*b1d0*/  ISETP.GE.U32.AND P5, PT, R0, 0x7fffff3c, PT ;  /* 0x7fffff3c0000780c */ /* 0x000fe20003fa6070 */
[----:B------:R-:W-:Y:S02]  /*b1e0*/  VIADD R0, R142, 0xffffff79 ;  /* 0xffffff798e007836 */ /* 0x000fe40000000000 */
[----:B------:R-:W-:Y:S01]  /*b1f0*/  LDGSTS.E [R135+0x20400], desc[UR28][R24.64], !P6 ;  /* 0x2040000018877fae */ /* 0x000fe2000f1a101c */
[----:B--2---:R-:W-:Y:S01]  /*b200*/  IMAD.WIDE R48, R201, 0x4, R156 ;  /* 0x00000004c9307825 */ /* 0x004fe200078e029c */
[----:B------:R-:W2:Y:S02]  /*b210*/  LDC R12, c[0x0][0x3a0] ;  /* 0x0000e800ff0c7b82 */ /* 0x000ea40000000800 */
[----:B------:R4:W-:Y:S01]  /*b220*/  LDGSTS.E [R135+0x20600], desc[UR28][R26.64], !P6 ;  /* 0x206000001a877fae */ /* 0x0009e2000f1a101c */
[----:B------:R-:W-:-:S03]  /*b230*/  ISETP.GE.U32.AND P6, PT, R32, 0x7fffff3b, PT ;  /* 0x7fffff3b2000780c */ /* 0x000fc60003fc6070 */
[----:B------:R-:W-:Y:S04]  /*b240*/  LDGSTS.E [R135+0x20800], desc[UR28][R28.64], !P3 ;  /* 0x208000001c877fae */ /* 0x000fe8000d9a101c */
[----:B------:R-:W-:Y:S01]  /*b250*/  LDGSTS.E [R135+0x20a00], desc[UR28][R30.64], !P3 ;  /* 0x20a000001e877fae */ /* 0x000fe2000d9a101c */
[----:B------:R-:W-:Y:S02]  /*b260*/  ISETP.GE.U32.AND P3, PT, R0, 0x7fffff3a, PT ;  /* 0x7fffff3a0000780c */ /* 0x000fe40003f66070 */
[----:B------:R-:W-:Y:S01]  /*b270*/  IADD3 R0, PT, PT, R34, -0x89, RZ ;  /* 0xffffff7722007810 */ /* 0x000fe20007ffe0ff */
[----:B------:R-:W-:Y:S01]  /*b280*/  LDGSTS.E [R135+0x20c00], desc[UR28][R36.64], !P4 ;  /* 0x20c0000024877fae */ /* 0x000fe2000e1a101c */
[C---:B------:R-:W-:Y:S01]  /*b290*/  IMAD.WIDE R50, R201.reuse, 0x4, R154 ;  /* 0x00000004c9327825 */ /* 0x040fe200078e029a */
[----:B------:R-:W1:Y:S02]  /*b2a0*/  LDC R34, c[0x0][0x3a0] ;  /* 0x0000e800ff227b82 */ /* 0x000e640000000800 */
[----:B------:R-:W-:Y:S01]  /*b2b0*/  LDGSTS.E [R135+0x20e00], desc[UR28][R38.64], !P4 ;  /* 0x20e0000026877fae */ /* 0x000fe2000e1a101c */
[----:B------:R-:W-:-:S03]  /*b2c0*/  IMAD.WIDE R52, R201, 0x4, R148 ;  /* 0x00000004c9347825 */ /* 0x000fc600078e0294 */
[----:B------:R-:W-:Y:S04]  /*b2d0*/  LDGSTS.E [R135+0x21000], desc[UR28][R40.64], !P5 ;  /* 0x2100000028877fae */ /* 0x000fe8000e9a101c */
[----:B------:R-:W-:Y:S01]  /*b2e0*/  LDGSTS.E [R135+0x21200], desc[UR28][R42.64], !P5 ;  /* 0x212000002a877fae */ /* 0x000fe2000e9a101c */
[----:B------:R-:W-:Y:S01]  /*b2f0*/  ISETP.GE.U32.AND P5, PT, R0, 0x7fffff38, PT ;  /* 0x7fffff380000780c */ /* 0x000fe20003fa6070 */
[----:B------:R-:W-:Y:S02]  /*b300*/  VIADD R0, R45, 0xffffff75 ;  /* 0xffffff752d007836 */ /* 0x000fe40000000000 */
[----:B------:R-:W-:Y:S01]  /*b310*/  LDGSTS.E [R135+0x21400], desc[UR28][R46.64], !P6 ;  /* 0x214000002e877fae */ /* 0x000fe2000f1a101c */
[C---:B------:R-:W-:Y:S01]  /*b320*/  IMAD.WIDE R54, R201.reuse, 0x4, R160 ;  /* 0x00000004c9367825 */ /* 0x040fe200078e02a0 */
[----:B------:R-:W1:Y:S02]  /*b330*/  LDC R45, c[0x0][0x3a0] ;  /* 0x0000e800ff2d7b82 */ /* 0x000e640000000800 */
[----:B------:R-:W2:Y:S04]  /*b340*/  LDL.LU.64 R162, [R1+0x3d8] ;  /* 0x0003d80001a27983 */ /* 0x000ea80000300a00 */
[----:B------:R-:W-:Y:S01]  /*b350*/  LDGSTS.E [R135+0x21600], desc[UR28][R48.64], !P6 ;  /* 0x2160000030877fae */ /* 0x000fe2000f1a101c */
[----:B---3--:R-:W-:-:S03]  /*b360*/  IMAD.WIDE R56, R201, 0x4, R158 ;  /* 0x00000004c9387825 */ /* 0x008fc600078e029e */
[----:B------:R-:W3:Y:S04]  /*b370*/  LDL.LU.64 R156, [R1+0x3d0] ;  /* 0x0003d000019c7983 */ /* 0x000ee80000300a00 */
[----:B------:R-:W-:Y:S04]  /*b380*/  LDGSTS.E [R135+0x21800], desc[UR28][R50.64], !P3 ;  /* 0x2180000032877fae */ /* 0x000fe8000d9a101c */
[----:B------:R-:W4:Y:S04]  /*b390*/  LDL.LU.64 R154, [R1+0x3c8] ;  /* 0x0003c800019a7983 */ /* 0x000f280000300a00 */
[----:B------:R-:W-:Y:S01]  /*b3a0*/  LDGSTS.E [R135+0x21a00], desc[UR28][R52.64], !P3 ;  /* 0x21a0000034877fae */ /* 0x000fe2000d9a101c */
[----:B------:R-:W-:-:S02]  /*b3b0*/  ISETP.GE.U32.AND P3, PT, R0, 0x7fffff36, PT ;  /* 0x7fffff360000780c */ /* 0x000fc40003f66070 */
[----:B------:R-:W-:Y:S01]  /*b3c0*/  IADD3 R0, PT, PT, R58, -0x8d, RZ ;  /* 0xffffff733a007810 */ /* 0x000fe20007ffe0ff */
[----:B------:R-:W4:Y:S01]  /*b3d0*/  LDL.LU.64 R148, [R1+0x3c0] ;  /* 0x0003c00001947983 */ /* 0x000f220000300a00 */
[----:B------:R-:W-:-:S03]  /*b3e0*/  IMAD.WIDE R58, R201, 0x4, R152 ;  /* 0x00000004c93a7825 */ /* 0x000fc600078e0298 */
[----:B------:R-:W4:Y:S01]  /*b3f0*/  LDL.LU.64 R160, [R1+0x3b8] ;  /* 0x0003b80001a07983 */ /* 0x000f220000300a00 */
[----:B------:R-:W-:-:S03]  /*b400*/  IMAD.WIDE R60, R201, 0x4, R150 ;  /* 0x00000004c93c7825 */ /* 0x000fc600078e0296 */
[----:B------:R-:W4:Y:S04]  /*b410*/  LDL.LU.64 R158, [R1+0x3b0] ;  /* 0x0003b000019e7983 */ /* 0x000f280000300a00 */
[----:B------:R-:W4:Y:S04]  /*b420*/  LDL.LU.64 R152, [R1+0x3a8] ;  /* 0x0003a80001987983 */ /* 0x000f280000300a00 */
[----:B------:R-:W4:Y:S01]  /*b430*/  LDL.LU.64 R150, [R1+0x3a0] ;  /* 0x0003a00001967983 */ /* 0x000f220000300a00 */
[----:B------:R-:W-:Y:S02]  /*b440*/  VIADD R32, R33, 0xffffff78 ;  /* 0xffffff7821207836 */ /* 0x000fe40000000000 */
[----:B------:R-:W1:Y:S03]  /*b450*/  LDC R33, c[0x0][0x3a0] ;  /* 0x0000e800ff217b82 */ /* 0x000e660000000800 */
[----:B------:R-:W-:-:S13]  /*b460*/  ISETP.GE.U32.AND P4, PT, R32, 0x7fffff39, PT ;  /* 0x7fffff392000780c */ /* 0x000fda0003f86070 */
[----:B------:R-:W-:Y:S04]  /*b470*/  LDGSTS.E [R135+0x21c00], desc[UR28][R54.64], !P4 ;  /* 0x21c0000036877fae */ /* 0x000fe8000e1a101c */
[----:B------:R-:W-:Y:S04]  /*b480*/  LDGSTS.E [R135+0x21e00], desc[UR28][R56.64], !P4 ;  /* 0x21e0000038877fae */ /* 0x000fe8000e1a101c */
[----:B------:R-:W-:Y:S04]  /*b490*/  LDGSTS.E [R135+0x22000], desc[UR28][R58.64], !P5 ;  /* 0x220000003a877fae */ /* 0x000fe8000e9a101c */
[----:B------:R-:W-:Y:S01]  /*b4a0*/  LDGSTS.E [R135+0x22200], desc[UR28][R60.64], !P5 ;  /* 0x222000003c877fae */ /* 0x000fe2000e9a101c */
[----:B------:R-:W-:Y:S01]  /*b4b0*/  ISETP.GE.U32.AND P5, PT, R0, 0x7fffff34, PT ;  /* 0x7fffff340000780c */ /* 0x000fe20003fa6070 */
[----:B------:R-:W-:-:S02]  /*b4c0*/  VIADD R0, R66, 0xffffff71 ;  /* 0xffffff7142007836 */ /* 0x000fc40000000000 */
[C---:B--2---:R-:W-:Y:S02]  /*b4d0*/  IMAD.WIDE R62, R201.reuse, 0x4, R162 ;  /* 0x00000004c93e7825 */ /* 0x044fe400078e02a2 */
[----:B------:R-:W2:Y:S02]  /*b4e0*/  LDL.LU.64 R162, [R1+0x398] ;  /* 0x0003980001a27983 */ /* 0x000ea40000300a00 */
[C---:B---3--:R-:W-:Y:S02]  /*b4f0*/  IMAD.WIDE R64, R201.reuse, 0x4, R156 ;  /* 0x00000004c9407825 */ /* 0x048fe400078e029c */
[----:B------:R-:W3:Y:S02]  /*b500*/  LDL.LU.64 R156, [R1+0x390] ;  /* 0x00039000019c7983 */ /* 0x000ee40000300a00 */
[C---:B----4-:R-:W-:Y:S02]  /*b510*/  IMAD.WIDE R66, R201.reuse, 0x4, R154 ;  /* 0x00000004c9427825 */ /* 0x050fe400078e029a */
[----:B------:R-:W4:Y:S02]  /*b520*/  LDL.LU.64 R154, [R1+0x388] ;  /* 0x00038800019a7983 */ /* 0x000f240000300a00 */
[----:B------:R-:W-:-:S02]  /*b530*/  IMAD.WIDE R68, R201, 0x4, R148 ;  /* 0x00000004c9447825 */ /* 0x000fc400078e0294 */
[----:B------:R-:W4:Y:S02]  /*b540*/  LDL.LU.64 R148, [R1+0x380] ;  /* 0x0003800001947983 */ /* 0x000f240000300a00 */
[C---:B------:R-:W-:Y:S02]  /*b550*/  IMAD.WIDE R70, R201.reuse, 0x4, R160 ;  /* 0x00000004c9467825 */ /* 0x040fe400078e02a0 */
[----:B------:R-:W4:Y:S02]  /*b560*/  LDL.LU.64 R160, [R1+0x378] ;  /* 0x0003780001a07983 */ /* 0x000f240000300a00 */
[C---:B------:R-:W-:Y:S02]  /*b570*/  IMAD.WIDE R72, R201.reuse, 0x4, R158 ;  /* 0x00000004c9487825 */ /* 0x040fe400078e029e */
[----:B------:R-:W4:Y:S02]  /*b580*/  LDL.LU.64 R158, [R1+0x370] ;  /* 0x00037000019e7983 */ /* 0x000f240000300a00 */
[----:B------:R-:W-:-:S02]  /*b590*/  IMAD.WIDE R74, R201, 0x4, R152 ;  /* 0x00000004c94a7825 */ /* 0x000fc400078e0298 */
[----:B------:R-:W4:Y:S02]  /*b5a0*/  LDL.LU.64 R152, [R1+0x368] ;  /* 0x0003680001987983 */ /* 0x000f240000300a00 */
[C---:B------:R-:W-:Y:S02]  /*b5b0*/  IMAD.WIDE R80, R201.reuse, 0x4, R150 ;  /* 0x00000004c9507825 */ /* 0x040fe400078e0296 */
[----:B------:R-:W4:Y:S02]  /*b5c0*/  LDL.LU.64 R150, [R1+0x360] ;  /* 0x0003600001967983 */ /* 0x000f240000300a00 */
[----:B--2---:R-:W-:-:S04]  /*b5d0*/  IMAD.WIDE R84, R201, 0x4, R162 ;  /* 0x00000004c9547825 */ /* 0x004fc800078e02a2 */
[C---:B---3--:R-:W-:Y:S02]  /*b5e0*/  IMAD.WIDE R88, R201.reuse, 0x4, R156 ;  /* 0x00000004c9587825 */ /* 0x048fe400078e029c */
[----:B------:R-:W2:Y:S02]  /*b5f0*/  LDL.LU.64 R156, [R1+0x358] ;  /* 0x00035800019c7983 */ /* 0x000ea40000300a00 */
[C---:B----4-:R-:W-:Y:S02]  /*b600*/  IMAD.WIDE R92, R201.reuse, 0x4, R154 ;  /* 0x00000004c95c7825 */ /* 0x050fe400078e029a */
[----:B------:R-:W3:Y:S02]  /*b610*/  LDL.LU.64 R154, [R1+0x350] ;  /* 0x00035000019a7983 */ /* 0x000ee40000300a00 */
[C---:B------:R-:W-:Y:S02]  /*b620*/  IMAD.WIDE R94, R201.reuse, 0x4, R148 ;  /* 0x00000004c95e7825 */ /* 0x040fe400078e0294 */
[----:B------:R-:W4:Y:S04]  /*b630*/  LDL.LU.64 R148, [R1+0x348] ;  /* 0x0003480001947983 */ /* 0x000f280000300a00 */
[----:B------:R-:W4:Y:S01]  /*b640*/  LDL.LU.64 R164, [R1+0x340] ;  /* 0x0003400001a47983 */ /* 0x000f220000300a00 */
[----:B------:R-:W-:-:S04]  /*b650*/  IMAD.WIDE R96, R201, 0x4, R160 ;  /* 0x00000004c9607825 */ /* 0x000fc800078e02a0 */
[C---:B------:R-:W-:Y:S02]  /*b660*/  IMAD.WIDE R100, R201.reuse, 0x4, R152 ;  /* 0x00000004c9647825 */ /* 0x040fe400078e0298 */
[----:B------:R-:W4:Y:S02]  /*b670*/  LDL.LU.64 R152, [R1+0x338] ;  /* 0x0003380001987983 */ /* 0x000f240000300a00 */
[C---:B------:R-:W-:Y:S02]  /*b680*/  IMAD.WIDE R102, R201.reuse, 0x4, R150 ;  /* 0x00000004c9667825 */ /* 0x040fe400078e0296 */
[----:B------:R-:W4:Y:S02]  /*b690*/  LDL.LU.64 R150, [R1+0x330] ;  /* 0x0003300001967983 */ /* 0x000f240000300a00 */
[C---:B------:R-:W-:Y:S02]  /*b6a0*/  IMAD.WIDE R98, R201.reuse, 0x4, R158 ;  /* 0x00000004c9627825 */ /* 0x040fe400078e029e */
[----:B------:R-:W4:Y:S04]  /*b6b0*/  LDL.LU.64 R162, [R1+0x328] ;  /* 0x0003280001a27983 */ /* 0x000f280000300a00 */
[----:B------:R-:W4:Y:S04]  /*b6c0*/  LDL.LU.64 R160, [R1+0x320] ;  /* 0x0003200001a07983 */ /* 0x000f280000300a00 */
[----:B------:R-:W4:Y:S01]  /*b6d0*/  LDL.LU.64 R158, [R1+0x318] ;  /* 0x00031800019e7983 */ /* 0x000f220000300a00 */
[----:B--2---:R-:W-:-:S03]  /*b6e0*/  IMAD.WIDE R104, R201, 0x4, R156 ;  /* 0x00000004c9687825 */ /* 0x004fc600078e029c */
[----:B------:R-:W2:Y:S01]  /*b6f0*/  LDL.LU.64 R156, [R1+0x310] ;  /* 0x00031000019c7983 */ /* 0x000ea20000300a00 */
[----:B---3--:R-:W-:-:S03]  /*b700*/  IMAD.WIDE R106, R201, 0x4, R154 ;  /* 0x00000004c96a7825 */ /* 0x008fc600078e029a */
[----:B------:R-:W3:Y:S01]  /*b710*/  LDL.LU.64 R154, [R1+0x308] ;  /* 0x00030800019a7983 */ /* 0x000ee20000300a00 */
[----:B----4-:R-:W-:-:S03]  /*b720*/  IMAD.WIDE R108, R201, 0x4, R148 ;  /* 0x00000004c96c7825 */ /* 0x010fc600078e0294 */
[----:B------:R-:W4:Y:S01]  /*b730*/  LDL.LU.64 R148, [R1+0x300] ;  /* 0x0003000001947983 */ /* 0x000f220000300a00 */
[----:B------:R-:W-:-:S03]  /*b740*/  IMAD.WIDE R112, R201, 0x4, R152 ;  /* 0x00000004c9707825 */ /* 0x000fc600078e0298 */
        /* <DEDUP_REMOVED lines=9> */
[----:B------:R-:W-:-:S04]  /*b7e0*/  IMAD.WIDE R110, R201, 0x4, R164 ;  /* 0x00000004c96e7825 */ /* 0x000fc800078e02a4 */
[----:B--2---:R-:W-:-:S04]  /*b7f0*/  IMAD.WIDE R122, R201, 0x4, R156 ;  /* 0x00000004c97a7825 */ /* 0x004fc800078e029c */
[----:B---3--:R-:W-:-:S04]  /*b800*/  IMAD.WIDE R124, R201, 0x4, R154 ;  /* 0x00000004c97c7825 */ /* 0x008fc800078e029a */
[C---:B----4-:R-:W-:Y:S02]  /*b810*/  IMAD.WIDE R126, R201.reuse, 0x4, R148 ;  /* 0x00000004c97e7825 */ /* 0x050fe400078e0294 */
[----:B------:R-:W2:Y:S02]  /*b820*/  LDL.LU.64 R148, [R1+0x2d0] ;  /* 0x0002d00001947983 */ /* 0x000ea40000300a00 */
[----:B------:R-:W-:-:S04]  /*b830*/  IMAD.WIDE R128, R201, 0x4, R152 ;  /* 0x00000004c9807825 */ /* 0x000fc800078e0298 */
[C---:B------:R-:W-:Y:S02]  /*b840*/  IMAD.WIDE R130, R201.reuse, 0x4, R150 ;  /* 0x00000004c9827825 */ /* 0x040fe400078e0296 */
[----:B------:R-:W3:Y:S04]  /*b850*/  LDL.LU.64 R150, [R1+0x2c8] ;  /* 0x0002c80001967983 */ /* 0x000ee80000300a00 */
[----:B------:R-:W4:Y:S01]  /*b860*/  LDL.LU.64 R152, [R1+0x2c0] ;  /* 0x0002c00001987983 */ /* 0x000f220000300a00 */
[----:B------:R-:W-:-:S03]  /*b870*/  IMAD.WIDE R140, R201, 0x4, R162 ;  /* 0x00000004c98c7825 */ /* 0x000fc600078e02a2 */
[----:B------:R-:W2:Y:S01]  /*b880*/  LDL.LU.64 R154, [R1+0x2b8] ;  /* 0x0002b800019a7983 */ /* 0x000ea20000300a00 */
[----:B------:R-:W-:-:S03]  /*b890*/  IMAD.WIDE R142, R201, 0x4, R160 ;  /* 0x00000004c98e7825 */ /* 0x000fc600078e02a0 */
[----:B------:R-:W2:Y:S01]  /*b8a0*/  LDL.LU.64 R156, [R1+0x2b0] ;  /* 0x0002b000019c7983 */ /* 0x000ea20000300a00 */
[----:B------:R-:W-:-:S03]  /*b8b0*/  IMAD.WIDE R146, R201, 0x4, R158 ;  /* 0x00000004c9927825 */ /* 0x000fc600078e029e */
[----:B------:R-:W2:Y:S04]  /*b8c0*/  LDL.LU.64 R158, [R1+0x2a8] ;  /* 0x0002a800019e7983 */ /* 0x000ea80000300a00 */
        /* <DEDUP_REMOVED lines=39> */
[----:B------:R-:W3:Y:S04]  /*bb40*/  LDL.LU.64 R198, [R1+0x158] ;  /* 0x0001580001c67983 */ /* 0x000ee80000300a00 */
[----:B------:R-:W3:Y:S04]  /*bb50*/  LDL.LU.64 R10, [R1+0x150] ;  /* 0x00015000010a7983 */ /* 0x000ee80000300a00 */
[----:B------:R-:W3:Y:S04]  /*bb60*/  LDL.LU.64 R18, [R1+0x118] ;  /* 0x0001180001127983 */ /* 0x000ee80000300a00 */
[----:B------:R-:W3:Y:S04]  /*bb70*/  LDL.LU.64 R86, [R1+0x110] ;  /* 0x0001100001567983 */ /* 0x000ee80000300a00 */
[----:B------:R-:W3:Y:S04]  /*bb80*/  LDL.LU.64 R16, [R1+0x108] ;  /* 0x0001080001107983 */ /* 0x000ee80000300a00 */
[----:B------:R-:W4:Y:S01]  /*bb90*/  LDL.LU.64 R244, [R1+0x100] ;  /* 0x0001000001f47983 */ /* 0x000f220000300a00 */
[----:B------:R-:W-:-:S02]  /*bba0*/  VIADD R32, R35, 0xffffff76 ;  /* 0xffffff7623207836 */ /* 0x000fc40000000000 */
[----:B------:R-:W1:Y:S03]  /*bbb0*/  LDC R35, c[0x0][0x3a0] ;  /* 0x0000e800ff237b82 */ /* 0x000e660000000800 */
[----:B------:R-:W-:Y:S01]  /*bbc0*/  ISETP.GE.U32.AND P6, PT, R32, 0x7fffff37, PT ;  /* 0x7fffff372000780c */ /* 0x000fe20003fc6070 */
[----:B------:R-:W-:-:S04]  /*bbd0*/  VIADD R32, R44, 0xffffff74 ;  /* 0xffffff742c207836 */ /* 0x000fc80000000000 */
[----:B------:R-:W1:Y:S01]  /*bbe0*/  LDC R44, c[0x0][0x3a0] ;  /* 0x0000e800ff2c7b82 */ /* 0x000e620000000800 */
[----:B------:R-:W-:Y:S01]  /*bbf0*/  ISETP.GE.U32.AND P4, PT, R32, 0x7fffff35, PT ;  /* 0x7fffff352000780c */ /* 0x000fe20003f86070 */
[----:B-1----:R-:W-:-:S06]  /*bc00*/  VIADD R32, R33, 0xffffff72 ;  /* 0xffffff7221207836 */ /* 0x002fcc0000000000 */
[----:B------:R-:W1:Y:S01]  /*bc10*/  LDC R33, c[0x0][0x3a0] ;  /* 0x0000e800ff217b82 */ /* 0x000e620000000800 */
[----:B------:R-:W-:Y:S04]  /*bc20*/  LDGSTS.E [R135+0x22400], desc[UR28][R62.64], !P6 ;  /* 0x224000003e877fae */ /* 0x000fe8000f1a101c */
[----:B------:R-:W-:Y:S01]  /*bc30*/  LDGSTS.E [R135+0x22600], desc[UR28][R64.64], !P6 ;  /* 0x2260000040877fae */ /* 0x000fe2000f1a101c */
[----:B------:R-:W-:Y:S01]  /*bc40*/  ISETP.GE.U32.AND P6, PT, R32, 0x7fffff33, PT ;  /* 0x7fffff332000780c */ /* 0x000fe20003fc6070 */
[----:B------:R-:W-:Y:S02]  /*bc50*/  VIADD R32, R34, 0xffffff70 ;  /* 0xffffff7022207836 */ /* 0x000fe40000000000 */
[----:B------:R-:W1:Y:S01]  /*bc60*/  LDC R34, c[0x0][0x3a0] ;  /* 0x0000e800ff227b82 */ /* 0x000e620000000800 */
[----:B------:R-:W-:Y:S04]  /*bc70*/  LDGSTS.E [R135+0x22800], desc[UR28][R66.64], !P3 ;  /* 0x2280000042877fae */ /* 0x000fe8000d9a101c */
[----:B------:R-:W-:Y:S01]  /*bc80*/  LDGSTS.E [R135+0x22a00], desc[UR28][R68.64], !P3 ;  /* 0x22a0000044877fae */ /* 0x000fe2000d9a101c */
[----:B------:R-:W-:-:S03]  /*bc90*/  ISETP.GE.U32.AND P3, PT, R0, 0x7fffff32, PT ;  /* 0x7fffff320000780c */ /* 0x000fc60003f66070 */
[----:B------:R-:W-:Y:S04]  /*bca0*/  LDGSTS.E [R135+0x22c00], desc[UR28][R70.64], !P4 ;  /* 0x22c0000046877fae */ /* 0x000fe8000e1a101c */
[----:B------:R-:W-:Y:S01]  /*bcb0*/  LDGSTS.E [R135+0x22e00], desc[UR28][R72.64], !P4 ;  /* 0x22e0000048877fae */ /* 0x000fe2000e1a101c */
[----:B------:R-:W-:Y:S01]  /*bcc0*/  ISETP.GE.U32.AND P4, PT, R32, 0x7fffff31, PT ;  /* 0x7fffff312000780c */ /* 0x000fe20003f86070 */
[----:B------:R-:W-:Y:S01]  /*bcd0*/  VIADD R32, R35, 0xffffff6e ;  /* 0xffffff6e23207836 */ /* 0x000fe20000000000 */
[----:B------:R-:W-:Y:S01]  /*bce0*/  IADD3 R0, PT, PT, R45, -0x91, RZ ;  /* 0xffffff6f2d007810 */ /* 0x000fe20007ffe0ff */
[----:B------:R-:W-:Y:S01]  /*bcf0*/  LDGSTS.E [R135+0x23000], desc[UR28][R74.64], !P5 ;  /* 0x230000004a877fae */ /* 0x000fe2000e9a101c */
[----:B------:R-:W1:Y:S03]  /*bd00*/  LDC R35, c[0x0][0x3a0] ;  /* 0x0000e800ff237b82 */ /* 0x000e660000000800 */
[----:B------:R-:W-:Y:S01]  /*bd10*/  LDGSTS.E [R135+0x23200], desc[UR28][R80.64], !P5 ;  /* 0x2320000050877fae */ /* 0x000fe2000e9a101c */
[----:B------:R-:W-:-:S03]  /*bd20*/  ISETP.GE.U32.AND P5, PT, R0, 0x7fffff30, PT ;  /* 0x7fffff300000780c */ /* 0x000fc60003fa6070 */
[----:B------:R-:W-:Y:S01]  /*bd30*/  LDGSTS.E [R135+0x23400], desc[UR28][R84.64], !P6 ;  /* 0x2340000054877fae */ /* 0x000fe2000f1a101c */
[----:B------:R-:W1:Y:S03]  /*bd40*/  LDC R45, c[0x0][0x3a0] ;  /* 0x0000e800ff2d7b82 */ /* 0x000e660000000800 */
[----:B------:R-:W-:Y:S01]  /*bd50*/  LDGSTS.E [R135+0x23600], desc[UR28][R88.64], !P6 ;  /* 0x2360000058877fae */ /* 0x000fe2000f1a101c */
[----:B------:R-:W-:Y:S01]  /*bd60*/  ISETP.GE.U32.AND P6, PT, R32, 0x7fffff2f, PT ;  /* 0x7fffff2f2000780c */ /* 0x000fe20003fc6070 */
[----:B-1----:R-:W-:Y:S02]  /*bd70*/  VIADD R32, R33, 0xffffff6c ;  /* 0xffffff6c21207836 */ /* 0x002fe40000000000 */
[----:B------:R-:W-:Y:S01]  /*bd80*/  VIADD R0, R77, 0xffffff6d ;  /* 0xffffff6d4d007836 */ /* 0x000fe20000000000 */
[----:B------:R-:W1:Y:S01]  /*bd90*/  LDC R33, c[0x0][0x3a0] ;  /* 0x0000e800ff217b82 */ /* 0x000e620000000800 */
[----:B------:R-:W-:Y:S04]  /*bda0*/  LDGSTS.E [R135+0x23800], desc[UR28][R92.64], !P3 ;  /* 0x238000005c877fae */ /* 0x000fe8000d9a101c */
[----:B------:R-:W-:Y:S03]  /*bdb0*/  LDGSTS.E [R135+0x23a00], desc[UR28][R94.64], !P3 ;  /* 0x23a000005e877fae */ /* 0x000fe6000d9a101c */
[----:B------:R-:W1:Y:S01]  /*bdc0*/  LDC R77, c[0x0][0x3a0] ;  /* 0x0000e800ff4d7b82 */ /* 0x000e620000000800 */
[----:B------:R-:W-:Y:S01]  /*bdd0*/  ISETP.GE.U32.AND P3, PT, R0, 0x7fffff2e, PT ;  /* 0x7fffff2e0000780c */ /* 0x000fe20003f66070 */
[----:B------:R-:W-:Y:S01]  /*bde0*/  LDGSTS.E [R135+0x23c00], desc[UR28][R96.64], !P4 ;  /* 0x23c0000060877fae */ /* 0x000fe2000e1a101c */
[----:B------:R-:W-:-:S03]  /*bdf0*/  IADD3 R0, PT, PT, R76, -0x95, RZ ;  /* 0xffffff6b4c007810 */ /* 0x000fc60007ffe0ff */
[----:B------:R-:W-:Y:S01]  /*be00*/  LDGSTS.E [R135+0x23e00], desc[UR28][R98.64], !P4 ;  /* 0x23e0000062877fae */ /* 0x000fe2000e1a101c */
[----:B------:R-:W-:Y:S01]  /*be10*/  ISETP.GE.U32.AND P4, PT, R32, 0x7fffff2d, PT ;  /* 0x7fffff2d2000780c */ /* 0x000fe20003f86070 */
[----:B------:R-:W-:Y:S01]  /*be20*/  VIADD R32, R34, 0xffffff6a ;  /* 0xffffff6a22207836 */ /* 0x000fe20000000000 */
[----:B------:R-:W2:Y:S01]  /*be30*/  LDC R76, c[0x0][0x3a0] ;  /* 0x0000e800ff4c7b82 */ /* 0x000ea20000000800 */
[----:B------:R-:W-:Y:S04]  /*be40*/  LDGSTS.E [R135+0x24000], desc[UR28][R100.64], !P5 ;  /* 0x2400000064877fae */ /* 0x000fe8000e9a101c */
[----:B------:R-:W-:Y:S03]  /*be50*/  LDGSTS.E [R135+0x24200], desc[UR28][R102.64], !P5 ;  /* 0x2420000066877fae */ /* 0x000fe6000e9a101c */
[----:B------:R-:W1:Y:S01]  /*be60*/  LDC R34, c[0x0][0x3a0] ;  /* 0x0000e800ff227b82 */ /* 0x000e620000000800 */
[----:B------:R-:W-:Y:S01]  /*be70*/  ISETP.GE.U32.AND P5, PT, R0, 0x7fffff2c, PT ;  /* 0x7fffff2c0000780c */ /* 0x000fe20003fa6070 */
[----:B------:R-:W-:Y:S01]  /*be80*/  VIADD R0, R44, 0xffffff69 ;  /* 0xffffff692c007836 */ /* 0x000fe20000000000 */
[----:B------:R-:W-:Y:S04]  /*be90*/  LDGSTS.E [R135+0x24400], desc[UR28][R104.64], !P6 ;  /* 0x2440000068877fae */ /* 0x000fe8000f1a101c */
[----:B------:R-:W-:Y:S01]  /*bea0*/  LDGSTS.E [R135+0x24600], desc[UR28][R106.64], !P6 ;  /* 0x246000006a877fae */ /* 0x000fe2000f1a101c */
[----:B------:R-:W1:Y:S01]  /*beb0*/  LDC R44, c[0x0][0x3a0] ;  /* 0x0000e800ff2c7b82 */ /* 0x000e620000000800 */
[----:B------:R-:W-:Y:S01]  /*bec0*/  ISETP.GE.U32.AND P6, PT, R32, 0x7fffff2b, PT ;  /* 0x7fffff2b2000780c */ /* 0x000fe20003fc6070 */
[----:B------:R-:W-:Y:S01]  /*bed0*/  VIADD R32, R35, 0xffffff68 ;  /* 0xffffff6823207836 */ /* 0x000fe20000000000 */
[----:B------:R-:W-:Y:S04]  /*bee0*/  LDGSTS.E [R135+0x24800], desc[UR28][R108.64], !P3 ;  /* 0x248000006c877fae */ /* 0x000fe8000d9a101c */
[----:B------:R-:W-:Y:S01]  /*bef0*/  LDGSTS.E [R135+0x24a00], desc[UR28][R110.64], !P3 ;  /* 0x24a000006e877fae */ /* 0x000fe2000d9a101c */
[----:B------:R-:W1:Y:S03]  /*bf00*/  LDC R35, c[0x0][0x3a0] ;  /* 0x0000e800ff237b82 */ /* 0x000e660000000800 */
[----:B------:R-:W-:Y:S01]  /*bf10*/  LDGSTS.E [R135+0x24c00], desc[UR28][R112.64], !P4 ;  /* 0x24c0000070877fae */ /* 0x000fe2000e1a101c */
[----:B------:R-:W-:-:S03]  /*bf20*/  ISETP.GE.U32.AND P3, PT, R0, 0x7fffff2a, PT ;  /* 0x7fffff2a0000780c */ /* 0x000fc60003f66070 */
[----:B------:R-:W-:Y:S01]  /*bf30*/  LDGSTS.E [R135+0x24e00], desc[UR28][R114.64], !P4 ;  /* 0x24e0000072877fae */ /* 0x000fe2000e1a101c */
[----:B------:R-:W-:Y:S01]  /*bf40*/  ISETP.GE.U32.AND P4, PT, R32, 0x7fffff29, PT ;  /* 0x7fffff292000780c */ /* 0x000fe20003f86070 */
[----:B-1----:R-:W-:Y:S02]  /*bf50*/  VIADD R32, R33, 0xffffff66 ;  /* 0xffffff6621207836 */ /* 0x002fe40000000000 */
[----:B------:R-:W1:Y:S01]  /*bf60*/  LDC R33, c[0x0][0x3a0] ;  /* 0x0000e800ff217b82 */ /* 0x000e620000000800 */
[----:B------:R-:W-:Y:S01]  /*bf70*/  IADD3 R0, PT, PT, R77, -0x99, RZ ;  /* 0xffffff674d007810 */ /* 0x000fe20007ffe0ff */
[----:B------:R-:W-:Y:S04]  /*bf80*/  LDGSTS.E [R135+0x25000], desc[UR28][R116.64], !P5 ;  /* 0x2500000074877fae */ /* 0x000fe8000e9a101c */
[----:B------:R-:W-:Y:S01]  /*bf90*/  LDGSTS.E [R135+0x25200], desc[UR28][R118.64], !P5 ;  /* 0x2520000076877fae */ /* 0x000fe2000e9a101c */
[----:B------:R-:W-:Y:S01]  /*bfa0*/  ISETP.GE.U32.AND P5, PT, R0, 0x7fffff28, PT ;  /* 0x7fffff280000780c */ /* 0x000fe20003fa6070 */
[----:B------:R-:W-:Y:S01]  /*bfb0*/  VIADD R0, R45, 0xffffff65 ;  /* 0xffffff652d007836 */ /* 0x000fe20000000000 */
[----:B------:R-:W1:Y:S01]  /*bfc0*/  LDC R77, c[0x0][0x3a0] ;  /* 0x0000e800ff4d7b82 */ /* 0x000e620000000800 */
[----:B------:R-:W-:Y:S04]  /*bfd0*/  LDGSTS.E [R135+0x25400], desc[UR28][R120.64], !P6 ;  /* 0x2540000078877fae */ /* 0x000fe8000f1a101c */
[----:B------:R-:W-:Y:S01]  /*bfe0*/  LDGSTS.E [R135+0x25600], desc[UR28][R122.64], !P6 ;  /* 0x256000007a877fae */ /* 0x000fe2000f1a101c */
[----:B------:R-:W-:Y:S01]  /*bff0*/  ISETP.GE.U32.AND P6, PT, R32, 0x7fffff27, PT ;  /* 0x7fffff272000780c */ /* 0x000fe20003fc6070 */
        /* <DEDUP_REMOVED lines=10> */
[----:B------:R-:W1:Y:S01]  /*c0a0*/  LDC R44, c[0x0][0x3a0] ;  /* 0x0000e800ff2c7b82 */ /* 0x000e620000000800 */
[----:B------:R-:W-:Y:S01]  /*c0b0*/  VIADD R32, R35, 0xffffff62 ;  /* 0xffffff6223207836 */ /* 0x000fe20000000000 */
[----:B------:R-:W-:Y:S04]  /*c0c0*/  LDGSTS.E [R135+0x26000], desc[UR28][R136.64], !P5 ;  /* 0x2600000088877fae */ /* 0x000fe8000e9a101c */
[----:B------:R-:W-:Y:S02]  /*c0d0*/  LDGSTS.E [R135+0x26200], desc[UR28][R138.64], !P5 ;  /* 0x262000008a877fae */ /* 0x000fe4000e9a101c */
[----:B------:R-:W1:Y:S02]  /*c0e0*/  LDC R35, c[0x0][0x3a0] ;  /* 0x0000e800ff237b82 */ /* 0x000e640000000800 */
[----:B------:R-:W-:Y:S01]  /*c0f0*/  LDGSTS.E [R135+0x26400], desc[UR28][R140.64], !P6 ;  /* 0x264000008c877fae */ /* 0x000fe2000f1a101c */
[----:B--2---:R-:W-:-:S03]  /*c100*/  IMAD.WIDE R82, R201, 0x4, R238 ;  /* 0x00000004c9527825 */ /* 0x004fc600078e02ee */
[----:B------:R-:W-:Y:S04]  /*c110*/  LDGSTS.E [R135+0x26600], desc[UR28][R142.64], !P6 ;  /* 0x266000008e877fae */ /* 0x000fe8000f1a101c */
[----:B------:R-:W2:Y:S04]  /*c120*/  LDL.LU.64 R238, [R1+0xf8] ;  /* 0x0000f80001ee7983 */ /* 0x000ea80000300a00 */
[----:B------:R-:W2:Y:S01]  /*c130*/  LDL.LU.64 R246, [R1+0xf0] ;  /* 0x0000f00001f67983 */ /* 0x000ea20000300a00 */
[----:B------:R-:W-:Y:S01]  /*c140*/  ISETP.GE.U32.AND P6, PT, R32, 0x7fffff23, PT ;  /* 0x7fffff232000780c */ /* 0x000fe20003fc6070 */
[----:B-1----:R-:W-:Y:S01]  /*c150*/  VIADD R32, R33, 0xffffff60 ;  /* 0xffffff6021207836 */ /* 0x002fe20000000000 */
[----:B------:R-:W-:Y:S01]  /*c160*/  ISETP.GE.U32.AND P5, PT, R0, 0x7fffff24, PT ;  /* 0x7fffff240000780c */ /* 0x000fe20003fa6070 */
[----:B------:R-:W-:Y:S01]  /*c170*/  IMAD.WIDE R148, R201, 0x4, R148 ;  /* 0x00000004c9947825 */ /* 0x000fe200078e0294 */
[----:B------:R-:W1:Y:S01]  /*c180*/  LDC R33, c[0x0][0x3a0] ;  /* 0x0000e800ff217b82 */ /* 0x000e620000000800 */
[----:B------:R-:W-:Y:S02]  /*c190*/  LDGSTS.E [R135+0x26800], desc[UR28][R146.64], !P3 ;  /* 0x2680000092877fae */ /* 0x000fe4000d9a101c */
[----:B------:R-:W-:-:S02]  /*c1a0*/  VIADD R0, R76, 0xffffff61 ;  /* 0xffffff614c007836 */ /* 0x000fc40000000000 */
[C---:B---3--:R-:W-:Y:S01]  /*c1b0*/  IMAD.WIDE R150, R201.reuse, 0x4, R150 ;  /* 0x00000004c9967825 */ /* 0x048fe200078e0296 */
[----:B------:R-:W-:Y:S02]  /*c1c0*/  LDGSTS.E [R135+0x26a00], desc[UR28][R148.64], !P3 ;  /* 0x26a0000094877fae */ /* 0x000fe4000d9a101c */
[----:B------:R-:W3:Y:S01]  /*c1d0*/  LDC R76, c[0x0][0x3a0] ;  /* 0x0000e800ff4c7b82 */ /* 0x000ee20000000800 */
[----:B----4-:R-:W-:Y:S01]  /*c1e0*/  IMAD.WIDE R152, R201, 0x4, R152 ;  /* 0x00000004c9987825 */ /* 0x010fe200078e0298 */
[----:B------:R-:W-:Y:S01]  /*c1f0*/  ISETP.GE.U32.AND P3, PT, R0, 0x7fffff22, PT ;  /* 0x7fffff220000780c */ /* 0x000fe20003f66070 */
[----:B------:R-:W-:Y:S01]  /*c200*/  LDGSTS.E [R135+0x26c00], desc[UR28][R150.64], !P4 ;  /* 0x26c0000096877fae */ /* 0x000fe2000e1a101c */
[----:B------:R-:W-:Y:S01]  /*c210*/  IADD3 R0, PT, PT, R45, -0xa1, RZ ;  /* 0xffffff5f2d007810 */ /* 0x000fe20007ffe0ff */
[C---:B------:R-:W-:Y:S02]  /*c220*/  IMAD.WIDE R154, R201.reuse, 0x4, R154 ;  /* 0x00000004c99a7825 */ /* 0x040fe400078e029a */
[----:B------:R-:W-:Y:S01]  /*c230*/  LDGSTS.E [R135+0x26e00], desc[UR28][R152.64], !P4 ;  /* 0x26e0000098877fae */ /* 0x000fe2000e1a101c */
[----:B------:R-:W-:Y:S01]  /*c240*/  ISETP.GE.U32.AND P4, PT, R32, 0x7fffff21, PT ;  /* 0x7fffff212000780c */ /* 0x000fe20003f86070 */
[----:B------:R-:W-:Y:S01]  /*c250*/  IMAD.WIDE R156, R201, 0x4, R156 ;  /* 0x00000004c99c7825 */ /* 0x000fe200078e029c */
[----:B------:R-:W4:Y:S01]  /*c260*/  LDC R45, c[0x0][0x3a0] ;  /* 0x0000e800ff2d7b82 */ /* 0x000f220000000800 */
[----:B------:R-:W-:Y:S02]  /*c270*/  LDGSTS.E [R135+0x27000], desc[UR28][R154.64], !P5 ;  /* 0x270000009a877fae */ /* 0x000fe4000e9a101c */
[----:B------:R-:W-:-:S02]  /*c280*/  VIADD R32, R34, 0xffffff5e ;  /* 0xffffff5e22207836 */ /* 0x000fc40000000000 */
[C---:B------:R-:W-:Y:S01]  /*c290*/  IMAD.WIDE R158, R201.reuse, 0x4, R158 ;  /* 0x00000004c99e7825 */ /* 0x040fe200078e029e */
[----:B------:R-:W-:Y:S02]  /*c2a0*/  LDGSTS.E [R135+0x27200], desc[UR28][R156.64], !P5 ;  /* 0x272000009c877fae */ /* 0x000fe4000e9a101c */
[----:B------:R-:W4:Y:S01]  /*c2b0*/  LDC R34, c[0x0][0x3a0] ;  /* 0x0000e800ff227b82 */ /* 0x000f220000000800 */
[C---:B------:R-:W-:Y:S01]  /*c2c0*/  IMAD.WIDE R160, R201.reuse, 0x4, R160 ;  /* 0x00000004c9a07825 */ /* 0x040fe200078e02a0 */
[----:B------:R-:W-:Y:S01]  /*c2d0*/  ISETP.GE.U32.AND P5, PT, R0, 0x7fffff20, PT ;  /* 0x7fffff200000780c */ /* 0x000fe20003fa6070 */
[----:B------:R-:W-:Y:S02]  /*c2e0*/  LDGSTS.E [R135+0x27400], desc[UR28][R158.64], !P6 ;  /* 0x274000009e877fae */ /* 0x000fe4000f1a101c */
[----:B------:R-:W-:Y:S02]  /*c2f0*/  IMAD.WIDE R162, R201, 0x4, R162 ;  /* 0x00000004c9a27825 */ /* 0x000fe400078e02a2 */
[----:B------:R-:W-:Y:S02]  /*c300*/  LDGSTS.E [R135+0x27600], desc[UR28][R160.64], !P6 ;  /* 0x27600000a0877fae */ /* 0x000fe4000f1a101c */
[----:B------:R-:W-:-:S02]  /*c310*/  VIADD R0, R44, 0xffffff5d ;  /* 0xffffff5d2c007836 */ /* 0x000fc40000000000 */
[C---:B------:R-:W-:Y:S01]  /*c320*/  IMAD.WIDE R164, R201.reuse, 0x4, R164 ;  /* 0x00000004c9a47825 */ /* 0x040fe200078e02a4 */
[----:B------:R-:W4:Y:S01]  /*c330*/  LDC R44, c[0x0][0x3a0] ;  /* 0x0000e800ff2c7b82 */ /* 0x000f220000000800 */
[----:B------:R-:W-:Y:S01]  /*c340*/  ISETP.GE.U32.AND P6, PT, R32, 0x7fffff1f, PT ;  /* 0x7fffff1f2000780c */ /* 0x000fe20003fc6070 */
[----:B------:R-:W-:Y:S01]  /*c350*/  LDGSTS.E [R135+0x27800], desc[UR28][R162.64], !P3 ;  /* 0x27800000a2877fae */ /* 0x000fe2000d9a101c */
[----:B------:R-:W-:-:S03]  /*c360*/  IMAD.WIDE R166, R201, 0x4, R166 ;  /* 0x00000004c9a67825 */ /* 0x000fc600078e02a6 */
[----:B------:R-:W-:Y:S01]  /*c370*/  LDGSTS.E [R135+0x27a00], desc[UR28][R164.64], !P3 ;  /* 0x27a00000a4877fae */ /* 0x000fe2000d9a101c */
[----:B------:R-:W-:-:S04]  /*c380*/  IMAD.WIDE R168, R201, 0x4, R168 ;  /* 0x00000004c9a87825 */ /* 0x000fc800078e02a8 */
[----:B------:R-:W-:Y:S01]  /*c390*/  VIADD R32, R35, 0xffffff5c ;  /* 0xffffff5c23207836 */ /* 0x000fe20000000000 */
[----:B------:R-:W-:Y:S01]  /*c3a0*/  LDGSTS.E [R135+0x27c00], desc[UR28][R166.64], !P4 ;  /* 0x27c00000a6877fae */ /* 0x000fe2000e1a101c */
[----:B------:R-:W4:Y:S01]  /*c3b0*/  LDC R35, c[0x0][0x3a0] ;  /* 0x0000e800ff237b82 */ /* 0x000f220000000800 */
[----:B------:R-:W-:Y:S02]  /*c3c0*/  ISETP.GE.U32.AND P3, PT, R0, 0x7fffff1e, PT ;  /* 0x7fffff1e0000780c */ /* 0x000fe40003f66070 */
[----:B------:R-:W-:Y:S01]  /*c3d0*/  LDGSTS.E [R135+0x27e00], desc[UR28][R168.64], !P4 ;  /* 0x27e00000a8877fae */ /* 0x000fe2000e1a101c */
[----:B------:R-:W-:Y:S01]  /*c3e0*/  ISETP.GE.U32.AND P4, PT, R32, 0x7fffff1d, PT ;  /* 0x7fffff1d2000780c */ /* 0x000fe20003f86070 */
[----:B------:R-:W-:Y:S01]  /*c3f0*/  IMAD.WIDE R170, R201, 0x4, R170 ;  /* 0x00000004c9aa7825 */ /* 0x000fe200078e02aa */
[----:B---3--:R-:W-:Y:S02]  /*c400*/  IADD3 R0, PT, PT, R76, -0xa5, RZ ;  /* 0xffffff5b4c007810 */ /* 0x008fe40007ffe0ff */
[----:B------:R-:W3:Y:S01]  /*c410*/  LDC R76, c[0x0][0x3a0] ;  /* 0x0000e800ff4c7b82 */ /* 0x000ee20000000800 */
[----:B-1----:R-:W-:Y:S01]  /*c420*/  VIADD R32, R33, 0xffffff5a ;  /* 0xffffff5a21207836 */ /* 0x002fe20000000000 */
[----:B------:R-:W-:Y:S01]  /*c430*/  LDGSTS.E [R135+0x28000], desc[UR28][R170.64], !P5 ;  /* 0x28000000aa877fae */ /* 0x000fe2000e9a101c */
[----:B------:R-:W-:-:S04]  /*c440*/  IMAD.WIDE R172, R201, 0x4, R172 ;  /* 0x00000004c9ac7825 */ /* 0x000fc800078e02ac */
[C---:B------:R-:W-:Y:S01]  /*c450*/  IMAD.WIDE R174, R201.reuse, 0x4, R174 ;  /* 0x00000004c9ae7825 */ /* 0x040fe200078e02ae */
[----:B------:R-:W1:Y:S01]  /*c460*/  LDC R33, c[0x0][0x3a0] ;  /* 0x0000e800ff217b82 */ /* 0x000e620000000800 */
[----:B------:R-:W-:Y:S02]  /*c470*/  LDGSTS.E [R135+0x28200], desc[UR28][R172.64], !P5 ;  /* 0x28200000ac877fae */ /* 0x000fe4000e9a101c */
[C---:B------:R-:W-:Y:S01]  /*c480*/  IMAD.WIDE R176, R201.reuse, 0x4, R176 ;  /* 0x00000004c9b07825 */ /* 0x040fe200078e02b0 */
[----:B------:R-:W-:Y:S01]  /*c490*/  ISETP.GE.U32.AND P5, PT, R0, 0x7fffff1c, PT ;  /* 0x7fffff1c0000780c */ /* 0x000fe20003fa6070 */
[----:B------:R-:W-:Y:S02]  /*c4a0*/  LDGSTS.E [R135+0x28400], desc[UR28][R174.64], !P6 ;  /* 0x28400000ae877fae */ /* 0x000fe4000f1a101c */
[C---:B------:R-:W-:Y:S02]  /*c4b0*/  IMAD.WIDE R178, R201.reuse, 0x4, R178 ;  /* 0x00000004c9b27825 */ /* 0x040fe400078e02b2 */
[----:B------:R-:W-:Y:S01]  /*c4c0*/  LDGSTS.E [R135+0x28600], desc[UR28][R176.64], !P6 ;  /* 0x28600000b0877fae */ /* 0x000fe2000f1a101c */
[----:B------:R-:W-:Y:S01]  /*c4d0*/  ISETP.GE.U32.AND P6, PT, R32, 0x7fffff1b, PT ;  /* 0x7fffff1b2000780c */ /* 0x000fe20003fc6070 */
[----:B------:R-:W-:-:S02]  /*c4e0*/  IMAD.WIDE R180, R201, 0x4, R180 ;  /* 0x00000004c9b47825 */ /* 0x000fc400078e02b4 */
[----:B------:R-:W-:Y:S02]  /*c4f0*/  LDGSTS.E [R135+0x28800], desc[UR28][R178.64], !P3 ;  /* 0x28800000b2877fae */ /* 0x000fe4000d9a101c */
[----:B----4-:R-:W-:Y:S02]  /*c500*/  VIADD R0, R45, 0xffffff59 ;  /* 0xffffff592d007836 */ /* 0x010fe40000000000 */
[C---:B------:R-:W-:Y:S01]  /*c510*/  IMAD.WIDE R182, R201.reuse, 0x4, R182 ;  /* 0x00000004c9b67825 */ /* 0x040fe200078e02b6 */
[----:B------:R-:W-:Y:S01]  /*c520*/  LDGSTS.E [R135+0x28a00], desc[UR28][R180.64], !P3 ;  /* 0x28a00000b4877fae */ /* 0x000fe2000d9a101c */
[----:B------:R-:W4:Y:S02]  /*c530*/  LDC R45, c[0x0][0x3a0] ;  /* 0x0000e800ff2d7b82 */ /* 0x000f240000000800 */
[----:B------:R-:W-:Y:S02]  /*c540*/  VIADD R32, R34, 0xffffff58 ;  /* 0xffffff5822207836 */ /* 0x000fe40000000000 */
[C---:B------:R-:W-:Y:S01]  /*c550*/  IMAD.WIDE R184, R201.reuse, 0x4, R184 ;  /* 0x00000004c9b87825 */ /* 0x040fe200078e02b8 */
[----:B------:R-:W-:Y:S01]  /*c560*/  ISETP.GE.U32.AND P3, PT, R0, 0x7fffff1a, PT ;  /* 0x7fffff1a0000780c */ /* 0x000fe20003f66070 */
[----:B------:R-:W-:Y:S02]  /*c570*/  LDGSTS.E [R135+0x28c00], desc[UR28][R182.64], !P4 ;  /* 0x28c00000b6877fae */ /* 0x000fe4000e1a101c */
[----:B------:R-:W4:Y:S01]  /*c580*/  LDC R34, c[0x0][0x3a0] ;  /* 0x0000e800ff227b82 */ /* 0x000f220000000800 */
[----:B------:R-:W-:Y:S01]  /*c590*/  IMAD.WIDE R186, R201, 0x4, R186 ;  /* 0x00000004c9ba7825 */ /* 0x000fe200078e02ba */
[----:B------:R-:W-:Y:S01]  /*c5a0*/  LDGSTS.E [R135+0x28e00], desc[UR28][R184.64], !P4 ;  /* 0x28e00000b8877fae */ /* 0x000fe2000e1a101c */
[----:B------:R-:W-:-:S02]  /*c5b0*/  IADD3 R0, PT, PT, R44, -0xa9, RZ ;  /* 0xffffff572c007810 */ /* 0x000fc40007ffe0ff */
[C---:B------:R-:W-:Y:S01]  /*c5c0*/  IMAD.WIDE R188, R201.reuse, 0x4, R188 ;  /* 0x00000004c9bc7825 */ /* 0x040fe200078e02bc */
[----:B------:R-:W-:Y:S01]  /*c5d0*/  ISETP.GE.U32.AND P4, PT, R32, 0x7fffff19, PT ;  /* 0x7fffff192000780c */ /* 0x000fe20003f86070 */
[----:B------:R-:W-:Y:S01]  /*c5e0*/  LDGSTS.E [R135+0x29000], desc[UR28][R186.64], !P5 ;  /* 0x29000000ba877fae */ /* 0x000fe2000e9a101c */
[----:B------:R-:W4:Y:S01]  /*c5f0*/  LDC R44, c[0x0][0x3a0] ;  /* 0x0000e800ff2c7b82 */ /* 0x000f220000000800 */
[C---:B------:R-:W-:Y:S02]  /*c600*/  IMAD.WIDE R190, R201.reuse, 0x4, R190 ;  /* 0x00000004c9be7825 */ /* 0x040fe400078e02be */
[----:B------:R-:W-:Y:S02]  /*c610*/  LDGSTS.E [R135+0x29200], desc[UR28][R188.64], !P5 ;  /* 0x29200000bc877fae */ /* 0x000fe4000e9a101c */
[----:B------:R-:W-:-:S04]  /*c620*/  IMAD.WIDE R192, R201, 0x4, R192 ;  /* 0x00000004c9c07825 */ /* 0x000fc800078e02c0 */
[----:B------:R-:W-:Y:S01]  /*c630*/  VIADD R32, R35, 0xffffff56 ;  /* 0xffffff5623207836 */ /* 0x000fe20000000000 */
[----:B------:R-:W-:Y:S01]  /*c640*/  LDGSTS.E [R135+0x29400], desc[UR28][R190.64], !P6 ;  /* 0x29400000be877fae */ /* 0x000fe2000f1a101c */
[C---:B------:R-:W-:Y:S01]  /*c650*/  IMAD.WIDE R194, R201.reuse, 0x4, R194 ;  /* 0x00000004c9c27825 */ /* 0x040fe200078e02c2 */
[----:B------:R-:W-:Y:S01]  /*c660*/  ISETP.GE.U32.AND P5, PT, R0, 0x7fffff18, PT ;  /* 0x7fffff180000780c */ /* 0x000fe20003fa6070 */
[----:B------:R-:W4:Y:S01]  /*c670*/  LDC R35, c[0x0][0x3a0] ;  /* 0x0000e800ff237b82 */ /* 0x000f220000000800 */
[----:B------:R-:W-:Y:S01]  /*c680*/  LDGSTS.E [R135+0x29600], desc[UR28][R192.64], !P6 ;  /* 0x29600000c0877fae */ /* 0x000fe2000f1a101c */
[----:B------:R-:W-:Y:S01]  /*c690*/  IMAD.WIDE R196, R201, 0x4, R196 ;  /* 0x00000004c9c47825 */ /* 0x000fe200078e02c4 */
[----:B------:R-:W-:Y:S02]  /*c6a0*/  ISETP.GE.U32.AND P6, PT, R32, 0x7fffff17, PT ;  /* 0x7fffff172000780c */ /* 0x000fe40003fc6070 */
[----:B------:R-:W-:Y:S01]  /*c6b0*/  LDGSTS.E [R135+0x29800], desc[UR28][R194.64], !P3 ;  /* 0x29800000c2877fae */ /* 0x000fe2000d9a101c */
[----:B------:R-:W-:-:S02]  /*c6c0*/  VIADD R0, R77, 0xffffff55 ;  /* 0xffffff554d007836 */ /* 0x000fc40000000000 */
[----:B------:R-:W-:Y:S01]  /*c6d0*/  IMAD.WIDE R202, R201, 0x4, R202 ;  /* 0x00000004c9ca7825 */ /* 0x000fe200078e02ca */
[----:B------:R-:W-:Y:S01]  /*c6e0*/  LDGSTS.E [R135+0x29a00], desc[UR28][R196.64], !P3 ;  /* 0x29a00000c4877fae */ /* 0x000fe2000d9a101c */
[----:B------:R-:W4:Y:S02]  /*c6f0*/  LDC R77, c[0x0][0x3a0] ;  /* 0x0000e800ff4d7b82 */ /* 0x000f240000000800 */
[----:B-1----:R-:W-:Y:S02]  /*c700*/  VIADD R32, R33, 0xffffff54 ;  /* 0xffffff5421207836 */ /* 0x002fe40000000000 */
[C---:B------:R-:W-:Y:S01]  /*c710*/  IMAD.WIDE R204, R201.reuse, 0x4, R204 ;  /* 0x00000004c9cc7825 */ /* 0x040fe200078e02cc */
[----:B------:R-:W-:Y:S01]  /*c720*/  ISETP.GE.U32.AND P3, PT, R0, 0x7fffff16, PT ;  /* 0x7fffff160000780c */ /* 0x000fe20003f66070 */
[----:B------:R-:W-:Y:S02]  /*c730*/  LDGSTS.E [R135+0x29c00], desc[UR28][R202.64], !P4 ;  /* 0x29c00000ca877fae */ /* 0x000fe4000e1a101c */
[----:B------:R-:W1:Y:S01]  /*c740*/  LDC R33, c[0x0][0x3a0] ;  /* 0x0000e800ff217b82 */ /* 0x000e620000000800 */
[----:B------:R-:W-:Y:S01]  /*c750*/  IMAD.WIDE R206, R201, 0x4, R206 ;  /* 0x00000004c9ce7825 */ /* 0x000fe200078e02ce */
[----:B------:R-:W-:Y:S01]  /*c760*/  LDGSTS.E [R135+0x29e00], desc[UR28][R204.64], !P4 ;  /* 0x29e00000cc877fae */ /* 0x000fe2000e1a101c */
[----:B------:R-:W-:-:S02]  /*c770*/  ISETP.GE.U32.AND P4, PT, R32, 0x7fffff15, PT ;  /* 0x7fffff152000780c */ /* 0x000fc40003f86070 */
[C---:B------:R-:W-:Y:S01]  /*c780*/  IMAD.WIDE R208, R201.reuse, 0x4, R208 ;  /* 0x00000004c9d07825 */ /* 0x040fe200078e02d0 */
[----:B---3--:R-:W-:Y:S01]  /*c790*/  IADD3 R0, PT, PT, R76, -0xad, RZ ;  /* 0xffffff534c007810 */ /* 0x008fe20007ffe0ff */
[----:B------:R-:W-:Y:S01]  /*c7a0*/  LDGSTS.E [R135+0x2a000], desc[UR28][R206.64], !P5 ;  /* 0x2a000000ce877fae */ /* 0x000fe2000e9a101c */
[----:B------:R-:W3:Y:S01]  /*c7b0*/  LDC R76, c[0x0][0x3a0] ;  /* 0x0000e800ff4c7b82 */ /* 0x000ee20000000800 */
[C---:B------:R-:W-:Y:S02]  /*c7c0*/  IMAD.WIDE R210, R201.reuse, 0x4, R210 ;  /* 0x00000004c9d27825 */ /* 0x040fe400078e02d2 */
[----:B------:R-:W-:Y:S02]  /*c7d0*/  LDGSTS.E [R135+0x2a200], desc[UR28][R208.64], !P5 ;  /* 0x2a200000d0877fae */ /* 0x000fe4000e9a101c */
[----:B------:R-:W-:Y:S01]  /*c7e0*/  IMAD.WIDE R212, R201, 0x4, R212 ;  /* 0x00000004c9d47825 */ /* 0x000fe200078e02d4 */
[----:B------:R-:W-:Y:S01]  /*c7f0*/  ISETP.GE.U32.AND P5, PT, R0, 0x7fffff14, PT ;  /* 0x7fffff140000780c */ /* 0x000fe20003fa6070 */
[----:B------:R-:W-:Y:S02]  /*c800*/  LDGSTS.E [R135+0x2a400], desc[UR28][R210.64], !P6 ;  /* 0x2a400000d2877fae */ /* 0x000fe4000f1a101c */
[----:B----4-:R-:W-:-:S02]  /*c810*/  VIADD R32, R34, 0xffffff52 ;  /* 0xffffff5222207836 */ /* 0x010fc40000000000 */
[C---:B------:R-:W-:Y:S01]  /*c820*/  IMAD.WIDE R214, R201.reuse, 0x4, R214 ;  /* 0x00000004c9d67825 */ /* 0x040fe200078e02d6 */
[----:B------:R-:W-:Y:S01]  /*c830*/  LDGSTS.E [R135+0x2a600], desc[UR28][R212.64], !P6 ;  /* 0x2a600000d4877fae */ /* 0x000fe2000f1a101c */
[----:B------:R-:W4:Y:S02]  /*c840*/  LDC R34, c[0x0][0x3a0] ;  /* 0x0000e800ff227b82 */ /* 0x000f240000000800 */
[----:B------:R-:W-:Y:S01]  /*c850*/  IMAD.WIDE R216, R201, 0x4, R216 ;  /* 0x00000004c9d87825 */ /* 0x000fe200078e02d8 */
[----:B------:R-:W-:Y:S01]  /*c860*/  ISETP.GE.U32.AND P6, PT, R32, 0x7fffff13, PT ;  /* 0x7fffff132000780c */ /* 0x000fe20003fc6070 */
[----:B------:R-:W-:Y:S02]  /*c870*/  LDGSTS.E [R135+0x2a800], desc[UR28][R214.64], !P3 ;  /* 0x2a800000d6877fae */ /* 0x000fe4000d9a101c */
[----:B------:R-:W-:Y:S02]  /*c880*/  VIADD R0, R45, 0xffffff51 ;  /* 0xffffff512d007836 */ /* 0x000fe40000000000 */
[C---:B------:R-:W-:Y:S01]  /*c890*/  IMAD.WIDE R218, R201.reuse, 0x4, R218 ;  /* 0x00000004c9da7825 */ /* 0x040fe200078e02da */
[----:B------:R-:W-:Y:S01]  /*c8a0*/  LDGSTS.E [R135+0x2aa00], desc[UR28][R216.64], !P3 ;  /* 0x2aa00000d8877fae */ /* 0x000fe2000d9a101c */
[----:B------:R-:W3:Y:S02]  /*c8b0*/  LDC R45, c[0x0][0x3a0] ;  /* 0x0000e800ff2d7b82 */ /* 0x000ee40000000800 */
[----:B------:R-:W-:Y:S01]  /*c8c0*/  IMAD.WIDE R220, R201, 0x4, R220 ;  /* 0x00000004c9dc7825 */ /* 0x000fe200078e02dc */
[----:B------:R-:W-:Y:S01]  /*c8d0*/  ISETP.GE.U32.AND P3, PT, R0, 0x7fffff12, PT ;  /* 0x7fffff120000780c */ /* 0x000fe20003f66070 */
[----:B------:R-:W-:Y:S02]  /*c8e0*/  LDGSTS.E [R135+0x2ac00], desc[UR28][R218.64], !P4 ;  /* 0x2ac00000da877fae */ /* 0x000fe4000e1a101c */
[----:B------:R-:W-:-:S02]  /*c8f0*/  VIADD R32, R44, 0xffffff50 ;  /* 0xffffff502c207836 */ /* 0x000fc40000000000 */
[----:B------:R-:W-:Y:S01]  /*c900*/  LDGSTS.E [R135+0x2ae00], desc[UR28][R220.64], !P4 ;  /* 0x2ae00000dc877fae */ /* 0x000fe2000e1a101c */
[C---:B------:R-:W-:Y:S02]  /*c910*/  IMAD.WIDE R222, R201.reuse, 0x4, R222 ;  /* 0x00000004c9de7825 */ /* 0x040fe400078e02de */
[----:B------:R-:W-:Y:S02]  /*c920*/  ISETP.GE.U32.AND P4, PT, R32, 0x7fffff11, PT ;  /* 0x7fffff112000780c */ /* 0x000fe40003f86070 */
[C---:B------:R-:W-:Y:S01]  /*c930*/  IMAD.WIDE R224, R201.reuse, 0x4, R224 ;  /* 0x00000004c9e07825 */ /* 0x040fe200078e02e0 */
[----:B------:R-:W-:Y:S03]  /*c940*/  LDGSTS.E [R135+0x2b000], desc[UR28][R222.64], !P5 ;  /* 0x2b000000de877fae */ /* 0x000fe6000e9a101c */
[C---:B------:R-:W-:Y:S01]  /*c950*/  IMAD.WIDE R226, R201.reuse, 0x4, R226 ;  /* 0x00000004c9e27825 */ /* 0x040fe200078e02e2 */
[----:B------:R-:W-:Y:S03]  /*c960*/  LDGSTS.E [R135+0x2b200], desc[UR28][R224.64], !P5 ;  /* 0x2b200000e0877fae */ /* 0x000fe6000e9a101c */
[----:B------:R-:W-:Y:S01]  /*c970*/  IMAD.WIDE R228, R201, 0x4, R228 ;  /* 0x00000004c9e47825 */ /* 0x000fe200078e02e4 */
[----:B------:R-:W-:Y:S03]  /*c980*/  LDGSTS.E [R135+0x2b400], desc[UR28][R226.64], !P6 ;  /* 0x2b400000e2877fae */ /* 0x000fe6000f1a101c */
[----:B-1----:R-:W-:Y:S01]  /*c990*/  VIADD R32, R33, 0xffffff4e ;  /* 0xffffff4e21207836 */ /* 0x002fe20000000000 */
[----:B------:R-:W-:Y:S01]  /*c9a0*/  LDGSTS.E [R135+0x2b600], desc[UR28][R228.64], !P6 ;  /* 0x2b600000e4877fae */ /* 0x000fe2000f1a101c */
[----:B------:R-:W-:-:S04]  /*c9b0*/  IMAD.WIDE R230, R201, 0x4, R230 ;  /* 0x00000004c9e67825 */ /* 0x000fc800078e02e6 */
[C---:B------:R-:W-:Y:S01]  /*c9c0*/  IMAD.WIDE R232, R201.reuse, 0x4, R232 ;  /* 0x00000004c9e87825 */ /* 0x040fe200078e02e8 */
[----:B------:R-:W-:Y:S01]  /*c9d0*/  ISETP.GE.U32.AND P6, PT, R32, 0x7fffff0f, PT ;  /* 0x7fffff0f2000780c */ /* 0x000fe20003fc6070 */
[----:B------:R-:W-:Y:S02]  /*c9e0*/  LDGSTS.E [R135+0x2b800], desc[UR28][R230.64], !P3 ;  /* 0x2b800000e6877fae */ /* 0x000fe4000d9a101c */
[C---:B------:R-:W-:Y:S02]  /*c9f0*/  IMAD.WIDE R234, R201.reuse, 0x4, R234 ;  /* 0x00000004c9ea7825 */ /* 0x040fe400078e02ea */
[----:B------:R-:W-:Y:S02]  /*ca00*/  LDGSTS.E [R135+0x2ba00], desc[UR28][R232.64], !P3 ;  /* 0x2ba00000e8877fae */ /* 0x000fe4000d9a101c */
[----:B------:R-:W-:Y:S02]  /*ca10*/  IMAD.WIDE R236, R201, 0x4, R236 ;  /* 0x00000004c9ec7825 */ /* 0x000fe400078e02ec */
[----:B------:R-:W-:Y:S02]  /*ca20*/  LDGSTS.E [R135+0x2bc00], desc[UR28][R234.64], !P4 ;  /* 0x2bc00000ea877fae */ /* 0x000fe4000e1a101c */
[----:B------:R-:W-:Y:S01]  /*ca30*/  VIADD R32, R35, 0xffffff4c ;  /* 0xffffff4c23207836 */ /* 0x000fe20000000000 */
[----:B------:R-:W-:Y:S01]  /*ca40*/  IADD3 R0, PT, PT, R77, -0xb1, RZ ;  /* 0xffffff4f4d007810 */ /* 0x000fe20007ffe0ff */
[----:B------:R-:W-:Y:S03]  /*ca50*/  LDGSTS.E [R135+0x2be00], desc[UR28][R236.64], !P4 ;  /* 0x2be00000ec877fae */ /* 0x000fe6000e1a101c */
[----:B------:R-:W-:Y:S01]  /*ca60*/  ISETP.GE.U32.AND P4, PT, R32, 0x7fffff0d, PT ;  /* 0x7fffff0d2000780c */ /* 0x000fe20003f86070 */
[----:B------:R-:W-:-:S02]  /*ca70*/  IMAD.WIDE R32, R201, 0x4, R18 ;  /* 0x00000004c9207825 */ /* 0x000fc400078e0212 */
[----:B------:R-:W2:Y:S01]  /*ca80*/  LDL.LU.64 R18, [R1+0x30] ;  /* 0x0000300001127983 */ /* 0x000ea20000300a00 */
[----:B------:R-:W-:Y:S01]  /*ca90*/  ISETP.GE.U32.AND P5, PT, R0, 0x7fffff10, PT ;  /* 0x7fffff100000780c */ /* 0x000fe20003fa6070 */
[----:B---3--:R-:W-:Y:S02]  /*caa0*/  VIADD R0, R76, 0xffffff4d ;  /* 0xffffff4d4c007836 */ /* 0x008fe40000000000 */
[C---:B------:R-:W-:Y:S02]  /*cab0*/  IMAD.WIDE R76, R201.reuse, 0x4, R10 ;  /* 0x00000004c94c7825 */ /* 0x040fe400078e020a */
[----:B------:R-:W3:Y:S02]  /*cac0*/  LDL.LU.64 R10, [R1+0x38] ;  /* 0x00003800010a7983 */ /* 0x000ee40000300a00 */
[----:B------:R-:W-:Y:S01]  /*cad0*/  IMAD.WIDE R240, R201, 0x4, R240 ;  /* 0x00000004c9f07825 */ /* 0x000fe200078e02f0 */
[----:B------:R-:W-:Y:S01]  /*cae0*/  ISETP.GE.U32.AND P3, PT, R0, 0x7fffff0e, PT ;  /* 0x7fffff0e0000780c */ /* 0x000fe20003f66070 */
[----:B------:R-:W3:Y:S01]  /*caf0*/  LDL.LU.64 R22, [R1+0x40] ;  /* 0x0000400001167983 */ /* 0x000ee20000300a00 */
[----:B------:R-:W-:Y:S01]  /*cb00*/  IADD3 R0, PT, PT, R45, -0xb5, RZ ;  /* 0xffffff4b2d007810 */ /* 0x000fe20007ffe0ff */
[----:B------:R-:W-:-:S02]  /*cb10*/  IMAD.WIDE R44, R201, 0x4, R198 ;  /* 0x00000004c92c7825 */ /* 0x000fc400078e02c6 */
[----:B------:R-:W-:Y:S04]  /*cb20*/  LDGSTS.E [R135+0x2c000], desc[UR28][R240.64], !P5 ;  /* 0x2c000000f0877fae */ /* 0x000fe8000e9a101c */
[----:B------:R-:W-:Y:S01]  /*cb30*/  LDGSTS.E [R135+0x2c200], desc[UR28][R82.64], !P5 ;  /* 0x2c20000052877fae */ /* 0x000fe2000e9a101c */
[----:B------:R-:W-:Y:S01]  /*cb40*/  ISETP.GE.U32.AND P5, PT, R0, 0x7fffff0c, PT ;  /* 0x7fffff0c0000780c */ /* 0x000fe20003fa6070 */
[----:B------:R-:W-:Y:S02]  /*cb50*/  VIADD R0, R78, 0xffffff4a ;  /* 0xffffff4a4e007836 */ /* 0x000fe40000000000 */
[----:B------:R-:W-:Y:S01]  /*cb60*/  LDGSTS.E [R135+0x2c400], desc[UR28][R44.64], !P6 ;  /* 0x2c4000002c877fae */ /* 0x000fe2000f1a101c */
[----:B------:R-:W-:-:S03]  /*cb70*/  IMAD.WIDE R86, R201, 0x4, R86 ;  /* 0x00000004c9567825 */ /* 0x000fc600078e0256 */
[----:B------:R-:W3:Y:S04]  /*cb80*/  LDL.LU.64 R20, [R1+0x48] ;  /* 0x0000480001147983 */ /* 0x000ee80000300a00 */
[----:B------:R-:W-:Y:S01]  /*cb90*/  LDGSTS.E [R135+0x2c600], desc[UR28][R76.64], !P6 ;  /* 0x2c6000004c877fae */ /* 0x000fe2000f1a101c */
[----:B------:R-:W-:Y:S01]  /*cba0*/  ISETP.GE.U32.AND P6, PT, R0, 0x7fffff0b, PT ;  /* 0x7fffff0b0000780c */ /* 0x000fe20003fc6070 */
[----:B----4-:R-:W-:Y:S02]  /*cbb0*/  VIADD R0, R34, 0xffffff49 ;  /* 0xffffff4922007836 */ /* 0x010fe40000000000 */
[----:B------:R-:W4:Y:S04]  /*cbc0*/  LDL.LU.64 R4, [R1+0x58] ;  /* 0x0000580001047983 */ /* 0x000f280000300a00 */
[----:B------:R-:W-:Y:S04]  /*cbd0*/  LDGSTS.E [R135+0x2c800], desc[UR28][R32.64], !P3 ;  /* 0x2c80000020877fae */ /* 0x000fe8000d9a101c */
[----:B------:R-:W4:Y:S04]  /*cbe0*/  LDL.LU.64 R198, [R1+0x68] ;  /* 0x0000680001c67983 */ /* 0x000f280000300a00 */
[----:B------:R-:W-:Y:S01]  /*cbf0*/  LDGSTS.E [R135+0x2ca00], desc[UR28][R86.64], !P3 ;  /* 0x2ca0000056877fae */ /* 0x000fe2000d9a101c */
[----:B------:R-:W-:-:S02]  /*cc00*/  ISETP.GE.U32.AND P3, PT, R0, 0x7fffff0a, PT ;  /* 0x7fffff0a0000780c */ /* 0x000fc40003f66070 */
[----:B------:R-:W-:Y:S01]  /*cc10*/  IADD3 R0, PT, PT, R90, -0xb9, RZ ;  /* 0xffffff475a007810 */ /* 0x000fe20007ffe0ff */
[C---:B--2---:R-:W-:Y:S02]  /*cc20*/  IMAD.WIDE R90, R201.reuse, 0x4, R246 ;  /* 0x00000004c95a7825 */ /* 0x044fe400078e02f6 */
[----:B------:R-:W2:Y:S02]  /*cc30*/  LDL.LU.64 R246, [R1+0x70] ;  /* 0x0000700001f67983 */ /* 0x000ea40000300a00 */
[C---:B------:R-:W-:Y:S02]  /*cc40*/  IMAD.WIDE R34, R201.reuse, 0x4, R16 ;  /* 0x00000004c9227825 */ /* 0x040fe400078e0210 */
[----:B------:R-:W1:Y:S02]  /*cc50*/  LDC R16, c[0x0][0x3a0] ;  /* 0x0000e800ff107b82 */ /* 0x000e640000000800 */
[----:B------:R-:W-:Y:S01]  /*cc60*/  IMAD.WIDE R78, R201, 0x4, R244 ;  /* 0x00000004c94e7825 */ /* 0x000fe200078e02f4 */
[----:B------:R-:W-:Y:S03]  /*cc70*/  LDGSTS.E [R135+0x2cc00], desc[UR28][R34.64], !P4 ;  /* 0x2cc0000022877fae */ /* 0x000fe6000e1a101c */
[----:B------:R-:W-:Y:S01]  /*cc80*/  VIADD R144, R144, 0xffffff48 ;  /* 0xffffff4890907836 */ /* 0x000fe20000000000 */
[----:B------:R-:W-:Y:S04]  /*cc90*/  LDGSTS.E [R135+0x2ce00], desc[UR28][R78.64], !P4 ;  /* 0x2ce000004e877fae */ /* 0x000fe8000e1a101c */
[----:B------:R-:W-:Y:S01]  /*cca0*/  ISETP.GE.U32.AND P4, PT, R144, 0x7fffff09, PT ;  /* 0x7fffff099000780c */ /* 0x000fe20003f86070 */
[----:B------:R-:W-:-:S02]  /*ccb0*/  VIADD R144, R8, 0xffffff46 ;  /* 0xffffff4608907836 */ /* 0x000fc40000000000 */
[----:B------:R-:W2:Y:S04]  /*ccc0*/  LDL.LU.64 R8, [R1+0x78] ;  /* 0x0000780001087983 */ /* 0x000ea80000300a00 */
[----:B------:R-:W2:Y:S01]  /*ccd0*/  LDL.LU.64 R244, [R1+0x88] ;  /* 0x0000880001f47983 */ /* 0x000ea20000300a00 */
[----:B------:R-:W-:-:S04]  /*cce0*/  IMAD.WIDE R238, R201, 0x4, R238 ;  /* 0x00000004c9ee7825 */ /* 0x000fc800078e02ee */
[C---:B------:R-:W-:Y:S01]  /*ccf0*/  IMAD.WIDE R248, R201.reuse, 0x4, R248 ;  /* 0x00000004c9f87825 */ /* 0x040fe200078e02f8 */
[----:B------:R-:W-:Y:S04]  /*cd00*/  LDGSTS.E [R135+0x2d000], desc[UR28][R238.64], !P5 ;  /* 0x2d000000ee877fae */ /* 0x000fe8000e9a101c */
[----:B------:R-:W-:Y:S01]  /*cd10*/  LDGSTS.E [R135+0x2d200], desc[UR28][R90.64], !P5 ;  /* 0x2d2000005a877fae */ /* 0x000fe2000e9a101c */
[----:B------:R-:W-:Y:S01]  /*cd20*/  ISETP.GE.U32.AND P5, PT, R0, 0x7fffff08, PT ;  /* 0x7fffff080000780c */ /* 0x000fe20003fa6070 */
[----:B------:R-:W-:Y:S02]  /*cd30*/  VIADD R0, R252, 0xffffff45 ;  /* 0xffffff45fc007836 */ /* 0x000fe40000000000 */
[----:B------:R-:W-:Y:S01]  /*cd40*/  LDGSTS.E [R135+0x2d400], desc[UR28][R248.64], !P6 ;  /* 0x2d400000f8877fae */ /* 0x000fe2000f1a101c */
[----:B------:R-:W-:-:S03]  /*cd50*/  IMAD.WIDE R26, R201, 0x4, R18 ;  /* 0x00000004c91a7825 */ /* 0x000fc600078e0212 */
[----:B------:R-:W2:Y:S04]  /*cd60*/  LDL.LU.64 R18, [R1+0x98] ;  /* 0x0000980001127983 */ /* 0x000ea80000300a00 */
[----:B------:R-:W-:Y:S01]  /*cd70*/  STL.64 [R1+0x30], R26 ;  /* 0x0000301a01007387 */ /* 0x000fe20000100a00 */
[----:B---3--:R-:W-:-:S03]  /*cd80*/  IMAD.WIDE R24, R201, 0x4, R10 ;  /* 0x00000004c9187825 */ /* 0x008fc600078e020a */
[----:B------:R-:W3:Y:S01]  /*cd90*/  LDL.LU.64 R10, [R1+0xa0] ;  /* 0x0000a000010a7983 */ /* 0x000ee20000300a00 */
[----:B------:R-:W-:-:S03]  /*cda0*/  IMAD.WIDE R22, R201, 0x4, R22 ;  /* 0x00000004c9167825 */ /* 0x000fc600078e0216 */
[----:B------:R-:W-:Y:S01]  /*cdb0*/  LDGSTS.E [R135+0x2d600], desc[UR28][R26.64], !P6 ;  /* 0x2d6000001a877fae */ /* 0x000fe2000f1a101c */
[----:B------:R-:W-:-:S03]  /*cdc0*/  ISETP.GE.U32.AND P6, PT, R144, 0x7fffff07, PT ;  /* 0x7fffff079000780c */ /* 0x000fc60003fc6070 */
[----:B------:R1:W-:Y:S01]  /*cdd0*/  LDGSTS.E [R135+0x2d800], desc[UR28][R24.64], !P3 ;  /* 0x2d80000018877fae */ /* 0x0003e2000d9a101c */
[----:B------:R-:W-:-:S03]  /*cde0*/  VIADD R144, R3, 0xffffff44 ;  /* 0xffffff4403907836 */ /* 0x000fc60000000000 */
[----:B------:R1:W-:Y:S01]  /*cdf0*/  LDGSTS.E [R135+0x2da00], desc[UR28][R22.64], !P3 ;  /* 0x2da0000016877fae */ /* 0x0003e2000d9a101c */
[----:B------:R-:W-:Y:S02]  /*ce00*/  ISETP.GE.U32.AND P3, PT, R0, 0x7fffff06, PT ;  /* 0x7fffff060000780c */ /* 0x000fe40003f66070 */
[----:B------:R-:W-:Y:S01]  /*ce10*/  IADD3 R0, PT, PT, R2, -0xbd, RZ ;  /* 0xffffff4302007810 */ /* 0x000fe20007ffe0ff */
[----:B------:R1:W-:Y:S04]  /*ce20*/  STL.64 [R1+0x38], R24 ;  /* 0x0000381801007387 */ /* 0x0003e80000100a00 */
[----:B------:R4:W-:Y:S04]  /*ce30*/  STL.64 [R1+0x40], R22 ;  /* 0x0000401601007387 */ /* 0x0009e80000100a00 */
[----:B------:R-:W3:Y:S01]  /*ce40*/  LDL.LU.64 R2, [R1+0xa8] ;  /* 0x0000a80001027983 */ /* 0x000ee20000300a00 */
[----:B----4-:R-:W-:-:S04]  /*ce50*/  IMAD.WIDE R4, R201, 0x4, R4 ;  /* 0x00000004c9047825 */ /* 0x010fc800078e0204 */
[----:B-1----:R-:W-:-:S04]  /*ce60*/  IMAD.WIDE R24, R201, 0x4, R20 ;  /* 0x00000004c9187825 */ /* 0x002fc800078e0214 */
[C---:B------:R-:W-:Y:S01]  /*ce70*/  IMAD.WIDE R22, R201.reuse, 0x4, R198 ;  /* 0x00000004c9167825 */ /* 0x040fe200078e02c6 */
[----:B------:R-:W-:Y:S04]  /*ce80*/  STL.64 [R1+0x48], R24 ;  /* 0x0000481801007387 */ /* 0x000fe80000100a00 */
[----:B------:R1:W-:Y:S04]  /*ce90*/  STL.64 [R1+0x58], R4 ;  /* 0x0000580401007387 */ /* 0x0003e80000100a00 */
[----:B------:R-:W4:Y:S04]  /*cea0*/  LDL.LU.64 R198, [R1+0xb8] ;  /* 0x0000b80001c67983 */ /* 0x000f280000300a00 */
[----:B------:R-:W-:Y:S04]  /*ceb0*/  LDGSTS.E [R135+0x2dc00], desc[UR28][R24.64], !P4 ;  /* 0x2dc0000018877fae */ /* 0x000fe8000e1a101c */
[----:B------:R1:W-:Y:S04]  /*cec0*/  STL.64 [R1+0x68], R22 ;  /* 0x0000681601007387 */ /* 0x0003e80000100a00 */
[----:B------:R-:W-:Y:S04]  /*ced0*/  LDGSTS.E [R135+0x2de00], desc[UR28][R4.64], !P4 ;  /* 0x2de0000004877fae */ /* 0x000fe8000e1a101c */
[----:B------:R2:W-:Y:S04]  /*cee0*/  LDGSTS.E [R135+0x2e000], desc[UR28][R22.64], !P5 ;  /* 0x2e00000016877fae */ /* 0x0005e8000e9a101c */
[----:B-1----:R-:W4:Y:S01]  /*cef0*/  LDL.LU.64 R4, [R1+0xc8] ;  /* 0x0000c80001047983 */ /* 0x002f220000300a00 */
[----:B--2---:R-:W-:-:S05]  /*cf00*/  IMAD.WIDE R20, R201, 0x4, R246 ;  /* 0x00000004c9147825 */ /* 0x004fca00078e02f6 */
[----:B------:R3:W-:Y:S04]  /*cf10*/  STL.64 [R1+0x70], R20 ;  /* 0x0000701401007387 */ /* 0x0007e80000100a00 */
[----:B------:R-:W2:Y:S04]  /*cf20*/  LDL.LU.64 R246, [R1+0xd0] ;  /* 0x0000d00001f67983 */ /* 0x000ea80000300a00 */
[----:B------:R3:W-:Y:S01]  /*cf30*/  LDGSTS.E [R135+0x2e200], desc[UR28][R20.64], !P5 ;  /* 0x2e20000014877fae */ /* 0x0007e2000e9a101c */
[----:B------:R-:W-:Y:S02]  /*cf40*/  VIADD R22, R13, 0xffffff42 ;  /* 0xffffff420d167836 */ /* 0x000fe40000000000 */
[----:B------:R-:W-:Y:S01]  /*cf50*/  VIADD R252, R12, 0xffffff41 ;  /* 0xffffff410cfc7836 */ /* 0x000fe20000000000 */
[----:B------:R-:W-:Y:S01]  /*cf60*/  ISETP.GE.U32.AND P4, PT, R144, 0x7fffff05, PT ;  /* 0x7fffff059000780c */ /* 0x000fe20003f86070 */
[----:B------:R-:W-:-:S04]  /*cf70*/  IMAD.WIDE R12, R201, 0x4, R8 ;  /* 0x00000004c90c7825 */ /* 0x000fc800078e0208 */
[C---:B------:R-:W-:Y:S01]  /*cf80*/  IMAD.WIDE R8, R201.reuse, 0x4, R244 ;  /* 0x00000004c9087825 */ /* 0x040fe200078e02f4 */
[----:B------:R-:W-:Y:S03]  /*cf90*/  LDGSTS.E [R135+0x2e400], desc[UR28][R12.64], !P6 ;  /* 0x2e4000000c877fae */ /* 0x000fe6000f1a101c */
[----:B------:R-:W-:Y:S01]  /*cfa0*/  VIADD R144, R16, 0xffffff40 ;  /* 0xffffff4010907836 */ /* 0x000fe20000000000 */
[----:B------:R-:W-:Y:S04]  /*cfb0*/  LDGSTS.E [R135+0x2e600], desc[UR28][R8.64], !P6 ;  /* 0x2e60000008877fae */ /* 0x000fe8000f1a101c */
[----:B------:R1:W-:Y:S04]  /*cfc0*/  STL.64 [R1+0x78], R12 ;  /* 0x0000780c01007387 */ /* 0x0003e80000100a00 */
[----:B------:R1:W-:Y:S01]  /*cfd0*/  STL.64 [R1+0x88], R8 ;  /* 0x0000880801007387 */ /* 0x0003e20000100a00 */
[----:B---3--:R-:W-:-:S02]  /*cfe0*/  IMAD.WIDE R20, R201, 0x4, R10 ;  /* 0x00000004c9147825 */ /* 0x008fc400078e020a */
[----:B------:R-:W3:Y:S02]  /*cff0*/  S2R R11, SR_TID.X ;  /* 0x00000000000b7919 */ /* 0x000ee40000002100 */
[----:B------:R-:W-:Y:S01]  /*d000*/  IMAD.WIDE R18, R201, 0x4, R18 ;  /* 0x00000004c9127825 */ /* 0x000fe200078e0212 */
[----:B---3--:R-:W-:-:S04]  /*d010*/  LOP3.LUT R11, R11, 0x3f, RZ, 0xc0, !PT ;  /* 0x0000003f0b0b7812 */ /* 0x008fc800078ec0ff */
[----:B------:R-:W-:Y:S01]  /*d020*/  LDGSTS.E [R135+0x2e800], desc[UR28][R18.64], !P3 ;  /* 0x2e80000012877fae */ /* 0x000fe2000d9a101c */
[----:B------:R-:W-:-:S03]  /*d030*/  ISETP.GE.AND P6, PT, R11, R144, PT ;  /* 0x000000900b00720c */ /* 0x000fc60003fc6270 */
[----:B------:R3:W-:Y:S01]  /*d040*/  STL.64 [R1+0x98], R18 ;  /* 0x0000981201007387 */ /* 0x0007e20000100a00 */
[----:B------:R-:W2:Y:S03]  /*d050*/  LDC R11, c[0x0][0x3a0] ;  /* 0x0000e800ff0b7b82 */ /* 0x000ea60000000800 */
[----:B-1----:R-:W4:Y:S04]  /*d060*/  LDL.LU.64 R12, [R1+0xd8] ;  /* 0x0000d800010c7983 */ /* 0x002f280000300a00 */
[----:B------:R1:W-:Y:S04]  /*d070*/  STL.64 [R1+0xa0], R20 ;  /* 0x0000a01401007387 */ /* 0x0003e80000100a00 */
[----:B------:R-:W4:Y:S04]  /*d080*/  LDL.LU.64 R16, [R1+0xe8] ;  /* 0x0000e80001107983 */ /* 0x000f280000300a00 */
[----:B------:R-:W4:Y:S04]  /*d090*/  LDL.LU.64 R8, [R1+0x488] ;  /* 0x0004880001087983 */ /* 0x000f280000300a00 */
[----:B------:R1:W-:Y:S01]  /*d0a0*/  LDGSTS.E [R135+0x2ea00], desc[UR28][R20.64], !P3 ;  /* 0x2ea0000014877fae */ /* 0x0003e2000d9a101c */
[----:B------:R-:W-:-:S03]  /*d0b0*/  IMAD.WIDE R26, R201, 0x4, R2 ;  /* 0x00000004c91a7825 */ /* 0x000fc600078e0202 */
[----:B---3--:R-:W3:Y:S01]  /*d0c0*/  LDL.LU.64 R18, [R1+0x478] ;  /* 0x0004780001127983 */ /* 0x008ee20000300a00 */
[----:B--2---:R-:W-:Y:S01]  /*d0d0*/  IADD3 R11, PT, PT, R11, 0x3f, RZ ;  /* 0x0000003f0b0b7810 */ /* 0x004fe20007ffe0ff */
[----:B----4-:R-:W-:Y:S02]  /*d0e0*/  IMAD.WIDE R24, R201, 0x4, R198 ;  /* 0x00000004c9187825 */ /* 0x010fe400078e02c6 */
[----:B------:R2:W-:Y:S01]  /*d0f0*/  LDGSTS.E [R135+0x2ec00], desc[UR28][R26.64], !P4 ;  /* 0x2ec000001a877fae */ /* 0x0005e2000e1a101c */
[----:B------:R-:W-:-:S03]  /*d100*/  ISETP.GT.AND P3, PT, R11, 0xff, PT ;  /* 0x000000ff0b00780c */ /* 0x000fc60003f64270 */
[----:B------:R-:W4:Y:S04]  /*d110*/  LDL.LU.64 R10, [R1+0x4b0] ;  /* 0x0004b000010a7983 */ /* 0x000f280000300a00 */
[----:B------:R-:W2:Y:S04]  /*d120*/  LDL.LU.64 R244, [R1+0x470] ;  /* 0x0004700001f47983 */ /* 0x000ea80000300a00 */
[----:B------:R-:W2:Y:S04]  /*d130*/  LDL.LU.64 R2, [R1+0x4a8] ;  /* 0x0004a80001027983 */ /* 0x000ea80000300a00 */
[----:B------:R-:W2:Y:S01]  /*d140*/  LDL.LU.64 R198, [R1+0x480] ;  /* 0x0004800001c67983 */ /* 0x000ea20000300a00 */
[----:B-1----:R-:W-:Y:S01]  /*d150*/  IMAD.WIDE R20, R201, 0x4, R4 ;  /* 0x00000004c9147825 */ /* 0x002fe200078e0204 */
[----:B------:R-:W-:-:S02]  /*d160*/  ISETP.GE.U32.AND P5, PT, R0, 0x7fffff04, PT ;  /* 0x7fffff040000780c */ /* 0x000fc40003fa6070 */
[----:B------:R-:W-:Y:S01]  /*d170*/  LDGSTS.E [R135+0x2ee00], desc[UR28][R24.64], !P4 ;  /* 0x2ee0000018877fae */ /* 0x000fe2000e1a101c */
[----:B------:R-:W-:-:S03]  /*d180*/  IMAD.WIDE R4, R201, 0x4, R246 ;  /* 0x00000004c9047825 */ /* 0x000fc600078e02f6 */
[----:B------:R1:W-:Y:S04]  /*d190*/  STL.64 [R1+0xa8], R26 ;  /* 0x0000a81a01007387 */ /* 0x0003e80000100a00 */
[----:B------:R-:W-:Y:S04]  /*d1a0*/  STL.64 [R1+0xb8], R24 ;  /* 0x0000b81801007387 */ /* 0x000fe80000100a00 */
[----:B------:R-:W-:Y:S04]  /*d1b0*/  STL.64 [R1+0xc8], R20 ;  /* 0x0000c81401007387 */ /* 0x000fe80000100a00 */
[----:B------:R1:W-:Y:S04]  /*d1c0*/  STL.64 [R1+0xd0], R4 ;  /* 0x0000d00401007387 */ /* 0x0003e80000100a00 */
[----:B------:R-:W2:Y:S04]  /*d1d0*/  LDL.LU.64 R246, [R1+0x128] ;  /* 0x0001280001f67983 */ /* 0x000ea80000300a00 */
[----:B-1----:R-:W2:Y:S01]  /*d1e0*/  LDL.LU.64 R26, [R1+0x148] ;  /* 0x00014800011a7983 */ /* 0x002ea20000300a00 */
[----:B------:R-:W-:-:S03]  /*d1f0*/  SEL R0, RZ, 0x4, P6 ;  /* 0x00000004ff007807 */ /* 0x000fc60003000000 */
[----:B------:R-:W-:Y:S01]  /*d200*/  LDGSTS.E [R135+0x2f000], desc[UR28][R20.64], !P5 ;  /* 0x2f00000014877fae */ /* 0x000fe2000e9a101c */
[----:B------:R-:W-:-:S03]  /*d210*/  ISETP.GE.U32.AND P6, PT, R22, 0x7fffff03, PT ;  /* 0x7fffff031600780c */ /* 0x000fc60003fc6070 */
[----:B------:R-:W-:Y:S01]  /*d220*/  LDGSTS.E [R135+0x2f200], desc[UR28][R4.64], !P5 ;  /* 0x2f20000004877fae */ /* 0x000fe2000e9a101c */
[----:B------:R-:W-:Y:S02]  /*d230*/  ISETP.GE.U32.AND P4, PT, R252, 0x7fffff02, PT ;  /* 0x7fffff02fc00780c */ /* 0x000fe40003f86070 */
[----:B------:R-:W-:Y:S01]  /*d240*/  ISETP.GE.U32.AND P5, PT, R144, 0x7fffff01, PT ;  /* 0x7fffff019000780c */ /* 0x000fe20003fa6070 */
[----:B------:R-:W2:Y:S04]  /*d250*/  LDL.LU.64 R4, [R1+0x140] ;  /* 0x0001400001047983 */ /* 0x000ea80000300a00 */
[----:B------:R-:W2:Y:S01]  /*d260*/  LDL.LU.64 R24, [R1+0x138] ;  /* 0x0001380001187983 */ /* 0x000ea20000300a00 */
[----:B------:R-:W-:Y:S01]  /*d270*/  SEL R0, R0, RZ, P3 ;  /* 0x000000ff00007207 */ /* 0x000fe20001800000 */
[----:B------:R-:W-:-:S03]  /*d280*/  VIADD R144, R200, 0x100000 ;  /* 0x00100000c8907836 */ /* 0x000fc60000000000 */
[----:B------:R-:W-:Y:S01]  /*d290*/  ISETP.NE.U32.AND P3, PT, R0, RZ, PT ;  /* 0x000000ff0000720c */ /* 0x000fe20003f65070 */
[----:B------:R-:W-:Y:S02]  /*d2a0*/  VIADD R0, R200, 0x100000 ;  /* 0x00100000c8007836 */ /* 0x000fe40000000000 */
[----:B------:R-:W-:-:S04]  /*d2b0*/  IMAD.WIDE R28, R145, 0x4, R12 ;  /* 0x00000004911c7825 */ /* 0x000fc800078e020c */
[----:B------:R-:W-:Y:S01]  /*d2c0*/  IMAD.WIDE R16, R145, 0x4, R16 ;  /* 0x0000000491107825 */ /* 0x000fe200078e0210 */
[----:B------:R-:W-:Y:S03]  /*d2d0*/  STL.64 [R1+0xd8], R28 ;  /* 0x0000d81c01007387 */ /* 0x000fe60000100a00 */
[C---:B------:R-:W-:Y:S01]  /*d2e0*/  IMAD.WIDE R8, R201.reuse, 0x4, R8 ;  /* 0x00000004c9087825 */ /* 0x040fe200078e0208 */
[----:B------:R-:W-:Y:S03]  /*d2f0*/  STL.64 [R1+0xe8], R16 ;  /* 0x0000e81001007387 */ /* 0x000fe60000100a00 */
[C---:B---3--:R-:W-:Y:S01]  /*d300*/  IMAD.WIDE R18, R201.reuse, 0x4, R18 ;  /* 0x00000004c9127825 */ /* 0x048fe200078e0212 */
[----:B------:R1:W-:Y:S03]  /*d310*/  STL.64 [R1+0x118], R8 ;  /* 0x0001180801007387 */ /* 0x0003e60000100a00 */
[C---:B----4-:R-:W-:Y:S01]  /*d320*/  IMAD.WIDE R10, R201.reuse, 0x4, R10 ;  /* 0x00000004c90a7825 */ /* 0x050fe200078e020a */
[----:B------:R-:W-:Y:S03]  /*d330*/  STL.64 [R1+0x108], R18 ;  /* 0x0001081201007387 */ /* 0x000fe60000100a00 */
[C---:B--2---:R-:W-:Y:S01]  /*d340*/  IMAD.WIDE R244, R201.reuse, 0x4, R244 ;  /* 0x00000004c9f47825 */ /* 0x044fe200078e02f4 */
[----:B------:R2:W-:Y:S03]  /*d350*/  STL.64 [R1+0x110], R10 ;  /* 0x0001100a01007387 */ /* 0x0005e60000100a00 */
[C---:B------:R-:W-:Y:S01]  /*d360*/  IMAD.WIDE R2, R201.reuse, 0x4, R2 ;  /* 0x00000004c9027825 */ /* 0x040fe200078e0202 */
[----:B------:R-:W3:Y:S04]  /*d370*/  LDL.LU.64 R22, [R1+0x130] ;  /* 0x0001300001167983 */ /* 0x000ee80000300a00 */
[----:B------:R-:W-:Y:S01]  /*d380*/  STL.64 [R1+0xf8], R244 ;  /* 0x0000f8f401007387 */ /* 0x000fe20000100a00 */
[----:B------:R-:W-:-:S03]  /*d390*/  IMAD.WIDE R198, R201, 0x4, R198 ;  /* 0x00000004c9c67825 */ /* 0x000fc600078e02c6 */
[----:B------:R4:W-:Y:S04]  /*d3a0*/  STL.64 [R1+0x100], R2 ;  /* 0x0001000201007387 */ /* 0x0009e80000100a00 */
[----:B------:R-:W3:Y:S04]  /*d3b0*/  LDL.LU.64 R20, [R1+0x120] ;  /* 0x0001200001147983 */ /* 0x000ee80000300a00 */
[----:B------:R-:W3:Y:S04]  /*d3c0*/  LDL.LU.64 R12, [R1+0xc0] ;  /* 0x0000c000010c7983 */ /* 0x000ee80000300a00 */
[----:B------:R-:W-:Y:S04]  /*d3d0*/  LDGSTS.E [R135+0x2f400], desc[UR28][R8.64], !P6 ;  /* 0x2f40000008877fae */ /* 0x000fe8000f1a101c */
[----:B------:R2:W-:Y:S04]  /*d3e0*/  STL.64 [R1+0xf0], R198 ;  /* 0x0000f0c601007387 */ /* 0x0005e80000100a00 */
[----:B------:R-:W-:Y:S04]  /*d3f0*/  LDGSTS.E [R135+0x2f600], desc[UR28][R10.64], !P6 ;  /* 0x2f6000000a877fae */ /* 0x000fe8000f1a101c */
[----:B-1----:R-:W3:Y:S04]  /*d400*/  LDL.LU.64 R8, [R1+0x868] ;  /* 0x0008680001087983 */ /* 0x002ee80000300a00 */
[----:B------:R-:W-:Y:S04]  /*d410*/  LDGSTS.E [R135+0x2f800], desc[UR28][R18.64], !P4 ;  /* 0x2f80000012877fae */ /* 0x000fe8000e1a101c */
[----:B--2---:R-:W2:Y:S04]  /*d420*/  LDL.LU.64 R10, [R1+0x860] ;  /* 0x00086000010a7983 */ /* 0x004ea80000300a00 */
[----:B------:R-:W-:Y:S04]  /*d430*/  LDGSTS.E [R135+0x2fa00], desc[UR28][R2.64], !P4 ;  /* 0x2fa0000002877fae */ /* 0x000fe8000e1a101c */
[----:B------:R-:W2:Y:S04]  /*d440*/  LDL.LU.64 R18, [R1+0x858] ;  /* 0x0008580001127983 */ /* 0x000ea80000300a00 */
[----:B------:R-:W-:Y:S04]  /*d450*/  LDGSTS.E [R135+0x2fc00], desc[UR28][R244.64], !P5 ;  /* 0x2fc00000f4877fae */ /* 0x000fe8000e9a101c */
[----:B----4-:R-:W4:Y:S04]  /*d460*/  LDL.LU.64 R2, [R1+0x90] ;  /* 0x0000900001027983 */ /* 0x010f280000300a00 */
[----:B------:R-:W-:Y:S04]  /*d470*/  LDGSTS.E [R135+0x2fe00], desc[UR28][R198.64], !P5 ;  /* 0x2fe00000c6877fae */ /* 0x000fe8000e9a101c */
[----:B------:R-:W0:Y:S04]  /*d480*/  LDGDEPBAR ;  /* 0x00000000000079af */ /* 0x000e280000000000 */
[----:B------:R1:W-:Y:S04]  /*d490*/  LDGSTS.E [R0+-0x80000], desc[UR28][R28.64], P2 ;  /* 0x800000001c007fae */ /* 0x0003e800091a101c */
[----:B------:R-:W2:Y:S01]  /*d4a0*/  LDL.LU.64 R198, [R1+0x60] ;  /* 0x0000600001c67983 */ /* 0x000ea20000300a00 */
[----:B------:R-:W-:-:S03]  /*d4b0*/  IMAD.WIDE R246, R145, 0x4, R246 ;  /* 0x0000000491f67825 */ /* 0x000fc600078e02f6 */
[----:B------:R-:W-:Y:S01]  /*d4c0*/  LDGSTS.E [R144+-0x7fc00], desc[UR28][R16.64], P2 ;  /* 0x8040000010907fae */ /* 0x000fe200091a101c */
[----:B------:R-:W-:-:S04]  /*d4d0*/  IMAD.WIDE R26, R145, 0x4, R26 ;  /* 0x00000004911a7825 */ /* 0x000fc800078e021a */
[----:B-1----:R-:W-:-:S05]  /*d4e0*/  VIADD R28, R200, 0x100000 ;  /* 0x00100000c81c7836 */ /* 0x002fca0000000000 */
[----:B------:R-:W-:Y:S04]  /*d4f0*/  LDGSTS.E [R28+-0x7f800], desc[UR28][R246.64], P2 ;  /* 0x80800000f61c7fae */ /* 0x000fe800091a101c */
[----:B------:R-:W2:Y:S04]  /*d500*/  LDL.LU.64 R16, [R1+0x20] ;  /* 0x0000200001107983 */ /* 0x000ea80000300a00 */
[----:B------:R-:W2:Y:S04]  /*d510*/  LDL.LU.64 R244, [R1+0x8] ;  /* 0x0000080001f47983 */ /* 0x000ea80000300a00 */
[----:B------:R1:W-:Y:S04]  /*d520*/  STL.64 [R1+0x128], R246 ;  /* 0x000128f601007387 */ /* 0x0003e80000100a00 */
[----:B------:R-:W-:Y:S04]  /*d530*/  STL.64 [R1+0x160], R26 ;  /* 0x0001601a01007387 */ /* 0x000fe80000100a00 */
[----:B-1----:R-:W2:Y:S01]  /*d540*/  LDL.LU.64 R246, [R1+0x850] ;  /* 0x0008500001f67983 */ /* 0x002ea20000300a00 */
[----:B------:R-:W-:Y:S01]  /*d550*/  IADD3 R252, PT, PT, R200, 0x100000, RZ ;  /* 0x00100000c8fc7810 */ /* 0x000fe20007ffe0ff */
[----:B------:R-:W-:-:S04]  /*d560*/  IMAD.WIDE R4, R145, 0x4, R4 ;  /* 0x0000000491047825 */ /* 0x000fc800078e0204 */
[----:B------:R-:W-:Y:S01]  /*d570*/  IMAD.WIDE R24, R145, 0x4, R24 ;  /* 0x0000000491187825 */ /* 0x000fe200078e0218 */
[----:B------:R-:W-:Y:S04]  /*d580*/  LDGSTS.E [R252+-0x7f400], desc[UR28][R26.64], P2 ;  /* 0x80c000001afc7fae */ /* 0x000fe800091a101c */
[----:B------:R1:W-:Y:S04]  /*d590*/  STL.64 [R1+0x158], R4 ;  /* 0x0001580401007387 */ /* 0x0003e80000100a00 */
[----:B------:R1:W-:Y:S04]  /*d5a0*/  LDGSTS.E [R144+-0x7f000], desc[UR28][R4.64], P2 ;  /* 0x8100000004907fae */ /* 0x0003e800091a101c */
[----:B------:R3:W-:Y:S04]  /*d5b0*/  STL.64 [R1+0x150], R24 ;  /* 0x0001501801007387 */ /* 0x0007e80000100a00 */
[----:B------:R3:W-:Y:S01]  /*d5c0*/  LDGSTS.E [R0+-0x7ec00], desc[UR28][R24.64], P2 ;  /* 0x8140000018007fae */ /* 0x0007e200091a101c */
[----:B-1----:R-:W-:-:S02]  /*d5d0*/  VIADD R4, R200, 0x100000 ;  /* 0x00100000c8047836 */ /* 0x002fc40000000000 */
[----:B---3--:R-:W-:-:S05]  /*d5e0*/  IMAD.WIDE R24, R145, 0x4, R22 ;  /* 0x0000000491187825 */ /* 0x008fca00078e0216 */
[----:B------:R1:W-:Y:S01]  /*d5f0*/  LDGSTS.E [R4+-0x7e800], desc[UR28][R24.64], P2 ;  /* 0x8180000018047fae */ /* 0x0003e200091a101c */
[----:B------:R-:W-:-:S04]  /*d600*/  IMAD.WIDE R22, R145, 0x4, R20 ;  /* 0x0000000491167825 */ /* 0x000fc800078e0214 */
[----:B------:R-:W-:Y:S01]  /*d610*/  IMAD.WIDE R20, R145, 0x4, R12 ;  /* 0x0000000491147825 */ /* 0x000fe200078e020c */
[----:B------:R3:W-:Y:S04]  /*d620*/  LDGSTS.E [R252+-0x7e400], desc[UR28][R22.64], P2 ;  /* 0x81c0000016fc7fae */ /* 0x0007e800091a101c */
[----:B------:R-:W2:Y:S04]  /*d630*/  LDL.LU.64 R12, [R1+0x508] ;  /* 0x00050800010c7983 */ /* 0x000ea80000300a00 */
[----:B------:R1:W-:Y:S04]  /*d640*/  STL.64 [R1+0x148], R24 ;  /* 0x0001481801007387 */ /* 0x0003e80000100a00 */
[----:B------:R3:W-:Y:S04]  /*d650*/  STL.64 [R1+0x140], R22 ;  /* 0x0001401601007387 */ /* 0x0007e80000100a00 */
[----:B------:R2:W-:Y:S04]  /*d660*/  STL.64 [R1+0x138], R20 ;  /* 0x0001381401007387 */ /* 0x0005e80000100a00 */
[----:B------:R-:W2:Y:S01]  /*d670*/  LDL.LU.64 R4, [R1+0x4f0] ;  /* 0x0004f00001047983 */ /* 0x000ea20000300a00 */
[----:B-1----:R-:W-:-:S03]  /*d680*/  VIADD R24, R200, 0x100000 ;  /* 0x00100000c8187836 */ /* 0x002fc60000000000 */
[----:B------:R1:W-:Y:S01]  /*d690*/  LDGSTS.E [R144+-0x7e000], desc[UR28][R20.64], P2 ;  /* 0x8200000014907fae */ /* 0x0003e200091a101c */
[----:B----4-:R-:W-:-:S05]  /*d6a0*/  IMAD.WIDE R2, R145, 0x4, R2 ;  /* 0x0000000491027825 */ /* 0x010fca00078e0202 */
[----:B------:R4:W-:Y:S04]  /*d6b0*/  STL.64 [R1+0x130], R2 ;  /* 0x0001300201007387 */ /* 0x0009e80000100a00 */
[----:B------:R4:W-:Y:S01]  /*d6c0*/  LDGSTS.E [R0+-0x7dc00], desc[UR28][R2.64], P2 ;  /* 0x8240000002007fae */ /* 0x0009e200091a101c */
[----:B--2---:R-:W-:-:S05]  /*d6d0*/  IMAD.WIDE R26, R145, 0x4, R198 ;  /* 0x00000004911a7825 */ /* 0x004fca00078e02c6 */
[----:B------:R-:W-:Y:S01]  /*d6e0*/  LDGSTS.E [R24+-0x7d800], desc[UR28][R26.64], P2 ;  /* 0x828000001a187fae */ /* 0x000fe200091a101c */
[----:B---3--:R-:W-:-:S03]  /*d6f0*/  IMAD.WIDE R22, R145, 0x4, R16 ;  /* 0x0000000491167825 */ /* 0x008fc600078e0210 */
[----:B------:R-:W2:Y:S01]  /*d700*/  LDL.LU.64 R16, [R1+0x4d8] ;  /* 0x0004d80001107983 */ /* 0x000ea20000300a00 */
[----:B-1----:R-:W-:-:S03]  /*d710*/  IMAD.WIDE R20, R145, 0x4, R244 ;  /* 0x0000000491147825 */ /* 0x002fc600078e02f4 */
[----:B------:R1:W-:Y:S04]  /*d720*/  STL.64 [R1+0x120], R26 ;  /* 0x0001201a01007387 */ /* 0x0003e80000100a00 */
[----:B------:R-:W3:Y:S04]  /*d730*/  LDL.LU.64 R244, [R1+0x4c0] ;  /* 0x0004c00001f47983 */ /* 0x000ee80000300a00 */
[----:B------:R-:W-:Y:S04]  /*d740*/  STL.64 [R1+0xc0], R22 ;  /* 0x0000c01601007387 */ /* 0x000fe80000100a00 */
[----:B------:R-:W3:Y:S01]  /*d750*/  LDL.LU.64 R28, [R1+0x4a0] ;  /* 0x0004a000011c7983 */ /* 0x000ee20000300a00 */
[----:B----4-:R-:W-:-:S03]  /*d760*/  IMAD.WIDE R2, R145, 0x4, R246 ;  /* 0x0000000491027825 */ /* 0x010fc600078e02f6 */
[----:B------:R-:W-:Y:S04]  /*d770*/  STL.64 [R1+0x90], R20 ;  /* 0x0000901401007387 */ /* 0x000fe80000100a00 */
[----:B-1----:R-:W4:Y:S04]  /*d780*/  LDL.LU.64 R26, [R1+0x190] ;  /* 0x00019000011a7983 */ /* 0x002f280000300a00 */
[----:B------:R1:W-:Y:S04]  /*d790*/  LDGSTS.E [R252+-0x7d400], desc[UR28][R22.64], P2 ;  /* 0x82c0000016fc7fae */ /* 0x0003e800091a101c */
[----:B------:R1:W-:Y:S04]  /*d7a0*/  LDGSTS.E [R144+-0x7d000], desc[UR28][R20.64], P2 ;  /* 0x8300000014907fae */ /* 0x0003e800091a101c */
[----:B------:R1:W-:Y:S04]  /*d7b0*/  STL.64 [R1+0x60], R2 ;  /* 0x0000600201007387 */ /* 0x0003e80000100a00 */
[----:B------:R1:W-:Y:S01]  /*d7c0*/  LDGSTS.E [R0+-0x7cc00], desc[UR28][R2.64], P2 ;  /* 0x8340000002007fae */ /* 0x0003e200091a101c */
[C---:B------:R-:W-:Y:S01]  /*d7d0*/  VIADD R247, R200.reuse, 0x100000 ;  /* 0x00100000c8f77836 */ /* 0x040fe20000000000 */
[----:B------:R-:W-:Y:S01]  /*d7e0*/  IADD3 R246, PT, PT, R200, 0x100000, RZ ;  /* 0x00100000c8f67810 */ /* 0x000fe20007ffe0ff */
[C---:B------:R-:W-:Y:S01]  /*d7f0*/  IMAD.WIDE R18, R145.reuse, 0x4, R18 ;  /* 0x0000000491127825 */ /* 0x040fe200078e0212 */
[----:B-1----:R-:W1:Y:S03]  /*d800*/  LDC R252, c[0x0][0x3a0] ;  /* 0x0000e800fffc7b82 */ /* 0x002e660000000800 */
[----:B------:R-:W-:Y:S01]  /*d810*/  IMAD.WIDE R10, R145, 0x4, R10 ;  /* 0x00000004910a7825 */ /* 0x000fe200078e020a */
[----:B------:R1:W-:Y:S04]  /*d820*/  LDGSTS.E [R247+-0x7c800], desc[UR28][R18.64], P2 ;  /* 0x8380000012f77fae */ /* 0x0003e800091a101c */
[----:B------:R-:W4:Y:S04]  /*d830*/  LDL.LU.64 R2, [R1+0x188] ;  /* 0x0001880001027983 */ /* 0x000f280000300a00 */
[----:B------:R-:W4:Y:S04]  /*d840*/  LDL.LU.64 R24, [R1+0xe0] ;  /* 0x0000e00001187983 */ /* 0x000f280000300a00 */
[----:B------:R-:W4:Y:S01]  /*d850*/  LDL.LU.64 R198, [R1+0xb0] ;  /* 0x0000b00001c67983 */ /* 0x000f220000300a00 */
[----:B------:R-:W-:-:S03]  /*d860*/  VIADD R144, R134, 0x100000 ;  /* 0x0010000086907836 */ /* 0x000fc60000000000 */
[----:B------:R-:W4:Y:S01]  /*d870*/  LDL.LU.64 R22, [R1+0x80] ;  /* 0x0000800001167983 */ /* 0x000f220000300a00 */
[----:B------:R-:W-:-:S03]  /*d880*/  VIADD R0, R134, 0x100000 ;  /* 0x0010000086007836 */ /* 0x000fc60000000000 */
[----:B------:R1:W-:Y:S02]  /*d890*/  LDGSTS.E [R246+-0x7c400], desc[UR28][R10.64], P2 ;  /* 0x83c000000af67fae */ /* 0x0003e400091a101c */
[C---:B-1----:R-:W-:Y:S01]  /*d8a0*/  VIADD R247, R134.reuse, 0x100000 ;  /* 0x0010000086f77836 */ /* 0x042fe20000000000 */
[----:B------:R-:W-:Y:S01]  /*d8b0*/  IADD3 R246, PT, PT, R134, 0x100000, RZ ;  /* 0x0010000086f67810 */ /* 0x000fe20007ffe0ff */
[----:B------:R-:W-:-:S05]  /*d8c0*/  IMAD.WIDE R12, R145, 0x4, R12 ;  /* 0x00000004910c7825 */ /* 0x000fca00078e020c */
[----:B------:R-:W-:Y:S04]  /*d8d0*/  STL.64 [R1+0x168], R12 ;  /* 0x0001680c01007387 */ /* 0x000fe80000100a00 */
[----:B------:R-:W-:Y:S01]  /*d8e0*/  LDGSTS.E [R144+-0x7ff00], desc[UR28][R12.64], P2 ;  /* 0x801000000c907fae */ /* 0x000fe200091a101c */
[----:B------:R-:W-:-:S05]  /*d8f0*/  IMAD.WIDE R4, R145, 0x4, R4 ;  /* 0x0000000491047825 */ /* 0x000fca00078e0204 */
[----:B------:R1:W-:Y:S04]  /*d900*/  STL.64 [R1+0x170], R4 ;  /* 0x0001700401007387 */ /* 0x0003e80000100a00 */
[----:B------:R-:W4:Y:S04]  /*d910*/  LDL.LU.64 R20, [R1+0x50] ;  /* 0x0000500001147983 */ /* 0x000f280000300a00 */
[----:B------:R-:W-:Y:S04]  /*d920*/  LDGSTS.E [R0+-0x7fb00], desc[UR28][R4.64], P2 ;  /* 0x8050000004007fae */ /* 0x000fe800091a101c */
[----:B-1----:R-:W4:Y:S04]  /*d930*/  LDL.LU.64 R4, [R1+0x18] ;  /* 0x0000180001047983 */ /* 0x002f280000300a00 */
[----:B------:R-:W4:Y:S01]  /*d940*/  LDL.LU.64 R12, [R1] ;  /* 0x00000000010c7983 */ /* 0x000f220000300a00 */
[----:B--2---:R-:W-:-:S04]  /*d950*/  IMAD.WIDE R16, R145, 0x4, R16 ;  /* 0x0000000491107825 */ /* 0x004fc800078e0210 */
[C---:B---3--:R-:W-:Y:S01]  /*d960*/  IMAD.WIDE R244, R145.reuse, 0x4, R244 ;  /* 0x0000000491f47825 */ /* 0x048fe200078e02f4 */
[----:B------:R1:W-:Y:S04]  /*d970*/  STL.64 [R1+0x178], R16 ;  /* 0x0001781001007387 */ /* 0x0003e80000100a00 */
[----:B------:R2:W-:Y:S01]  /*d980*/  STL.64 [R1+0x180], R244 ;  /* 0x000180f401007387 */ /* 0x0005e20000100a00 */
[----:B------:R-:W-:-:S03]  /*d990*/  IMAD.WIDE R28, R145, 0x4, R28 ;  /* 0x00000004911c7825 */ /* 0x000fc600078e021c */
[----:B------:R-:W-:Y:S04]  /*d9a0*/  LDGSTS.E [R247+-0x7f700], desc[UR28][R16.64], P2 ;  /* 0x8090000010f77fae */ /* 0x000fe800091a101c */
[----:B------:R-:W-:Y:S01]  /*d9b0*/  LDGSTS.E [R246+-0x7f300], desc[UR28][R244.64], P2 ;  /* 0x80d00000f4f67fae */ /* 0x000fe200091a101c */
[----:B----4-:R-:W-:-:S03]  /*d9c0*/  IMAD.WIDE R26, R145, 0x4, R26 ;  /* 0x00000004911a7825 */ /* 0x010fc600078e021a */
[----:B------:R-:W-:Y:S04]  /*d9d0*/  LDGSTS.E [R144+-0x7ef00], desc[UR28][R28.64], P2 ;  /* 0x811000001c907fae */ /* 0x000fe800091a101c */
[----:B-1----:R-:W3:Y:S04]  /*d9e0*/  LDL.LU.64 R16, [R1+0x848] ;  /* 0x0008480001107983 */ /* 0x002ee80000300a00 */
[----:B------:R-:W-:Y:S04]  /*d9f0*/  STL.64 [R1+0x1c8], R28 ;  /* 0x0001c81c01007387 */ /* 0x000fe80000100a00 */
[----:B--2---:R-:W2:Y:S04]  /*da00*/  LDL.LU.64 R244, [R1+0x840] ;  /* 0x0008400001f47983 */ /* 0x004ea80000300a00 */
[----:B------:R1:W-:Y:S04]  /*da10*/  STL.64 [R1+0x1c0], R26 ;  /* 0x0001c01a01007387 */ /* 0x0003e80000100a00 */
[----:B------:R1:W-:Y:S01]  /*da20*/  LDGSTS.E [R0+-0x7eb00], desc[UR28][R26.64], P2 ;  /* 0x815000001a007fae */ /* 0x0003e200091a101c */
[----:B------:R-:W-:-:S04]  /*da30*/  IMAD.WIDE R2, R145, 0x4, R2 ;  /* 0x0000000491027825 */ /* 0x000fc800078e0202 */
[C---:B-1----:R-:W-:Y:S01]  /*da40*/  IMAD.WIDE R26, R145.reuse, 0x4, R24 ;  /* 0x00000004911a7825 */ /* 0x042fe200078e0218 */
[----:B------:R-:W-:Y:S03]  /*da50*/  LDGSTS.E [R247+-0x7e700], desc[UR28][R2.64], P2 ;  /* 0x8190000002f77fae */ /* 0x000fe600091a101c */
[C---:B------:R-:W-:Y:S01]  /*da60*/  IMAD.WIDE R24, R145.reuse, 0x4, R198 ;  /* 0x0000000491187825 */ /* 0x040fe200078e02c6 */
[----:B------:R-:W-:Y:S04]  /*da70*/  LDGSTS.E [R246+-0x7e300], desc[UR28][R26.64], P2 ;  /* 0x81d000001af67fae */ /* 0x000fe800091a101c */
[----:B------:R-:W4:Y:S04]  /*da80*/  LDL.LU.64 R198, [R1+0x558] ;  /* 0x0005580001c67983 */ /* 0x000f280000300a00 */
[----:B------:R1:W-:Y:S04]  /*da90*/  STL.64 [R1+0x1b8], R2 ;  /* 0x0001b80201007387 */ /* 0x0003e80000100a00 */
[----:B------:R-:W-:Y:S04]  /*daa0*/  STL.64 [R1+0x1b0], R26 ;  /* 0x0001b01a01007387 */ /* 0x000fe80000100a00 */
[----:B------:R-:W-:Y:S04]  /*dab0*/  STL.64 [R1+0x1a8], R24 ;  /* 0x0001a81801007387 */ /* 0x000fe80000100a00 */
[----:B-1----:R-:W4:Y:S01]  /*dac0*/  LDL.LU.64 R2, [R1+0x548] ;  /* 0x0005480001027983 */ /* 0x002f220000300a00 */
[----:B------:R-:W-:-:S03]  /*dad0*/  IMAD.WIDE R22, R145, 0x4, R22 ;  /* 0x0000000491167825 */ /* 0x000fc600078e0216 */
[----:B------:R-:W-:Y:S04]  /*dae0*/  LDGSTS.E [R144+-0x7df00], desc[UR28][R24.64], P2 ;  /* 0x8210000018907fae */ /* 0x000fe800091a101c */
[----:B------:R1:W-:Y:S04]  /*daf0*/  STL.64 [R1+0x1a0], R22 ;  /* 0x0001a01601007387 */ /* 0x0003e80000100a00 */
[----:B------:R1:W-:Y:S04]  /*db00*/  LDGSTS.E [R0+-0x7db00], desc[UR28][R22.64], P2 ;  /* 0x8250000016007fae */ /* 0x0003e800091a101c */
[----:B------:R-:W4:Y:S01]  /*db10*/  LDL.LU.64 R28, [R1+0x528] ;  /* 0x00052800011c7983 */ /* 0x000f220000300a00 */
[----:B------:R-:W-:-:S04]  /*db20*/  IMAD.WIDE R8, R145, 0x4, R8 ;  /* 0x0000000491087825 */ /* 0x000fc800078e0208 */
[----:B-1----:R-:W-:-:S05]  /*db30*/  IMAD.WIDE R22, R145, 0x4, R20 ;  /* 0x0000000491167825 */ /* 0x002fca00078e0214 */
[----:B------:R1:W-:Y:S04]  /*db40*/  STL.64 [R1+0x198], R22 ;  /* 0x0001981601007387 */ /* 0x0003e80000100a00 */
[----:B------:R-:W4:Y:S04]  /*db50*/  LDL.LU.64 R26, [R1+0x518] ;  /* 0x00051800011a7983 */ /* 0x000f280000300a00 */
[----:B------:R-:W-:Y:S01]  /*db60*/  LDGSTS.E [R247+-0x7d700], desc[UR28][R22.64], P2 ;  /* 0x8290000016f77fae */ /* 0x000fe200091a101c */
[----:B------:R-:W-:-:S04]  /*db70*/  IMAD.WIDE R20, R145, 0x4, R4 ;  /* 0x0000000491147825 */ /* 0x000fc800078e0204 */
[----:B------:R-:W-:Y:S01]  /*db80*/  IMAD.WIDE R12, R145, 0x4, R12 ;  /* 0x00000004910c7825 */ /* 0x000fe200078e020c */
[----:B------:R1:W-:Y:S04]  /*db90*/  STL.64 [R1+0x190], R20 ;  /* 0x0001901401007387 */ /* 0x0003e80000100a00 */
[----:B------:R-:W4:Y:S04]  /*dba0*/  LDL.LU.64 R24, [R1+0x500] ;  /* 0x0005000001187983 */ /* 0x000f280000300a00 */
[----:B------:R1:W-:Y:S04]  /*dbb0*/  STL.64 [R1+0xe0], R12 ;  /* 0x0000e00c01007387 */ /* 0x0003e80000100a00 */
[----:B------:R-:W-:Y:S04]  /*dbc0*/  LDGSTS.E [R246+-0x7d300], desc[UR28][R20.64], P2 ;  /* 0x82d0000014f67fae */ /* 0x000fe800091a101c */
[----:B------:R1:W-:Y:S04]  /*dbd0*/  LDGSTS.E [R144+-0x7cf00], desc[UR28][R12.64], P2 ;  /* 0x831000000c907fae */ /* 0x0003e800091a101c */
[----:B------:R-:W4:Y:S01]  /*dbe0*/  LDL.LU.64 R246, [R1+0x538] ;  /* 0x0005380001f67983 */ /* 0x000f220000300a00 */
[----:B-1----:R-:W-:-:S02]  /*dbf0*/  VIADD R144, R133, 0x100000 ;  /* 0x0010000085907836 */ /* 0x002fc40000000000 */
[----:B---3--:R-:W-:-:S04]  /*dc00*/  IMAD.WIDE R16, R145, 0x4, R16 ;  /* 0x0000000491107825 */ /* 0x008fc800078e0210 */
[----:B--2---:R-:W-:-:S05]  /*dc10*/  IMAD.WIDE R4, R145, 0x4, R244 ;  /* 0x0000000491047825 */ /* 0x004fca00078e02f4 */
[----:B------:R1:W-:Y:S01]  /*dc20*/  STL.64 [R1+0xb0], R4 ;  /* 0x0000b00401007387 */ /* 0x0003e20000100a00 */
[----:B------:R-:W-:-:S03]  /*dc30*/  VIADD R245, R134, 0x100000 ;  /* 0x0010000086f57836 */ /* 0x000fc60000000000 */
[----:B------:R-:W2:Y:S01]  /*dc40*/  LDL.LU.64 R22, [R1+0x4e8] ;  /* 0x0004e80001167983 */ /* 0x000ea20000300a00 */
[----:B------:R-:W-:-:S03]  /*dc50*/  VIADD R244, R134, 0x100000 ;  /* 0x0010000086f47836 */ /* 0x000fc60000000000 */
[----:B------:R-:W3:Y:S04]  /*dc60*/  LDL.LU.64 R20, [R1+0x4d0] ;  /* 0x0004d00001147983 */ /* 0x000ee80000300a00 */
[----:B------:R-:W3:Y:S04]  /*dc70*/  LDL.LU.64 R12, [R1+0x4b8] ;  /* 0x0004b800010c7983 */ /* 0x000ee80000300a00 */
[----:B------:R1:W-:Y:S04]  /*dc80*/  LDGSTS.E [R0+-0x7cb00], desc[UR28][R4.64], P2 ;  /* 0x8350000004007fae */ /* 0x0003e800091a101c */
[----:B------:R4:W-:Y:S02]  /*dc90*/  LDGSTS.E [R245+-0x7c700], desc[UR28][R16.64], P2 ;  /* 0x8390000010f57fae */ /* 0x0009e400091a101c */
[----:B----4-:R-:W-:-:S02]  /*dca0*/  IMAD.WIDE R198, R145, 0x4, R198 ;  /* 0x0000000491c67825 */ /* 0x010fc400078e02c6 */
[----:B------:R4:W-:Y:S01]  /*dcb0*/  LDGSTS.E [R244+-0x7c300], desc[UR28][R8.64], P2 ;  /* 0x83d0000008f47fae */ /* 0x0009e200091a101c */
[----:B-1----:R-:W-:-:S03]  /*dcc0*/  IADD3 R0, PT, PT, R133, 0x100000, RZ ;  /* 0x0010000085007810 */ /* 0x002fc60007ffe0ff */
[----:B------:R-:W3:Y:S04]  /*dcd0*/  LDL.LU.64 R4, [R1+0x498] ;  /* 0x0004980001047983 */ /* 0x000ee80000300a00 */
[----:B------:R-:W-:Y:S04]  /*dce0*/  STL.64 [R1+0x1d8], R198 ;  /* 0x0001d8c601007387 */ /* 0x000fe80000100a00 */
[----:B------:R-:W-:Y:S01]  /*dcf0*/  LDGSTS.E [R144+-0x7fe00], desc[UR28][R198.64], P2 ;  /* 0x80200000c6907fae */ /* 0x000fe200091a101c */
[----:B------:R-:W-:-:S05]  /*dd00*/  IMAD.WIDE R2, R145, 0x4, R2 ;  /* 0x0000000491027825 */ /* 0x000fca00078e0202 */
[----:B------:R1:W-:Y:S04]  /*dd10*/  STL.64 [R1+0x1e8], R2 ;  /* 0x0001e80201007387 */ /* 0x0003e80000100a00 */
[----:B------:R-:W-:Y:S04]  /*dd20*/  LDGSTS.E [R0+-0x7fa00], desc[UR28][R2.64], P2 ;  /* 0x8060000002007fae */ /* 0x000fe800091a101c */
[----:B-1----:R-:W3:Y:S04]  /*dd30*/  LDL.LU.64 R2, [R1+0x28] ;  /* 0x0000280001027983 */ /* 0x002ee80000300a00 */
[----:B------:R-:W3:Y:S01]  /*dd40*/  LDL.LU.64 R198, [R1+0x10] ;  /* 0x0000100001c67983 */ /* 0x000ee20000300a00 */
[----:B------:R-:W-:-:S02]  /*dd50*/  VIADD R245, R133, 0x100000 ;  /* 0x0010000085f57836 */ /* 0x000fc40000000000 */
[----:B----4-:R-:W-:Y:S02]  /*dd60*/  VIADD R244, R133, 0x100000 ;  /* 0x0010000085f47836 */ /* 0x010fe40000000000 */
[----:B------:R-:W-:-:S04]  /*dd70*/  IMAD.WIDE R28, R145, 0x4, R28 ;  /* 0x00000004911c7825 */ /* 0x000fc800078e021c */
[----:B------:R-:W-:-:S04]  /*dd80*/  IMAD.WIDE R26, R145, 0x4, R26 ;  /* 0x00000004911a7825 */ /* 0x000fc800078e021a */
[----:B------:R-:W-:-:S04]  /*dd90*/  IMAD.WIDE R24, R145, 0x4, R24 ;  /* 0x0000000491187825 */ /* 0x000fc800078e0218 */
[----:B------:R-:W-:-:S05]  /*dda0*/  IMAD.WIDE R246, R145, 0x4, R246 ;  /* 0x0000000491f67825 */ /* 0x000fca00078e02f6 */
[----:B------:R-:W-:Y:S04]  /*ddb0*/  STL.64 [R1+0x1f8], R246 ;  /* 0x0001f8f601007387 */ /* 0x000fe80000100a00 */
[----:B------:R-:W-:Y:S04]  /*ddc0*/  LDGSTS.E [R245+-0x7f600], desc[UR28][R246.64], P2 ;  /* 0x80a00000f6f57fae */ /* 0x000fe800091a101c */
[----:B------:R-:W-:Y:S04]  /*ddd0*/  STL.64 [R1+0x208], R28 ;  /* 0x0002081c01007387 */ /* 0x000fe80000100a00 */
[----:B------:R-:W-:Y:S04]  /*dde0*/  LDGSTS.E [R244+-0x7f200], desc[UR28][R28.64], P2 ;  /* 0x80e000001cf47fae */ /* 0x000fe800091a101c */
[----:B------:R1:W-:Y:S04]  /*ddf0*/  STL.64 [R1+0x218], R26 ;  /* 0x0002181a01007387 */ /* 0x0003e80000100a00 */
[----:B------:R-:W-:Y:S04]  /*de00*/  LDGSTS.E [R144+-0x7ee00], desc[UR28][R26.64], P2 ;  /* 0x812000001a907fae */ /* 0x000fe800091a101c */
[----:B------:R2:W-:Y:S04]  /*de10*/  STL.64 [R1+0x228], R24 ;  /* 0x0002281801007387 */ /* 0x0005e80000100a00 */
[----:B------:R2:W-:Y:S04]  /*de20*/  LDGSTS.E [R0+-0x7ea00], desc[UR28][R24.64], P2 ;  /* 0x8160000018007fae */ /* 0x0005e800091a101c */
[----:B-1----:R-:W4:Y:S01]  /*de30*/  LDL.LU.64 R26, [R1+0x580] ;  /* 0x00058000011a7983 */ /* 0x002f220000300a00 */
[----:B--2---:R-:W-:-:S04]  /*de40*/  IMAD.WIDE R24, R145, 0x4, R22 ;  /* 0x0000000491187825 */ /* 0x004fc800078e0216 */
[C---:B---3--:R-:W-:Y:S01]  /*de50*/  IMAD.WIDE R20, R145.reuse, 0x4, R20 ;  /* 0x0000000491147825 */ /* 0x048fe200078e0214 */
[----:B------:R-:W-:Y:S03]  /*de60*/  STL.64 [R1+0x238], R24 ;  /* 0x0002381801007387 */ /* 0x000fe60000100a00 */
[C---:B------:R-:W-:Y:S01]  /*de70*/  IMAD.WIDE R12, R145.reuse, 0x4, R12 ;  /* 0x00000004910c7825 */ /* 0x040fe200078e020c */
[----:B------:R1:W-:Y:S04]  /*de80*/  STL.64 [R1+0x248], R20 ;  /* 0x0002481401007387 */ /* 0x0003e80000100a00 */
[----:B------:R-:W-:Y:S04]  /*de90*/  STL.64 [R1+0x258], R12 ;  /* 0x0002580c01007387 */ /* 0x000fe80000100a00 */
[----:B------:R-:W2:Y:S04]  /*dea0*/  LDL.LU.64 R22, [R1+0x578] ;  /* 0x0005780001167983 */ /* 0x000ea80000300a00 */
[----:B------:R3:W-:Y:S01]  /*deb0*/  LDGSTS.E [R245+-0x7e600], desc[UR28][R24.64], P2 ;  /* 0x81a0000018f57fae */ /* 0x0007e200091a101c */
[----:B------:R-:W-:-:S03]  /*dec0*/  IMAD.WIDE R4, R145, 0x4, R4 ;  /* 0x0000000491047825 */ /* 0x000fc600078e0204 */
[----:B------:R-:W-:Y:S04]  /*ded0*/  LDGSTS.E [R244+-0x7e200], desc[UR28][R20.64], P2 ;  /* 0x81e0000014f47fae */ /* 0x000fe800091a101c */
[----:B------:R3:W-:Y:S04]  /*dee0*/  STL.64 [R1+0x278], R4 ;  /* 0x0002780401007387 */ /* 0x0007e80000100a00 */
[----:B------:R-:W-:Y:S04]  /*def0*/  LDGSTS.E [R144+-0x7de00], desc[UR28][R12.64], P2 ;  /* 0x822000000c907fae */ /* 0x000fe800091a101c */
[----:B-1----:R-:W2:Y:S04]  /*df00*/  LDL.LU.64 R20, [R1+0x570] ;  /* 0x0005700001147983 */ /* 0x002ea80000300a00 */
[----:B------:R-:W-:Y:S04]  /*df10*/  LDGSTS.E [R0+-0x7da00], desc[UR28][R4.64], P2 ;  /* 0x8260000004007fae */ /* 0x000fe800091a101c */
[----:B---3--:R-:W3:Y:S01]  /*df20*/  LDL.LU.64 R4, [R1+0x568] ;  /* 0x0005680001047983 */ /* 0x008ee20000300a00 */
[----:B------:R-:W-:-:S03]  /*df30*/  IMAD.WIDE R24, R145, 0x4, R2 ;  /* 0x0000000491187825 */ /* 0x000fc600078e0202 */
[----:B------:R-:W3:Y:S01]  /*df40*/  LDL.LU.64 R12, [R1+0x560] ;  /* 0x00056000010c7983 */ /* 0x000ee20000300a00 */
[----:B------:R-:W-:-:S03]  /*df50*/  IMAD.WIDE R2, R145, 0x4, R198 ;  /* 0x0000000491027825 */ /* 0x000fc600078e02c6 */
[----:B------:R-:W-:Y:S04]  /*df60*/  STL.64 [R1+0x270], R24 ;  /* 0x0002701801007387 */ /* 0x000fe80000100a00 */
[----:B------:R1:W-:Y:S04]  /*df70*/  STL.64 [R1+0x268], R2 ;  /* 0x0002680201007387 */ /* 0x0003e80000100a00 */
[----:B------:R-:W3:Y:S01]  /*df80*/  LDL.LU.64 R198, [R1+0x550] ;  /* 0x0005500001c67983 */ /* 0x000ee20000300a00 */
[----:B------:R-:W-:-:S03]  /*df90*/  IMAD.WIDE R250, R145, 0x4, R250 ;  /* 0x0000000491fa7825 */ /* 0x000fc600078e02fa */
[----:B------:R-:W-:Y:S01]  /*dfa0*/  LDGSTS.E [R245+-0x7d600], desc[UR28][R24.64], P2 ;  /* 0x82a0000018f57fae */ /* 0x000fe200091a101c */
[----:B------:R-:W-:-:S03]  /*dfb0*/  IMAD.WIDE R242, R145, 0x4, R242 ;  /* 0x0000000491f27825 */ /* 0x000fc600078e02f2 */
[----:B------:R-:W-:Y:S01]  /*dfc0*/  LDGSTS.E [R244+-0x7d200], desc[UR28][R2.64], P2 ;  /* 0x82e0000002f47fae */ /* 0x000fe200091a101c */
[----:B------:R-:W-:-:S03]  /*dfd0*/  IMAD.WIDE R14, R145, 0x4, R14 ;  /* 0x00000004910e7825 */ /* 0x000fc600078e020e */
[----:B------:R1:W-:Y:S01]  /*dfe0*/  LDGSTS.E [R144+-0x7ce00], desc[UR28][R250.64], P2 ;  /* 0x83200000fa907fae */ /* 0x0003e200091a101c */
[----:B------:R-:W-:-:S03]  /*dff0*/  IMAD.WIDE R6, R145, 0x4, R6 ;  /* 0x0000000491067825 */ /* 0x000fc600078e0206 */
[----:B------:R1:W-:Y:S04]  /*e000*/  LDGSTS.E [R0+-0x7ca00], desc[UR28][R242.64], P2 ;  /* 0x83600000f2007fae */ /* 0x0003e800091a101c */
[----:B------:R-:W3:Y:S01]  /*e010*/  LDL.LU.64 R246, [R1+0x540] ;  /* 0x0005400001f67983 */ /* 0x000ee20000300a00 */
[----:B-1----:R-:W-:-:S03]  /*e020*/  VIADD R144, R132, 0x100000 ;  /* 0x0010000084907836 */ /* 0x002fc60000000000 */
[----:B------:R-:W3:Y:S01]  /*e030*/  LDL.LU.64 R2, [R1+0x530] ;  /* 0x0005300001027983 */ /* 0x000ee20000300a00 */
[----:B------:R-:W-:-:S03]  /*e040*/  IADD3 R0, PT, PT, R132, 0x100000, RZ ;  /* 0x0010000084007810 */ /* 0x000fc60007ffe0ff */
[----:B------:R1:W-:Y:S04]  /*e050*/  LDGSTS.E [R245+-0x7c600], desc[UR28][R14.64], P2 ;  /* 0x83a000000ef57fae */ /* 0x0003e800091a101c */
[----:B------:R-:W3:Y:S04]  /*e060*/  LDL.LU.64 R24, [R1+0x510] ;  /* 0x0005100001187983 */ /* 0x000ee80000300a00 */
[----:B------:R1:W-:Y:S02]  /*e070*/  LDGSTS.E [R244+-0x7c200], desc[UR28][R6.64], P2 ;  /* 0x83e0000006f47fae */ /* 0x0003e400091a101c */
[----:B-1----:R-:W-:-:S02]  /*e080*/  VIADD R245, R132, 0x100000 ;  /* 0x0010000084f57836 */ /* 0x002fc40000000000 */
[----:B------:R-:W-:Y:S02]  /*e090*/  VIADD R244, R132, 0x100000 ;  /* 0x0010000084f47836 */ /* 0x000fe40000000000 */
[----:B----4-:R-:W-:-:S05]  /*e0a0*/  IMAD.WIDE R26, R145, 0x4, R26 ;  /* 0x00000004911a7825 */ /* 0x010fca00078e021a */
[----:B------:R-:W-:Y:S04]  /*e0b0*/  STL.64 [R1+0x288], R26 ;  /* 0x0002881a01007387 */ /* 0x000fe80000100a00 */
[----:B------:R3:W-:Y:S01]  /*e0c0*/  LDGSTS.E [R144+-0x7fd00], desc[UR28][R26.64], P2 ;  /* 0x803000001a907fae */ /* 0x0007e200091a101c */
[----:B--2---:R-:W-:-:S05]  /*e0d0*/  IMAD.WIDE R22, R145, 0x4, R22 ;  /* 0x0000000491167825 */ /* 0x004fca00078e0216 */
[----:B------:R1:W-:Y:S04]  /*e0e0*/  STL.64 [R1+0x298], R22 ;  /* 0x0002981601007387 */ /* 0x0003e80000100a00 */
[----:B------:R-:W-:Y:S01]  /*e0f0*/  LDGSTS.E [R0+-0x7f900], desc[UR28][R22.64], P2 ;  /* 0x8070000016007fae */ /* 0x000fe200091a101c */
[----:B------:R-:W-:-:S03]  /*e100*/  IMAD.WIDE R28, R145, 0x4, R20 ;  /* 0x00000004911c7825 */ /* 0x000fc600078e0214 */
[----:B-1----:R-:W2:Y:S04]  /*e110*/  LDL.LU.64 R22, [R1+0x4f8] ;  /* 0x0004f80001167983 */ /* 0x002ea80000300a00 */
[----:B------:R1:W-:Y:S04]  /*e120*/  STL.64 [R1+0x2a8], R28 ;  /* 0x0002a81c01007387 */ /* 0x0003e80000100a00 */
[----:B------:R-:W-:Y:S01]  /*e130*/  LDGSTS.E [R245+-0x7f500], desc[UR28][R28.64], P2 ;  /* 0x80b000001cf57fae */ /* 0x000fe200091a101c */
[----:B---3--:R-:W-:-:S03]  /*e140*/  IMAD.WIDE R26, R145, 0x4, R4 ;  /* 0x00000004911a7825 */ /* 0x008fc600078e0204 */
[----:B------:R-:W3:Y:S01]  /*e150*/  LDL.LU.64 R4, [R1+0x4e0] ;  /* 0x0004e00001047983 */ /* 0x000ee20000300a00 */
[----:B------:R-:W-:-:S03]  /*e160*/  IMAD.WIDE R12, R145, 0x4, R12 ;  /* 0x00000004910c7825 */ /* 0x000fc600078e020c */
[----:B------:R4:W-:Y:S04]  /*e170*/  STL.64 [R1+0x2b8], R26 ;  /* 0x0002b81a01007387 */ /* 0x0009e80000100a00 */
[----:B------:R-:W2:Y:S04]  /*e180*/  LDL.LU.64 R20, [R1+0x4c8] ;  /* 0x0004c80001147983 */ /* 0x000ea80000300a00 */
[----:B------:R4:W-:Y:S01]  /*e190*/  STL.64 [R1+0x2c8], R12 ;  /* 0x0002c80c01007387 */ /* 0x0009e20000100a00 */
[----:B------:R-:W-:-:S03]  /*e1a0*/  IMAD.WIDE R198, R145, 0x4, R198 ;  /* 0x0000000491c67825 */ /* 0x000fc600078e02c6 */
[----:B-1----:R-:W2:Y:S04]  /*e1b0*/  LDL.LU.64 R28, [R1+0x838] ;  /* 0x00083800011c7983 */ /* 0x002ea80000300a00 */
[----:B------:R-:W-:Y:S04]  /*e1c0*/  LDGSTS.E [R244+-0x7f100], desc[UR28][R26.64], P2 ;  /* 0x80f000001af47fae */ /* 0x000fe800091a101c */
[----:B------:R-:W-:Y:S04]  /*e1d0*/  LDGSTS.E [R144+-0x7ed00], desc[UR28][R12.64], P2 ;  /* 0x813000000c907fae */ /* 0x000fe800091a101c */
[----:B------:R-:W-:Y:S04]  /*e1e0*/  LDGSTS.E [R0+-0x7e900], desc[UR28][R198.64], P2 ;  /* 0x81700000c6007fae */ /* 0x000fe800091a101c */
[----:B----4-:R-:W4:Y:S04]  /*e1f0*/  LDL.LU.64 R26, [R1+0x830] ;  /* 0x00083000011a7983 */ /* 0x010f280000300a00 */
[----:B------:R-:W2:Y:S04]  /*e200*/  LDL.LU.64 R12, [R1+0x828] ;  /* 0x00082800010c7983 */ /* 0x000ea80000300a00 */
[----:B------:R1:W-:Y:S04]  /*e210*/  STL.64 [R1+0x2d8], R198 ;  /* 0x0002d8c601007387 */ /* 0x0003e80000100a00 */
[----:B-1----:R-:W2:Y:S01]  /*e220*/  LDL.LU.64 R198, [R1+0x820] ;  /* 0x0008200001c67983 */ /* 0x002ea20000300a00 */
[----:B------:R-:W-:-:S04]  /*e230*/  IMAD.WIDE R246, R145, 0x4, R246 ;  /* 0x0000000491f67825 */ /* 0x000fc800078e02f6 */
[C---:B------:R-:W-:Y:S01]  /*e240*/  IMAD.WIDE R2, R145.reuse, 0x4, R2 ;  /* 0x0000000491027825 */ /* 0x040fe200078e0202 */
[----:B------:R1:W-:Y:S04]  /*e250*/  STL.64 [R1+0x2e8], R246 ;  /* 0x0002e8f601007387 */ /* 0x0003e80000100a00 */
[----:B------:R1:W-:Y:S04]  /*e260*/  LDGSTS.E [R245+-0x7e500], desc[UR28][R246.64], P2 ;  /* 0x81b00000f6f57fae */ /* 0x0003e800091a101c */
[----:B------:R2:W-:Y:S04]  /*e270*/  STL.64 [R1+0x2f8], R2 ;  /* 0x0002f80201007387 */ /* 0x0005e80000100a00 */
[----:B------:R-:W-:Y:S01]  /*e280*/  LDGSTS.E [R244+-0x7e100], desc[UR28][R2.64], P2 ;  /* 0x81f0000002f47fae */ /* 0x000fe200091a101c */
[C---:B------:R-:W-:Y:S01]  /*e290*/  IMAD.WIDE R24, R145.reuse, 0x4, R24 ;  /* 0x0000000491187825 */ /* 0x040fe200078e0218 */
[----:B-1----:R-:W1:Y:S03]  /*e2a0*/  LDC R247, c[0x0][0x3a0] ;  /* 0x0000e800fff77b82 */ /* 0x002e660000000800 */
[----:B--2---:R-:W-:-:S05]  /*e2b0*/  IMAD.WIDE R198, R145, 0x4, R198 ;  /* 0x0000000491c67825 */ /* 0x004fca00078e02c6 */
[----:B------:R2:W-:Y:S04]  /*e2c0*/  STL.64 [R1+0x308], R198 ;  /* 0x000308c601007387 */ /* 0x0005e80000100a00 */
[----:B------:R-:W4:Y:S01]  /*e2d0*/  LDL.LU.64 R2, [R1+0x818] ;  /* 0x0008180001027983 */ /* 0x000f220000300a00 */
[----:B------:R-:W-:-:S03]  /*e2e0*/  VIADD R246, R132, 0x100000 ;  /* 0x0010000084f67836 */ /* 0x000fc60000000000 */
[----:B------:R2:W-:Y:S01]  /*e2f0*/  LDGSTS.E [R144+-0x7dd00], desc[UR28][R198.64], P2 ;  /* 0x82300000c6907fae */ /* 0x0005e200091a101c */
[----:B---3--:R-:W-:-:S03]  /*e300*/  IMAD.WIDE R4, R145, 0x4, R4 ;  /* 0x0000000491047825 */ /* 0x008fc600078e0204 */
[----:B------:R3:W-:Y:S04]  /*e310*/  STL.64 [R1+0x318], R24 ;  /* 0x0003181801007387 */ /* 0x0007e80000100a00 */
[----:B------:R3:W-:Y:S01]  /*e320*/  LDGSTS.E [R0+-0x7d900], desc[UR28][R24.64], P2 ;  /* 0x8270000018007fae */ /* 0x0007e200091a101c */
[----:B--2---:R-:W2:Y:S01]  /*e330*/  LDC R199, c[0x0][0x3a0] ;  /* 0x0000e800ffc77b82 */ /* 0x004ea20000000800 */
[----:B---3--:R-:W-:-:S07]  /*e340*/  IMAD.WIDE R24, R145, 0x4, R22 ;  /* 0x0000000491187825 */ /* 0x008fce00078e0216 */
[----:B------:R-:W3:Y:S01]  /*e350*/  LDC R198, c[0x0][0x3a0] ;  /* 0x0000e800ffc67b82 */ /* 0x000ee20000000800 */
[----:B------:R-:W-:Y:S01]  /*e360*/  IMAD.WIDE R22, R145, 0x4, R20 ;  /* 0x0000000491167825 */ /* 0x000fe200078e0214 */
[----:B------:R1:W-:Y:S04]  /*e370*/  STL.64 [R1+0x510], R24 ;  /* 0x0005101801007387 */ /* 0x0003e80000100a00 */
[----:B------:R1:W-:Y:S04]  /*e380*/  STL.64 [R1+0x508], R4 ;  /* 0x0005080401007387 */ /* 0x0003e80000100a00 */
[----:B------:R1:W-:Y:S04]  /*e390*/  LDGSTS.E [R246+-0x7d500], desc[UR28][R24.64], P2 ;  /* 0x82b0000018f67fae */ /* 0x0003e800091a101c */
[----:B------:R-:W-:Y:S04]  /*e3a0*/  LDGSTS.E [R245+-0x7d100], desc[UR28][R4.64], P2 ;  /* 0x82f0000004f57fae */ /* 0x000fe800091a101c */
[----:B------:R4:W-:Y:S04]  /*e3b0*/  LDGSTS.E [R244+-0x7cd00], desc[UR28][R22.64], P2 ;  /* 0x8330000016f47fae */ /* 0x0009e800091a101c */
[----:B-1----:R-:W2:Y:S01]  /*e3c0*/  LDL.LU.64 R24, [R1+0x810] ;  /* 0x0008100001187983 */ /* 0x002ea20000300a00 */
[----:B------:R-:W1:Y:S03]  /*e3d0*/  LDC R246, c[0x0][0x3a0] ;  /* 0x0000e800fff67b82 */ /* 0x000e660000000800 */
[----:B------:R1:W-:Y:S04]  /*e3e0*/  STL.64 [R1+0x500], R22 ;  /* 0x0005001601007387 */ /* 0x0003e80000100a00 */
[----:B------:R-:W2:Y:S01]  /*e3f0*/  LDL.LU.64 R4, [R1+0x808] ;  /* 0x0008080001047983 */ /* 0x000ea20000300a00 */
[----:B----4-:R-:W4:Y:S01]  /*e400*/  LDC R244, c[0x0][0x3a0] ;  /* 0x0000e800fff47b82 */ /* 0x010f220000000800 */
[----:B------:R-:W-:-:S07]  /*e410*/  IMAD.WIDE R26, R201, 0x4, R26 ;  /* 0x00000004c91a7825 */ /* 0x000fce00078e021a */
[----:B------:R-:W1:Y:S01]  /*e420*/  LDC R245, c[0x0][0x3a0] ;  /* 0x0000e800fff57b82 */ /* 0x000e620000000800 */
[----:B------:R-:W-:-:S04]  /*e430*/  IMAD.WIDE R20, R145, 0x4, R2 ;  /* 0x0000000491147825 */ /* 0x000fc800078e0202 */
[----:B------:R-:W-:Y:S01]  /*e440*/  IMAD.WIDE R2, R145, 0x4, R12 ;  /* 0x0000000491027825 */ /* 0x000fe200078e020c */
[----:B------:R3:W-:Y:S02]  /*e450*/  STL.64 [R1+0x4f8], R20 ;  /* 0x0004f81401007387 */ /* 0x0007e40000100a00 */
[----:B------:R-:W2:Y:S02]  /*e460*/  LDC R13, c[0x0][0x3a0] ;  /* 0x0000e800ff0d7b82 */ /* 0x000ea40000000800 */
[----:B-1----:R-:W4:Y:S04]  /*e470*/  LDL.LU.64 R22, [R1+0x800] ;  /* 0x0008000001167983 */ /* 0x002f280000300a00 */
[----:B------:R2:W-:Y:S04]  /*e480*/  STL.64 [R1+0x4f0], R2 ;  /* 0x0004f00201007387 */ /* 0x0005e80000100a00 */
[----:B------:R1:W-:Y:S04]  /*e490*/  LDGSTS.E [R144+-0x7c900], desc[UR28][R20.64], P2 ;  /* 0x8370000014907fae */ /* 0x0003e800091a101c */
[----:B------:R2:W-:Y:S04]  /*e4a0*/  LDGSTS.E [R0+-0x7c500], desc[UR28][R2.64], P2 ;  /* 0x83b0000002007fae */ /* 0x0005e800091a101c */
[----:B---3--:R-:W3:Y:S01]  /*e4b0*/  LDL.LU.64 R20, [R1+0x7f8] ;  /* 0x0007f80001147983 */ /* 0x008ee20000300a00 */
[----:B------:R-:W-:Y:S01]  /*e4c0*/  IADD3 R12, PT, PT, R247, -0xc1, RZ ;  /* 0xffffff3ff70c7810 */ /* 0x000fe20007ffe0ff */
[----:B-1----:R-:W1:Y:S03]  /*e4d0*/  LDC R144, c[0x0][0x3a0] ;  /* 0x0000e800ff907b82 */ /* 0x002e660000000800 */
[----:B------:R-:W-:Y:S01]  /*e4e0*/  ISETP.GE.U32.AND P4, PT, R12, 0x7fffff00, PT ;  /* 0x7fffff000c00780c */ /* 0x000fe20003f86070 */
[----:B------:R-:W-:-:S02]  /*e4f0*/  VIADD R12, R252, 0xffffff3e ;  /* 0xffffff3efc0c7836 */ /* 0x000fc40000000000 */
[----:B--2---:R-:W-:-:S05]  /*e500*/  IMAD.WIDE R2, R145, 0x4, R4 ;  /* 0x0000000491027825 */ /* 0x004fca00078e0204 */
[----:B------:R2:W-:Y:S04]  /*e510*/  LDGSTS.E [R0+-0x7c100], desc[UR28][R2.64], P2 ;  /* 0x83f0000002007fae */ /* 0x0005e800091a101c */
[----:B------:R-:W0:Y:S01]  /*e520*/  LDGDEPBAR ;  /* 0x00000000000079af */ /* 0x000e220000000000 */
[----:B------:R-:W-:-:S05]  /*e530*/  VIADD R5, R199, 0xffffff3d ;  /* 0xffffff3dc7057836 */ /* 0x000fca0000000000 */
[----:B------:R-:W-:Y:S02]  /*e540*/  ISETP.GE.U32.AND P5, PT, R5, 0x7ffffefe, PT ;  /* 0x7ffffefe0500780c */ /* 0x000fe40003fa6070 */
[----:B------:R-:W1:Y:S01]  /*e550*/  LDC R5, c[0x0][0x3a0] ;  /* 0x0000e800ff057b82 */ /* 0x000e620000000800 */
[----:B------:R-:W-:Y:S01]  /*e560*/  ISETP.GE.U32.AND P6, PT, R12, 0x7ffffeff, PT ;  /* 0x7ffffeff0c00780c */ /* 0x000fe20003fc6070 */
[----:B------:R3:W-:Y:S01]  /*e570*/  STL.64 [R1+0x4e8], R2 ;  /* 0x0004e80201007387 */ /* 0x0007e20000100a00 */
[----:B------:R-:W-:Y:S01]  /*e580*/  VIADD R4, R198, 0xffffff3c ;  /* 0xffffff3cc6047836 */ /* 0x000fe20000000000 */
[----:B--2---:R-:W-:Y:S01]  /*e590*/  IADD3 R0, PT, PT, R246, -0xc5, RZ ;  /* 0xffffff3bf6007810 */ /* 0x004fe20007ffe0ff */
[----:B------:R-:W-:-:S03]  /*e5a0*/  IMAD.WIDE R24, R201, 0x4, R24 ;  /* 0x00000004c9187825 */ /* 0x000fc600078e0218 */
[----:B------:R-:W-:Y:S01]  /*e5b0*/  ISETP.GE.U32.AND P2, PT, R4, 0x7ffffefd, PT ;  /* 0x7ffffefd0400780c */ /* 0x000fe20003f46070 */
[----:B------:R-:W2:Y:S01]  /*e5c0*/  LDC R246, c[0x0][0x3a0] ;  /* 0x0000e800fff67b82 */ /* 0x000ea20000000800 */
[----:B------:R-:W-:Y:S01]  /*e5d0*/  VIADD R4, R13, 0xffffff3a ;  /* 0xffffff3a0d047836 */ /* 0x000fe20000000000 */
[----:B------:R1:W-:Y:S04]  /*e5e0*/  STL.64 [R1+0x4d0], R24 ;  /* 0x0004d01801007387 */ /* 0x0003e80000100a00 */
[----:B------:R1:W-:Y:S02]  /*e5f0*/  STL.64 [R1+0x4c8], R26 ;  /* 0x0004c81a01007387 */ /* 0x0003e40000100a00 */
[----:B------:R-:W1:Y:S08]  /*e600*/  LDC R12, c[0x0][0x3a0] ;  /* 0x0000e800ff0c7b82 */ /* 0x000e700000000800 */
[----:B------:R-:W2:Y:S01]  /*e610*/  LDC R13, c[0x0][0x3a0] ;  /* 0x0000e800ff0d7b82 */ /* 0x000ea20000000800 */
[----:B-1----:R-:W-:-:S07]  /*e620*/  VIADD R12, R12, 0xffffff34 ;  /* 0xffffff340c0c7836 */ /* 0x002fce0000000000 */
[----:B------:R-:W-:Y:S01]  /*e630*/  BAR.SYNC.DEFER_BLOCKING 0x0 ;  /* 0x0000000000007b1d */ /* 0x000fe20000010000 */
[----:B----4-:R-:W-:-:S04]  /*e640*/  IMAD.WIDE R198, R201, 0x4, R22 ;  /* 0x00000004c9c67825 */ /* 0x010fc800078e0216 */
[----:B------:R-:W-:-:S04]  /*e650*/  IMAD.WIDE R22, R201, 0x4, R28 ;  /* 0x00000004c9167825 */ /* 0x000fc800078e021c */
[----:B---3--:R-:W-:-:S05]  /*e660*/  IMAD.WIDE R2, R201, 0x4, R20 ;  /* 0x00000004c9027825 */ /* 0x008fca00078e0214 */
[----:B------:R-:W-:Y:S01]  /*e670*/  @!PT LDS RZ, [RZ] ;  /* 0x00000000fffff984 */ /* 0x000fe20000000800 */
[----:B------:R-:W-:Y:S01]  /*e680*/  @!PT LDS RZ, [RZ] ;  /* 0x00000000fffff984 */ /* 0x000fe20000000800 */
[----:B------:R-:W-:Y:S01]  /*e690*/  @!PT LDS RZ, [RZ] ;  /* 0x00000000fffff984 */ /* 0x000fe20000000800 */
[----:B------:R-:W-:Y:S01]  /*e6a0*/  LDGSTS.E [R135+0x30000], desc[UR28][R2.64], !P4 ;  /* 0x3000000002877fae */ /* 0x000fe2000e1a101c */
[----:B------:R-:W-:-:S03]  /*e6b0*/  IMAD.WIDE R20, R201, 0x4, R30 ;  /* 0x00000004c9147825 */ /* 0x000fc600078e021e */
[----:B------:R-:W-:Y:S01]  /*e6c0*/  LDGSTS.E [R135+0x30200], desc[UR28][R198.64], !P4 ;  /* 0x30200000c6877fae */ /* 0x000fe2000e1a101c */
[----:B------:R-:W-:Y:S01]  /*e6d0*/  ISETP.GE.U32.AND P4, PT, R0, 0x7ffffefc, PT ;  /* 0x7ffffefc0000780c */ /* 0x000fe20003f86070 */
[----:B------:R-:W-:Y:S02]  /*e6e0*/  VIADD R0, R144, 0xffffff39 ;  /* 0xffffff3990007836 */ /* 0x000fe40000000000 */
[----:B------:R1:W-:Y:S01]  /*e6f0*/  LDGSTS.E [R135+0x30400], desc[UR28][R24.64], !P6 ;  /* 0x3040000018877fae */ /* 0x0003e2000f1a101c */
[----:B------:R-:W3:Y:S03]  /*e700*/  LDC R144, c[0x0][0x3a0] ;  /* 0x0000e800ff907b82 */ /* 0x000ee60000000800 */
[----:B------:R4:W-:Y:S01]  /*e710*/  LDGSTS.E [R135+0x30600], desc[UR28][R26.64], !P6 ;  /* 0x306000001a877fae */ /* 0x0009e2000f1a101c */
[----:B------:R-:W-:Y:S01]  /*e720*/  ISETP.GE.U32.AND P6, PT, R4, 0x7ffffefb, PT ;  /* 0x7ffffefb0400780c */ /* 0x000fe20003fc6070 */
[----:B------:R-:W-:-:S02]  /*e730*/  IMAD.WIDE R28, R201, 0x4, R36 ;  /* 0x00000004c91c7825 */ /* 0x000fc400078e0224 */
[----:B------:R2:W-:Y:S01]  /*e740*/  STL.64 [R1+0x4c0], R22 ;  /* 0x0004c01601007387 */ /* 0x0005e20000100a00 */
[----:B------:R-:W3:Y:S01]  /*e750*/  LDC R36, c[0x0][0x3a0] ;  /* 0x0000e800ff247b82 */ /* 0x000ee20000000800 */
[----:B------:R-:W-:Y:S02]  /*e760*/  VIADD R4, R5, 0xffffff38 ;  /* 0xffffff3805047836 */ /* 0x000fe40000000000 */
[----:B------:R2:W-:Y:S01]  /*e770*/  LDGSTS.E [R135+0x30800], desc[UR28][R22.64], !P5 ;  /* 0x3080000016877fae */ /* 0x0005e2000e9a101c */
[----:B-1----:R-:W-:-:S03]  /*e780*/  IMAD.WIDE R24, R201, 0x4, R42 ;  /* 0x00000004c9187825 */ /* 0x002fc600078e022a */
[----:B------:R-:W-:Y:S01]  /*e790*/  LDGSTS.E [R135+0x30a00], desc[UR28][R20.64], !P5 ;  /* 0x30a0000014877fae */ /* 0x000fe2000e9a101c */
[----:B------:R-:W-:Y:S01]  /*e7a0*/  ISETP.GE.U32.AND P5, PT, R0, 0x7ffffefa, PT ;  /* 0x7ffffefa0000780c */ /* 0x000fe20003fa6070 */
[C---:B----4-:R-:W-:Y:S01]  /*e7b0*/  IMAD.WIDE R26, R201.reuse, 0x4, R40 ;  /* 0x00000004c91a7825 */ /* 0x050fe200078e0228 */
[----:B------:R-:W-:Y:S01]  /*e7c0*/  IADD3 R0, PT, PT, R244, -0xc9, RZ ;  /* 0xffffff37f4007810 */ /* 0x000fe20007ffe0ff */
[----:B------:R-:W-:Y:S01]  /*e7d0*/  LDGSTS.E [R135+0x30c00], desc[UR28][R28.64], !P2 ;  /* 0x30c000001c877fae */ /* 0x000fe2000d1a101c */
[----:B------:R-:W1:Y:S01]  /*e7e0*/  LDC R42, c[0x0][0x3a0] ;  /* 0x0000e800ff2a7b82 */ /* 0x000e620000000800 */
[C---:B--2---:R-:W-:Y:S02]  /*e7f0*/  IMAD.WIDE R22, R201.reuse, 0x4, R38 ;  /* 0x00000004c9167825 */ /* 0x044fe400078e0226 */
[----:B------:R-:W-:Y:S02]  /*e800*/  STL.64 [R1+0x4b8], R28 ;  /* 0x0004b81c01007387 */ /* 0x000fe40000100a00 */
[----:B------:R-:W-:-:S02]  /*e810*/  IMAD.WIDE R38, R201, 0x4, R46 ;  /* 0x00000004c9267825 */ /* 0x000fc400078e022e */
[----:B------:R-:W-:Y:S01]  /*e820*/  LDGSTS.E [R135+0x30e00], desc[UR28][R22.64], !P2 ;  /* 0x30e0000016877fae */ /* 0x000fe2000d1a101c */
[----:B------:R-:W-:Y:S01]  /*e830*/  ISETP.GE.U32.AND P2, PT, R4, 0x7ffffef9, PT ;  /* 0x7ffffef90400780c */ /* 0x000fe20003f46070 */
[----:B------:R-:W2:Y:S02]  /*e840*/  LDC R37, c[0x0][0x3a0] ;  /* 0x0000e800ff257b82 */ /* 0x000ea40000000800 */
[----:B------:R4:W-:Y:S01]  /*e850*/  LDGSTS.E [R135+0x31000], desc[UR28][R26.64], !P4 ;  /* 0x310000001a877fae */ /* 0x0009e2000e1a101c */
[----:B------:R-:W-:-:S03]  /*e860*/  IMAD.WIDE R30, R201, 0x4, R50 ;  /* 0x00000004c91e7825 */ /* 0x000fc600078e0232 */
[----:B------:R4:W-:Y:S04]  /*e870*/  STL.64 [R1+0x4b0], R26 ;  /* 0x0004b01a01007387 */ /* 0x0009e80000100a00 */
[----:B------:R-:W-:Y:S01]  /*e880*/  LDGSTS.E [R135+0x31200], desc[UR28][R24.64], !P4 ;  /* 0x3120000018877fae */ /* 0x000fe2000e1a101c */
[----:B------:R-:W-:-:S03]  /*e890*/  ISETP.GE.U32.AND P4, PT, R0, 0x7ffffef8, PT ;  /* 0x7ffffef80000780c */ /* 0x000fc60003f86070 */
[----:B------:R3:W-:Y:S01]  /*e8a0*/  STL.64 [R1+0x4a8], R38 ;  /* 0x0004a82601007387 */ /* 0x0007e20000100a00 */
[----:B----4-:R-:W-:-:S03]  /*e8b0*/  IMAD.WIDE R26, R201, 0x4, R48 ;  /* 0x00000004c91a7825 */ /* 0x010fc600078e0230 */
[----:B------:R3:W-:Y:S01]  /*e8c0*/  LDGSTS.E [R135+0x31400], desc[UR28][R38.64], !P6 ;  /* 0x3140000026877fae */ /* 0x0007e2000f1a101c */
[----:B------:R-:W-:-:S03]  /*e8d0*/  VIADD R4, R245, 0xffffff36 ;  /* 0xffffff36f5047836 */ /* 0x000fc60000000000 */
[----:B------:R-:W-:Y:S01]  /*e8e0*/  LDGSTS.E [R135+0x31600], desc[UR28][R26.64], !P6 ;  /* 0x316000001a877fae */ /* 0x000fe2000f1a101c */
[----:B------:R-:W-:-:S03]  /*e8f0*/  IMAD.WIDE R28, R201, 0x4, R52 ;  /* 0x00000004c91c7825 */ /* 0x000fc600078e0234 */
[----:B------:R4:W-:Y:S01]  /*e900*/  STL.64 [R1+0x4a0], R30 ;  /* 0x0004a01e01007387 */ /* 0x0009e20000100a00 */
[----:B---3--:R-:W3:Y:S03]  /*e910*/  LDC R39, c[0x0][0x3a0] ;  /* 0x0000e800ff277b82 */ /* 0x008ee60000000800 */
[----:B------:R4:W-:Y:S01]  /*e920*/  LDGSTS.E [R135+0x31800], desc[UR28][R30.64], !P5 ;  /* 0x318000001e877fae */ /* 0x0009e2000e9a101c */
[C---:B------:R-:W-:Y:S01]  /*e930*/  IMAD.WIDE R46, R201.reuse, 0x4, R54 ;  /* 0x00000004c92e7825 */ /* 0x040fe200078e0236 */
[----:B------:R-:W-:Y:S02]  /*e940*/  ISETP.GE.U32.AND P6, PT, R4, 0x7ffffef7, PT ;  /* 0x7ffffef70400780c */ /* 0x000fe40003fc6070 */
[----:B------:R-:W-:Y:S01]  /*e950*/  LDGSTS.E [R135+0x31a00], desc[UR28][R28.64], !P5 ;  /* 0x31a000001c877fae */ /* 0x000fe2000e9a101c */
[----:B------:R-:W-:Y:S02]  /*e960*/  VIADD R0, R246, 0xffffff35 ;  /* 0xffffff35f6007836 */ /* 0x000fe40000000000 */
[C---:B------:R-:W-:Y:S01]  /*e970*/  IMAD.WIDE R40, R201.reuse, 0x4, R58 ;  /* 0x00000004c9287825 */ /* 0x040fe200078e023a */
[----:B------:R-:W-:Y:S01]  /*e980*/  LDGSTS.E [R135+0x31c00], desc[UR28][R46.64], !P2 ;  /* 0x31c000002e877fae */ /* 0x000fe2000d1a101c */
[----:B------:R-:W1:Y:S02]  /*e990*/  LDC R38, c[0x0][0x3a0] ;  /* 0x0000e800ff267b82 */ /* 0x000e640000000800 */
[C---:B----4-:R-:W-:Y:S01]  /*e9a0*/  IMAD.WIDE R30, R201.reuse, 0x4, R56 ;  /* 0x00000004c91e7825 */ /* 0x050fe200078e0238 */
[----:B------:R-:W-:Y:S01]  /*e9b0*/  ISETP.GE.U32.AND P5, PT, R0, 0x7ffffef6, PT ;  /* 0x7ffffef60000780c */ /* 0x000fe20003fa6070 */
[----:B------:R-:W-:Y:S02]  /*e9c0*/  STL.64 [R1+0x498], R46 ;  /* 0x0004982e01007387 */ /* 0x000fe40000100a00 */
[----:B------:R-:W-:-:S02]  /*e9d0*/  IMAD.WIDE R4, R201, 0x4, R60 ;  /* 0x00000004c9047825 */ /* 0x000fc400078e023c */
[----:B------:R-:W4:Y:S01]  /*e9e0*/  LDC R56, c[0x0][0x3a0] ;  /* 0x0000e800ff387b82 */ /* 0x000f220000000800 */
[----:B------:R-:W-:Y:S01]  /*e9f0*/  LDGSTS.E [R135+0x31e00], desc[UR28][R30.64], !P2 ;  /* 0x31e000001e877fae */ /* 0x000fe2000d1a101c */
[----:B------:R-:W-:-:S03]  /*ea00*/  IADD3 R0, PT, PT, R144, -0xcd, RZ ;  /* 0xffffff3390007810 */ /* 0x000fc60007ffe0ff */
[----:B------:R2:W-:Y:S01]  /*ea10*/  STL.64 [R1+0x490], R40 ;  /* 0x0004902801007387 */ /* 0x0005e20000100a00 */
[C---:B------:R-:W-:Y:S01]  /*ea20*/  IMAD.WIDE R50, R201.reuse, 0x4, R62 ;  /* 0x00000004c9327825 */ /* 0x040fe200078e023e */
[----:B------:R-:W-:Y:S01]  /*ea30*/  ISETP.GE.U32.AND P2, PT, R12, 0x7ffffef5, PT ;  /* 0x7ffffef50c00780c */ /* 0x000fe20003f46070 */
[----:B------:R-:W4:Y:S01]  /*ea40*/  LDC R144, c[0x0][0x3a0] ;  /* 0x0000e800ff907b82 */ /* 0x000f220000000800 */
[----:B------:R2:W-:Y:S01]  /*ea50*/  LDGSTS.E [R135+0x32000], desc[UR28][R40.64], !P4 ;  /* 0x3200000028877fae */ /* 0x0005e2000e1a101c */
[----:B------:R-:W-:-:S03]  /*ea60*/  IMAD.WIDE R48, R201, 0x4, R64 ;  /* 0x00000004c9307825 */ /* 0x000fc600078e0240 */
[----:B------:R-:W-:Y:S01]  /*ea70*/  LDGSTS.E [R135+0x32200], desc[UR28][R4.64], !P4 ;  /* 0x3220000004877fae */ /* 0x000fe2000e1a101c */
[----:B------:R-:W-:Y:S01]  /*ea80*/  ISETP.GE.U32.AND P4, PT, R0, 0x7ffffef4, PT ;  /* 0x7ffffef40000780c */ /* 0x000fe20003f86070 */
[----:B------:R-:W-:Y:S01]  /*ea90*/  VIADD R36, R36, 0xffffff32 ;  /* 0xffffff3224247836 */ /* 0x000fe20000000000 */
[----:B--2---:R-:W2:Y:S01]  /*eaa0*/  LDC R41, c[0x0][0x3a0] ;  /* 0x0000e800ff297b82 */ /* 0x004ea20000000800 */
[----:B------:R-:W-:Y:S01]  /*eab0*/  VIADD R0, R13, 0xffffff31 ;  /* 0xffffff310d007836 */ /* 0x000fe20000000000 */
[----:B------:R1:W-:Y:S01]  /*eac0*/  LDGSTS.E [R135+0x32400], desc[UR28][R50.64], !P6 ;  /* 0x3240000032877fae */ /* 0x0003e2000f1a101c */
[----:B------:R-:W-:-:S03]  /*ead0*/  IMAD.WIDE R46, R201, 0x4, R66 ;  /* 0x00000004c92e7825 */ /* 0x000fc600078e0242 */
[----:B------:R1:W-:Y:S01]  /*eae0*/  LDGSTS.E [R135+0x32600], desc[UR28][R48.64], !P6 ;  /* 0x3260000030877fae */ /* 0x0003e2000f1a101c */
[----:B------:R-:W-:Y:S01]  /*eaf0*/  IMAD.WIDE R12, R201, 0x4, R68 ;  /* 0x00000004c90c7825 */ /* 0x000fe200078e0244 */
[----:B------:R-:W4:Y:S01]  /*eb00*/  LDC R40, c[0x0][0x3a0] ;  /* 0x0000e800ff287b82 */ /* 0x000f220000000800 */
[----:B------:R-:W-:Y:S01]  /*eb10*/  ISETP.GE.U32.AND P6, PT, R36, 0x7ffffef3, PT ;  /* 0x7ffffef32400780c */ /* 0x000fe20003fc6070 */
[----:B------:R1:W-:Y:S01]  /*eb20*/  LDGSTS.E [R135+0x32800], desc[UR28][R46.64], !P5 ;  /* 0x328000002e877fae */ /* 0x0003e2000e9a101c */
[----:B---3--:R-:W-:-:S03]  /*eb30*/  VIADD R36, R39, 0xffffff30 ;  /* 0xffffff3027247836 */ /* 0x008fc60000000000 */
[----:B------:R-:W-:Y:S01]  /*eb40*/  LDGSTS.E [R135+0x32a00], desc[UR28][R12.64], !P5 ;  /* 0x32a000000c877fae */ /* 0x000fe2000e9a101c */
[----:B------:R-:W-:Y:S01]  /*eb50*/  ISETP.GE.U32.AND P5, PT, R0, 0x7ffffef2, PT ;  /* 0x7ffffef20000780c */ /* 0x000fe20003fa6070 */
[----:B------:R-:W3:Y:S01]  /*eb60*/  LDC R39, c[0x0][0x3a0] ;  /* 0x0000e800ff277b82 */ /* 0x000ee20000000800 */
[C---:B------:R-:W-:Y:S01]  /*eb70*/  IMAD.WIDE R52, R201.reuse, 0x4, R70 ;  /* 0x00000004c9347825 */ /* 0x040fe200078e0246 */
[----:B------:R1:W-:Y:S02]  /*eb80*/  STL.64 [R1+0x488], R50 ;  /* 0x0004883201007387 */ /* 0x0003e40000100a00 */
[----:B-1----:R-:W-:Y:S02]  /*eb90*/  IADD3 R0, PT, PT, R42, -0xd1, RZ ;  /* 0xffffff2f2a007810 */ /* 0x002fe40007ffe0ff */
[----:B------:R1:W-:Y:S02]  /*eba0*/  STL.64 [R1+0x480], R48 ;  /* 0x0004803001007387 */ /* 0x0003e40000100a00 */
[----:B------:R-:W3:Y:S02]  /*ebb0*/  LDC R42, c[0x0][0x3a0] ;  /* 0x0000e800ff2a7b82 */ /* 0x000ee40000000800 */
[----:B------:R1:W-:Y:S01]  /*ebc0*/  STL.64 [R1+0x478], R46 ;  /* 0x0004782e01007387 */ /* 0x0003e20000100a00 */
[----:B------:R-:W-:-:S03]  /*ebd0*/  IMAD.WIDE R50, R201, 0x4, R72 ;  /* 0x00000004c9327825 */ /* 0x000fc600078e0248 */
[----:B------:R2:W-:Y:S01]  /*ebe0*/  LDGSTS.E [R135+0x32c00], desc[UR28][R52.64], !P2 ;  /* 0x32c0000034877fae */ /* 0x0005e2000d1a101c */
[----:B-1----:R-:W-:-:S03]  /*ebf0*/  IMAD.WIDE R48, R201, 0x4, R74 ;  /* 0x00000004c9307825 */ /* 0x002fc600078e024a */
[----:B------:R1:W-:Y:S01]  /*ec00*/  LDGSTS.E [R135+0x32e00], desc[UR28][R50.64], !P2 ;  /* 0x32e0000032877fae */ /* 0x0003e2000d1a101c */
[----:B------:R-:W-:Y:S01]  /*ec10*/  IMAD.WIDE R46, R201, 0x4, R80 ;  /* 0x00000004c92e7825 */ /* 0x000fe200078e0250 */
[----:B------:R-:W-:Y:S02]  /*ec20*/  ISETP.GE.U32.AND P2, PT, R36, 0x7ffffef1, PT ;  /* 0x7ffffef12400780c */ /* 0x000fe40003f46070 */
[----:B------:R1:W-:Y:S01]  /*ec30*/  LDGSTS.E [R135+0x33000], desc[UR28][R48.64], !P4 ;  /* 0x3300000030877fae */ /* 0x0003e2000e1a101c */
[----:B------:R-:W-:-:S03]  /*ec40*/  VIADD R36, R38, 0xffffff2e ;  /* 0xffffff2e26247836 */ /* 0x000fc60000000000 */
[----:B------:R1:W-:Y:S01]  /*ec50*/  STL.64 [R1+0x470], R52 ;  /* 0x0004703401007387 */ /* 0x0003e20000100a00 */
[----:B------:R-:W3:Y:S03]  /*ec60*/  LDC R38, c[0x0][0x3a0] ;  /* 0x0000e800ff267b82 */ /* 0x000ee60000000800 */
[----:B------:R4:W-:Y:S01]  /*ec70*/  LDGSTS.E [R135+0x33200], desc[UR28][R46.64], !P4 ;  /* 0x332000002e877fae */ /* 0x0009e2000e1a101c */
[----:B------:R-:W-:Y:S01]  /*ec80*/  ISETP.GE.U32.AND P4, PT, R0, 0x7ffffef0, PT ;  /* 0x7ffffef00000780c */ /* 0x000fe20003f86070 */
[----:B--2---:R-:W-:Y:S02]  /*ec90*/  VIADD R0, R41, 0xffffff2d ;  /* 0xffffff2d29007836 */ /* 0x004fe40000000000 */
[----:B------:R2:W-:Y:S01]  /*eca0*/  STL.64 [R1+0x468], R50 ;  /* 0x0004683201007387 */ /* 0x0005e20000100a00 */
[----:B------:R-:W3:Y:S01]  /*ecb0*/  LDC R41, c[0x0][0x3a0] ;  /* 0x0000e800ff297b82 */ /* 0x000ee20000000800 */
[----:B-1----:R-:W-:-:S02]  /*ecc0*/  IMAD.WIDE R52, R201, 0x4, R84 ;  /* 0x00000004c9347825 */ /* 0x002fc400078e0254 */
[----:B------:R1:W-:Y:S04]  /*ecd0*/  STL.64 [R1+0x460], R48 ;  /* 0x0004603001007387 */ /* 0x0003e80000100a00 */
[----:B------:R4:W-:Y:S01]  /*ece0*/  STL.64 [R1+0x458], R46 ;  /* 0x0004582e01007387 */ /* 0x0009e20000100a00 */
[----:B--2---:R-:W-:-:S03]  /*ecf0*/  IMAD.WIDE R50, R201, 0x4, R88 ;  /* 0x00000004c9327825 */ /* 0x004fc600078e0258 */
[----:B------:R2:W-:Y:S01]  /*ed00*/  STL.64 [R1+0x450], R52 ;  /* 0x0004503401007387 */ /* 0x0005e20000100a00 */
[----:B-1----:R-:W-:-:S03]  /*ed10*/  IMAD.WIDE R48, R201, 0x4, R92 ;  /* 0x00000004c9307825 */ /* 0x002fc600078e025c */
[----:B------:R2:W-:Y:S01]  /*ed20*/  LDGSTS.E [R135+0x33400], desc[UR28][R52.64], !P6 ;  /* 0x3340000034877fae */ /* 0x0005e2000f1a101c */
[----:B----4-:R-:W-:-:S03]  /*ed30*/  IMAD.WIDE R46, R201, 0x4, R94 ;  /* 0x00000004c92e7825 */ /* 0x010fc600078e025e */
[----:B------:R1:W-:Y:S04]  /*ed40*/  STL.64 [R1+0x448], R50 ;  /* 0x0004483201007387 */ /* 0x0003e80000100a00 */
[----:B------:R1:W-:Y:S01]  /*ed50*/  LDGSTS.E [R135+0x33600], desc[UR28][R50.64], !P6 ;  /* 0x3360000032877fae */ /* 0x0003e2000f1a101c */
[----:B------:R-:W-:Y:S01]  /*ed60*/  ISETP.GE.U32.AND P6, PT, R36, 0x7ffffeef, PT ;  /* 0x7ffffeef2400780c */ /* 0x000fe20003fc6070 */
[----:B------:R-:W-:Y:S02]  /*ed70*/  VIADD R36, R37, 0xffffff2c ;  /* 0xffffff2c25247836 */ /* 0x000fe40000000000 */
[C---:B--2---:R-:W-:Y:S01]  /*ed80*/  IMAD.WIDE R52, R201.reuse, 0x4, R96 ;  /* 0x00000004c9347825 */ /* 0x044fe200078e0260 */
[----:B------:R2:W-:Y:S01]  /*ed90*/  STL.64 [R1+0x440], R48 ;  /* 0x0004403001007387 */ /* 0x0005e20000100a00 */
[----:B------:R-:W4:Y:S03]  /*eda0*/  LDC R37, c[0x0][0x3a0] ;  /* 0x0000e800ff257b82 */ /* 0x000f260000000800 */
[----:B------:R2:W-:Y:S01]  /*edb0*/  LDGSTS.E [R135+0x33800], desc[UR28][R48.64], !P5 ;  /* 0x3380000030877fae */ /* 0x0005e2000e9a101c */
[----:B-1----:R-:W-:-:S03]  /*edc0*/  IMAD.WIDE R50, R201, 0x4, R98 ;  /* 0x00000004c9327825 */ /* 0x002fc600078e0262 */
[----:B------:R1:W-:Y:S04]  /*edd0*/  STL.64 [R1+0x438], R46 ;  /* 0x0004382e01007387 */ /* 0x0003e80000100a00 */
[----:B------:R1:W-:Y:S01]  /*ede0*/  LDGSTS.E [R135+0x33a00], desc[UR28][R46.64], !P5 ;  /* 0x33a000002e877fae */ /* 0x0003e2000e9a101c */
[----:B------:R-:W-:Y:S01]  /*edf0*/  ISETP.GE.U32.AND P5, PT, R0, 0x7ffffeee, PT ;  /* 0x7ffffeee0000780c */ /* 0x000fe20003fa6070 */
[C---:B--2---:R-:W-:Y:S01]  /*ee00*/  IMAD.WIDE R48, R201.reuse, 0x4, R100 ;  /* 0x00000004c9307825 */ /* 0x044fe200078e0264 */
[----:B------:R-:W-:Y:S01]  /*ee10*/  IADD3 R0, PT, PT, R40, -0xd5, RZ ;  /* 0xffffff2b28007810 */ /* 0x000fe20007ffe0ff */
[----:B------:R2:W-:Y:S01]  /*ee20*/  LDGSTS.E [R135+0x33c00], desc[UR28][R52.64], !P2 ;  /* 0x33c0000034877fae */ /* 0x0005e2000d1a101c */
[----:B------:R-:W4:Y:S03]  /*ee30*/  LDC R40, c[0x0][0x3a0] ;  /* 0x0000e800ff287b82 */ /* 0x000f260000000800 */
[----:B------:R2:W-:Y:S01]  /*ee40*/  LDGSTS.E [R135+0x33e00], desc[UR28][R50.64], !P2 ;  /* 0x33e0000032877fae */ /* 0x0005e2000d1a101c */
[----:B-1----:R-:W-:Y:S01]  /*ee50*/  IMAD.WIDE R46, R201, 0x4, R102 ;  /* 0x00000004c92e7825 */ /* 0x002fe200078e0266 */
[----:B------:R-:W-:-:S02]  /*ee60*/  ISETP.GE.U32.AND P2, PT, R36, 0x7ffffeed, PT ;  /* 0x7ffffeed2400780c */ /* 0x000fc40003f46070 */
[----:B------:R1:W-:Y:S01]  /*ee70*/  LDGSTS.E [R135+0x34000], desc[UR28][R48.64], !P4 ;  /* 0x3400000030877fae */ /* 0x0003e2000e1a101c */
[----:B---3--:R-:W-:-:S03]  /*ee80*/  VIADD R36, R39, 0xffffff2a ;  /* 0xffffff2a27247836 */ /* 0x008fc60000000000 */
[----:B------:R3:W-:Y:S01]  /*ee90*/  LDGSTS.E [R135+0x34200], desc[UR28][R46.64], !P4 ;  /* 0x342000002e877fae */ /* 0x0007e2000e1a101c */
[----:B------:R-:W-:Y:S01]  /*eea0*/  ISETP.GE.U32.AND P4, PT, R0, 0x7ffffeec, PT ;  /* 0x7ffffeec0000780c */ /* 0x000fe20003f86070 */
[----:B------:R-:W4:Y:S01]  /*eeb0*/  LDC R39, c[0x0][0x3a0] ;  /* 0x0000e800ff277b82 */ /* 0x000f220000000800 */
[----:B------:R-:W-:Y:S01]  /*eec0*/  VIADD R0, R42, 0xffffff29 ;  /* 0xffffff292a007836 */ /* 0x000fe20000000000 */
[----:B------:R2:W-:Y:S04]  /*eed0*/  STL.64 [R1+0x430], R52 ;  /* 0x0004303401007387 */ /* 0x0005e80000100a00 */
[----:B------:R1:W-:Y:S02]  /*eee0*/  STL.64 [R1+0x428], R50 ;  /* 0x0004283201007387 */ /* 0x0003e40000100a00 */
[----:B------:R-:W4:Y:S02]  /*eef0*/  LDC R42, c[0x0][0x3a0] ;  /* 0x0000e800ff2a7b82 */ /* 0x000f240000000800 */
[----:B------:R3:W-:Y:S01]  /*ef00*/  STL.64 [R1+0x420], R48 ;  /* 0x0004203001007387 */ /* 0x0007e20000100a00 */
[----:B--2---:R-:W-:-:S03]  /*ef10*/  IMAD.WIDE R52, R201, 0x4, R104 ;  /* 0x00000004c9347825 */ /* 0x004fc600078e0268 */
[----:B------:R2:W-:Y:S01]  /*ef20*/  STL.64 [R1+0x418], R46 ;  /* 0x0004182e01007387 */ /* 0x0005e20000100a00 */
[----:B-1----:R-:W-:-:S03]  /*ef30*/  IMAD.WIDE R50, R201, 0x4, R106 ;  /* 0x00000004c9327825 */ /* 0x002fc600078e026a */
[----:B------:R1:W-:Y:S01]  /*ef40*/  LDGSTS.E [R135+0x34400], desc[UR28][R52.64], !P6 ;  /* 0x3440000034877fae */ /* 0x0003e2000f1a101c */
[----:B---3--:R-:W-:-:S03]  /*ef50*/  IMAD.WIDE R48, R201, 0x4, R108 ;  /* 0x00000004c9307825 */ /* 0x008fc600078e026c */
[----:B------:R3:W-:Y:S01]  /*ef60*/  LDGSTS.E [R135+0x34600], desc[UR28][R50.64], !P6 ;  /* 0x3460000032877fae */ /* 0x0007e2000f1a101c */
[----:B--2---:R-:W-:Y:S01]  /*ef70*/  IMAD.WIDE R46, R201, 0x4, R110 ;  /* 0x00000004c92e7825 */ /* 0x004fe200078e026e */
[----:B------:R-:W-:Y:S02]  /*ef80*/  ISETP.GE.U32.AND P6, PT, R36, 0x7ffffeeb, PT ;  /* 0x7ffffeeb2400780c */ /* 0x000fe40003fc6070 */
[----:B------:R2:W-:Y:S01]  /*ef90*/  LDGSTS.E [R135+0x34800], desc[UR28][R48.64], !P5 ;  /* 0x3480000030877fae */ /* 0x0005e2000e9a101c */
[----:B------:R-:W-:-:S03]  /*efa0*/  VIADD R36, R38, 0xffffff28 ;  /* 0xffffff2826247836 */ /* 0x000fc60000000000 */
[----:B------:R1:W-:Y:S01]  /*efb0*/  STL.64 [R1+0x410], R52 ;  /* 0x0004103401007387 */ /* 0x0003e20000100a00 */
[----:B------:R-:W4:Y:S03]  /*efc0*/  LDC R38, c[0x0][0x3a0] ;  /* 0x0000e800ff267b82 */ /* 0x000f260000000800 */
[----:B------:R2:W-:Y:S01]  /*efd0*/  LDGSTS.E [R135+0x34a00], desc[UR28][R46.64], !P5 ;  /* 0x34a000002e877fae */ /* 0x0005e2000e9a101c */
[----:B------:R-:W-:Y:S02]  /*efe0*/  ISETP.GE.U32.AND P5, PT, R0, 0x7ffffeea, PT ;  /* 0x7ffffeea0000780c */ /* 0x000fe40003fa6070 */
[----:B------:R-:W-:Y:S01]  /*eff0*/  IADD3 R0, PT, PT, R41, -0xd9, RZ ;  /* 0xffffff2729007810 */ /* 0x000fe20007ffe0ff */
[----:B------:R3:W-:Y:S01]  /*f000*/  STL.64 [R1+0x408], R50 ;  /* 0x0004083201007387 */ /* 0x0007e20000100a00 */
[----:B------:R-:W4:Y:S01]  /*f010*/  LDC R41, c[0x0][0x3a0] ;  /* 0x0000e800ff297b82 */ /* 0x000f220000000800 */
[----:B-1----:R-:W-:-:S02]  /*f020*/  IMAD.WIDE R52, R201, 0x4, R112 ;  /* 0x00000004c9347825 */ /* 0x002fc400078e0270 */
[----:B------:R2:W-:Y:S04]  /*f030*/  STL.64 [R1+0x400], R48 ;  /* 0x0004003001007387 */ /* 0x0005e80000100a00 */
[----:B------:R1:W-:Y:S01]  /*f040*/  STL.64 [R1+0x3f8], R46 ;  /* 0x0003f82e01007387 */ /* 0x0003e20000100a00 */
[----:B---3--:R-:W-:-:S03]  /*f050*/  IMAD.WIDE R50, R201, 0x4, R114 ;  /* 0x00000004c9327825 */ /* 0x008fc600078e0272 */
[----:B------:R3:W-:Y:S01]  /*f060*/  STL.64 [R1+0x3f0], R52 ;  /* 0x0003f03401007387 */ /* 0x0007e20000100a00 */
[----:B--2---:R-:W-:-:S03]  /*f070*/  IMAD.WIDE R48, R201, 0x4, R116 ;  /* 0x00000004c9307825 */ /* 0x004fc600078e0274 */
[----:B------:R3:W-:Y:S01]  /*f080*/  LDGSTS.E [R135+0x34c00], desc[UR28][R52.64], !P2 ;  /* 0x34c0000034877fae */ /* 0x0007e2000d1a101c */
[----:B-1----:R-:W-:-:S03]  /*f090*/  IMAD.WIDE R46, R201, 0x4, R118 ;  /* 0x00000004c92e7825 */ /* 0x002fc600078e0276 */
[----:B------:R1:W-:Y:S04]  /*f0a0*/  STL.64 [R1+0x3e8], R50 ;  /* 0x0003e83201007387 */ /* 0x0003e80000100a00 */
[----:B------:R1:W-:Y:S01]  /*f0b0*/  LDGSTS.E [R135+0x34e00], desc[UR28][R50.64], !P2 ;  /* 0x34e0000032877fae */ /* 0x0003e2000d1a101c */
[----:B------:R-:W-:Y:S01]  /*f0c0*/  ISETP.GE.U32.AND P2, PT, R36, 0x7ffffee9, PT ;  /* 0x7ffffee92400780c */ /* 0x000fe20003f46070 */
[----:B----4-:R-:W-:Y:S02]  /*f0d0*/  VIADD R36, R37, 0xffffff26 ;  /* 0xffffff2625247836 */ /* 0x010fe40000000000 */
[C---:B---3--:R-:W-:Y:S01]  /*f0e0*/  IMAD.WIDE R52, R201.reuse, 0x4, R120 ;  /* 0x00000004c9347825 */ /* 0x048fe200078e0278 */
[----:B------:R2:W-:Y:S01]  /*f0f0*/  STL.64 [R1+0x3e0], R48 ;  /* 0x0003e03001007387 */ /* 0x0005e20000100a00 */
[----:B------:R-:W3:Y:S03]  /*f100*/  LDC R37, c[0x0][0x3a0] ;  /* 0x0000e800ff257b82 */ /* 0x000ee60000000800 */
[----:B------:R2:W-:Y:S01]  /*f110*/  LDGSTS.E [R135+0x35000], desc[UR28][R48.64], !P4 ;  /* 0x3500000030877fae */ /* 0x0005e2000e1a101c */
[----:B-1----:R-:W-:-:S03]  /*f120*/  IMAD.WIDE R50, R201, 0x4, R122 ;  /* 0x00000004c9327825 */ /* 0x002fc600078e027a */
[----:B------:R1:W-:Y:S04]  /*f130*/  STL.64 [R1+0x3d8], R46 ;  /* 0x0003d82e01007387 */ /* 0x0003e80000100a00 */
[----:B------:R1:W-:Y:S01]  /*f140*/  LDGSTS.E [R135+0x35200], desc[UR28][R46.64], !P4 ;  /* 0x352000002e877fae */ /* 0x0003e2000e1a101c */
[----:B------:R-:W-:Y:S01]  /*f150*/  ISETP.GE.U32.AND P4, PT, R0, 0x7ffffee8, PT ;  /* 0x7ffffee80000780c */ /* 0x000fe20003f86070 */
[----:B------:R-:W-:Y:S02]  /*f160*/  VIADD R0, R40, 0xffffff25 ;  /* 0xffffff2528007836 */ /* 0x000fe40000000000 */
[C---:B--2---:R-:W-:Y:S01]  /*f170*/  IMAD.WIDE R48, R201.reuse, 0x4, R124 ;  /* 0x00000004c9307825 */ /* 0x044fe200078e027c */
[----:B------:R2:W-:Y:S01]  /*f180*/  LDGSTS.E [R135+0x35400], desc[UR28][R52.64], !P6 ;  /* 0x3540000034877fae */ /* 0x0005e2000f1a101c */
[----:B------:R-:W4:Y:S03]  /*f190*/  LDC R40, c[0x0][0x3a0] ;  /* 0x0000e800ff287b82 */ /* 0x000f260000000800 */
[----:B------:R2:W-:Y:S01]  /*f1a0*/  LDGSTS.E [R135+0x35600], desc[UR28][R50.64], !P6 ;  /* 0x3560000032877fae */ /* 0x0005e2000f1a101c */
[----:B-1----:R-:W-:Y:S01]  /*f1b0*/  IMAD.WIDE R46, R201, 0x4, R126 ;  /* 0x00000004c92e7825 */ /* 0x002fe200078e027e */
[----:B------:R-:W-:-:S02]  /*f1c0*/  ISETP.GE.U32.AND P6, PT, R36, 0x7ffffee7, PT ;  /* 0x7ffffee72400780c */ /* 0x000fc40003fc6070 */
[----:B------:R1:W-:Y:S01]  /*f1d0*/  LDGSTS.E [R135+0x35800], desc[UR28][R48.64], !P5 ;  /* 0x3580000030877fae */ /* 0x0003e2000e9a101c */
[----:B------:R-:W-:-:S03]  /*f1e0*/  VIADD R36, R39, 0xffffff24 ;  /* 0xffffff2427247836 */ /* 0x000fc60000000000 */
[----:B------:R1:W-:Y:S01]  /*f1f0*/  LDGSTS.E [R135+0x35a00], desc[UR28][R46.64], !P5 ;  /* 0x35a000002e877fae */ /* 0x0003e2000e9a101c */
[----:B------:R-:W-:Y:S01]  /*f200*/  ISETP.GE.U32.AND P5, PT, R0, 0x7ffffee6, PT ;  /* 0x7ffffee60000780c */ /* 0x000fe20003fa6070 */
[----:B------:R-:W3:Y:S01]  /*f210*/  LDC R39, c[0x0][0x3a0] ;  /* 0x0000e800ff277b82 */ /* 0x000ee20000000800 */
[----:B------:R-:W-:Y:S01]  /*f220*/  IADD3 R0, PT, PT, R42, -0xdd, RZ ;  /* 0xffffff232a007810 */ /* 0x000fe20007ffe0ff */
[----:B------:R2:W-:Y:S04]  /*f230*/  STL.64 [R1+0x3d0], R52 ;  /* 0x0003d03401007387 */ /* 0x0005e80000100a00 */
[----:B------:R1:W-:Y:S02]  /*f240*/  STL.64 [R1+0x3c8], R50 ;  /* 0x0003c83201007387 */ /* 0x0003e40000100a00 */
[----:B------:R-:W3:Y:S02]  /*f250*/  LDC R42, c[0x0][0x3a0] ;  /* 0x0000e800ff2a7b82 */ /* 0x000ee40000000800 */
[----:B------:R1:W-:Y:S01]  /*f260*/  STL.64 [R1+0x3c0], R48 ;  /* 0x0003c03001007387 */ /* 0x0003e20000100a00 */
[----:B--2---:R-:W-:-:S03]  /*f270*/  IMAD.WIDE R52, R201, 0x4, R128 ;  /* 0x00000004c9347825 */ /* 0x004fc600078e0280 */
[----:B------:R2:W-:Y:S01]  /*f280*/  STL.64 [R1+0x3b8], R46 ;  /* 0x0003b82e01007387 */ /* 0x0005e20000100a00 */
[----:B-1----:R-:W-:-:S03]  /*f290*/  IMAD.WIDE R50, R201, 0x4, R130 ;  /* 0x00000004c9327825 */ /* 0x002fc600078e0282 */
[----:B------:R1:W-:Y:S01]  /*f2a0*/  LDGSTS.E [R135+0x35c00], desc[UR28][R52.64], !P2 ;  /* 0x35c0000034877fae */ /* 0x0003e2000d1a101c */
[----:B------:R-:W-:-:S03]  /*f2b0*/  IMAD.WIDE R48, R201, 0x4, R136 ;  /* 0x00000004c9307825 */ /* 0x000fc600078e0288 */
        /* <DEDUP_REMOVED lines=8> */
[----:B------:R-:W-:Y:S01]  /*f340*/  ISETP.GE.U32.AND P4, PT, R0, 0x7ffffee4, PT ;  /* 0x7ffffee40000780c */ /* 0x000fe20003f86070 */
[----:B------:R-:W-:Y:S02]  /*f350*/  VIADD R0, R41, 0xffffff21 ;  /* 0xffffff2129007836 */ /* 0x000fe40000000000 */
[----:B------:R2:W-:Y:S01]  /*f360*/  STL.64 [R1+0x3a8], R50 ;  /* 0x0003a83201007387 */ /* 0x0005e20000100a00 */
[----:B------:R-:W4:Y:S01]  /*f370*/  LDC R41, c[0x0][0x3a0] ;  /* 0x0000e800ff297b82 */ /* 0x000f220000000800 */
[----:B-1----:R-:W-:-:S02]  /*f380*/  IMAD.WIDE R52, R201, 0x4, R140 ;  /* 0x00000004c9347825 */ /* 0x002fc400078e028c */
        /* <DEDUP_REMOVED lines=9> */
[----:B------:R-:W-:Y:S01]  /*f420*/  ISETP.GE.U32.AND P6, PT, R36, 0x7ffffee3, PT ;  /* 0x7ffffee32400780c */ /* 0x000fe20003fc6070 */
[----:B------:R-:W-:Y:S02]  /*f430*/  VIADD R36, R37, 0xffffff20 ;  /* 0xffffff2025247836 */ /* 0x000fe40000000000 */
[C---:B--2---:R-:W-:Y:S01]  /*f440*/  IMAD.WIDE R52, R201.reuse, 0x4, R150 ;  /* 0x00000004c9347825 */ /* 0x044fe200078e0296 */
[----:B------:R2:W-:Y:S01]  /*f450*/  STL.64 [R1+0x380], R48 ;  /* 0x0003803001007387 */ /* 0x0005e20000100a00 */
[----:B------:R-:W3:Y:S03]  /*f460*/  LDC R37, c[0x0][0x3a0] ;  /* 0x0000e800ff257b82 */ /* 0x000ee60000000800 */
[----:B------:R2:W-:Y:S01]  /*f470*/  LDGSTS.E [R135+0x36800], desc[UR28][R48.64], !P5 ;  /* 0x3680000030877fae */ /* 0x0005e2000e9a101c */
[----:B-1----:R-:W-:-:S03]  /*f480*/  IMAD.WIDE R50, R201, 0x4, R152 ;  /* 0x00000004c9327825 */ /* 0x002fc600078e0298 */
[----:B------:R1:W-:Y:S04]  /*f490*/  STL.64 [R1+0x378], R46 ;  /* 0x0003782e01007387 */ /* 0x0003e80000100a00 */
[----:B------:R1:W-:Y:S01]  /*f4a0*/  LDGSTS.E [R135+0x36a00], desc[UR28][R46.64], !P5 ;  /* 0x36a000002e877fae */ /* 0x0003e2000e9a101c */
[----:B------:R-:W-:Y:S01]  /*f4b0*/  ISETP.GE.U32.AND P5, PT, R0, 0x7ffffee2, PT ;  /* 0x7ffffee20000780c */ /* 0x000fe20003fa6070 */
[C---:B--2---:R-:W-:Y:S01]  /*f4c0*/  IMAD.WIDE R48, R201.reuse, 0x4, R154 ;  /* 0x00000004c9307825 */ /* 0x044fe200078e029a */
[----:B----4-:R-:W-:Y:S01]  /*f4d0*/  IADD3 R0, PT, PT, R40, -0xe1, RZ ;  /* 0xffffff1f28007810 */ /* 0x010fe20007ffe0ff */
        /* <DEDUP_REMOVED lines=10> */
[----:B------:R-:W-:Y:S01]  /*f580*/  VIADD R0, R42, 0xffffff1d ;  /* 0xffffff1d2a007836 */ /* 0x000fe20000000000 */
        /* <DEDUP_REMOVED lines=41> */
[----:B----4-:R-:W-:Y:S02]  /*f820*/  VIADD R0, R40, 0xffffff19 ;  /* 0xffffff1928007836 */ /* 0x010fe40000000000 */
        /* <DEDUP_REMOVED lines=19> */
[----:B------:R1:W-:Y:S01]  /*f960*/  STL.64 [R1+0x2c0], R52 ;  /* 0x0002c03401007387 */ /* 0x0003e20000100a00 */
[----:B------:R-:W-:-:S03]  /*f970*/  IMAD.WIDE R48, R201, 0x4, R186 ;  /* 0x00000004c9307825 */ /* 0x000fc600078e02ba */
[----:B------:R1:W-:Y:S01]  /*f980*/  LDGSTS.E [R135+0x38c00], desc[UR28][R52.64], !P2 ;  /* 0x38c0000034877fae */ /* 0x0003e2000d1a101c */
[----:B--2---:R-:W-:-:S03]  /*f990*/  IMAD.WIDE R46, R201, 0x4, R188 ;  /* 0x00000004c92e7825 */ /* 0x004fc600078e02bc */
[----:B------:R2:W-:Y:S04]  /*f9a0*/  STL.64 [R1+0x2b0], R50 ;  /* 0x0002b03201007387 */ /* 0x0005e80000100a00 */
[----:B------:R2:W-:Y:S01]  /*f9b0*/  LDGSTS.E [R135+0x38e00], desc[UR28][R50.64], !P2 ;  /* 0x38e0000032877fae */ /* 0x0005e2000d1a101c */
[----:B------:R-:W-:Y:S01]  /*f9c0*/  ISETP.GE.U32.AND P2, PT, R36, 0x7ffffed9, PT ;  /* 0x7ffffed92400780c */ /* 0x000fe20003f46070 */
[----:B-1----:R-:W-:Y:S02]  /*f9d0*/  IMAD.WIDE R52, R201, 0x4, R190 ;  /* 0x00000004c9347825 */ /* 0x002fe400078e02be */
[----:B------:R1:W-:Y:S02]  /*f9e0*/  STL.64 [R1+0x2a0], R48 ;  /* 0x0002a03001007387 */ /* 0x0003e40000100a00 */
[----:B------:R-:W-:-:S02]  /*f9f0*/  VIADD R36, R38, 0xffffff16 ;  /* 0xffffff1626247836 */ /* 0x000fc40000000000 */
[----:B------:R1:W-:Y:S01]  /*fa00*/  LDGSTS.E [R135+0x39000], desc[UR28][R48.64], !P4 ;  /* 0x3900000030877fae */ /* 0x0003e2000e1a101c */
[C---:B------:R-:W-:Y:S01]  /*fa10*/  IMAD.WIDE R54, R201.reuse, 0x4, R226 ;  /* 0x00000004c9367825 */ /* 0x040fe200078e02e2 */
[----:B------:R-:W4:Y:S02]  /*fa20*/  LDC R38, c[0x0][0x3a0] ;  /* 0x0000e800ff267b82 */ /* 0x000f240000000800 */
[----:B------:R3:W-:Y:S01]  /*fa30*/  STL.64 [R1+0x290], R46 ;  /* 0x0002902e01007387 */ /* 0x0007e20000100a00 */
[----:B--2---:R-:W-:-:S03]  /*fa40*/  IMAD.WIDE R50, R201, 0x4, R192 ;  /* 0x00000004c9327825 */ /* 0x004fc600078e02c0 */
[----:B------:R3:W-:Y:S01]  /*fa50*/  LDGSTS.E [R135+0x39200], desc[UR28][R46.64], !P4 ;  /* 0x392000002e877fae */ /* 0x0007e2000e1a101c */
[----:B------:R-:W-:Y:S01]  /*fa60*/  ISETP.GE.U32.AND P4, PT, R0, 0x7ffffed8, PT ;  /* 0x7ffffed80000780c */ /* 0x000fe20003f86070 */
[----:B------:R-:W-:Y:S02]  /*fa70*/  VIADD R0, R41, 0xffffff15 ;  /* 0xffffff1529007836 */ /* 0x000fe40000000000 */
[C---:B-1----:R-:W-:Y:S01]  /*fa80*/  IMAD.WIDE R48, R201.reuse, 0x4, R194 ;  /* 0x00000004c9307825 */ /* 0x042fe200078e02c2 */
[----:B------:R1:W-:Y:S01]  /*fa90*/  LDGSTS.E [R135+0x39400], desc[UR28][R52.64], !P6 ;  /* 0x3940000034877fae */ /* 0x0003e2000f1a101c */
[----:B------:R-:W2:Y:S03]  /*faa0*/  LDC R41, c[0x0][0x3a0] ;  /* 0x0000e800ff297b82 */ /* 0x000ea60000000800 */
[----:B------:R1:W-:Y:S01]  /*fab0*/  LDGSTS.E [R135+0x39600], desc[UR28][R50.64], !P6 ;  /* 0x3960000032877fae */ /* 0x0003e2000f1a101c */
[----:B---3--:R-:W-:Y:S01]  /*fac0*/  IMAD.WIDE R46, R201, 0x4, R196 ;  /* 0x00000004c92e7825 */ /* 0x008fe200078e02c4 */
[----:B------:R-:W-:-:S02]  /*fad0*/  ISETP.GE.U32.AND P6, PT, R36, 0x7ffffed7, PT ;  /* 0x7ffffed72400780c */ /* 0x000fc40003fc6070 */
[----:B------:R3:W-:Y:S04]  /*fae0*/  LDGSTS.E [R135+0x39800], desc[UR28][R48.64], !P5 ;  /* 0x3980000030877fae */ /* 0x0007e8000e9a101c */
        /* <DEDUP_REMOVED lines=8> */
[----:B----4-:R-:W-:Y:S02]  /*fb70*/  IADD3 R0, PT, PT, R40, -0xed, RZ ;  /* 0xffffff1328007810 */ /* 0x010fe40007ffe0ff */
[----:B------:R-:W4:Y:S01]  /*fb80*/  LDC R40, c[0x0][0x3a0] ;  /* 0x0000e800ff287b82 */ /* 0x000f220000000800 */
[----:B------:R1:W-:Y:S01]  /*fb90*/  STL.64 [R1+0x240], R46 ;  /* 0x0002402e01007387 */ /* 0x0003e20000100a00 */
[----:B---3--:R-:W-:-:S03]  /*fba0*/  IMAD.WIDE R50, R201, 0x4, R204 ;  /* 0x00000004c9327825 */ /* 0x008fc600078e02cc */
[----:B------:R3:W-:Y:S01]  /*fbb0*/  STL.64 [R1+0x230], R52 ;  /* 0x0002303401007387 */ /* 0x0007e20000100a00 */
[----:B-1----:R-:W-:-:S03]  /*fbc0*/  IMAD.WIDE R48, R201, 0x4, R206 ;  /* 0x00000004c9307825 */ /* 0x002fc600078e02ce */
[----:B------:R3:W-:Y:S01]  /*fbd0*/  LDGSTS.E [R135+0x39c00], desc[UR28][R52.64], !P2 ;  /* 0x39c0000034877fae */ /* 0x0007e2000d1a101c */
[----:B------:R-:W-:-:S03]  /*fbe0*/  IMAD.WIDE R46, R201, 0x4, R208 ;  /* 0x00000004c92e7825 */ /* 0x000fc600078e02d0 */
[----:B------:R1:W-:Y:S04]  /*fbf0*/  STL.64 [R1+0x220], R50 ;  /* 0x0002203201007387 */ /* 0x0003e80000100a00 */
[----:B------:R1:W-:Y:S01]  /*fc00*/  LDGSTS.E [R135+0x39e00], desc[UR28][R50.64], !P2 ;  /* 0x39e0000032877fae */ /* 0x0003e2000d1a101c */
[----:B------:R-:W-:Y:S01]  /*fc10*/  ISETP.GE.U32.AND P2, PT, R36, 0x7ffffed5, PT ;  /* 0x7ffffed52400780c */ /* 0x000fe20003f46070 */
[----:B------:R-:W-:Y:S02]  /*fc20*/  VIADD R36, R39, 0xffffff12 ;  /* 0xffffff1227247836 */ /* 0x000fe40000000000 */
[C---:B---3--:R-:W-:Y:S01]  /*fc30*/  IMAD.WIDE R52, R201.reuse, 0x4, R210 ;  /* 0x00000004c9347825 */ /* 0x048fe200078e02d2 */
[----:B------:R3:W-:Y:S01]  /*fc40*/  STL.64 [R1+0x210], R48 ;  /* 0x0002103001007387 */ /* 0x0007e20000100a00 */
[----:B------:R-:W2:Y:S03]  /*fc50*/  LDC R39, c[0x0][0x3a0] ;  /* 0x0000e800ff277b82 */ /* 0x000ea60000000800 */
[----:B------:R3:W-:Y:S01]  /*fc60*/  LDGSTS.E [R135+0x3a000], desc[UR28][R48.64], !P4 ;  /* 0x3a00000030877fae */ /* 0x0007e2000e1a101c */
[----:B-1----:R-:W-:-:S03]  /*fc70*/  IMAD.WIDE R50, R201, 0x4, R212 ;  /* 0x00000004c9327825 */ /* 0x002fc600078e02d4 */
[----:B------:R1:W-:Y:S04]  /*fc80*/  STL.64 [R1+0x200], R46 ;  /* 0x0002002e01007387 */ /* 0x0003e80000100a00 */
[----:B------:R1:W-:Y:S01]  /*fc90*/  LDGSTS.E [R135+0x3a200], desc[UR28][R46.64], !P4 ;  /* 0x3a2000002e877fae */ /* 0x0003e2000e1a101c */
[----:B------:R-:W-:Y:S01]  /*fca0*/  ISETP.GE.U32.AND P4, PT, R0, 0x7ffffed4, PT ;  /* 0x7ffffed40000780c */ /* 0x000fe20003f86070 */
[----:B------:R-:W-:Y:S02]  /*fcb0*/  VIADD R0, R42, 0xffffff11 ;  /* 0xffffff112a007836 */ /* 0x000fe40000000000 */
[C---:B---3--:R-:W-:Y:S01]  /*fcc0*/  IMAD.WIDE R48, R201.reuse, 0x4, R214 ;  /* 0x00000004c9307825 */ /* 0x048fe200078e02d6 */
[----:B------:R3:W-:Y:S04]  /*fcd0*/  LDGSTS.E [R135+0x3a400], desc[UR28][R52.64], !P6 ;  /* 0x3a40000034877fae */ /* 0x0007e8000f1a101c */
[----:B------:R2:W-:Y:S01]  /*fce0*/  LDGSTS.E [R135+0x3a600], desc[UR28][R50.64], !P6 ;  /* 0x3a60000032877fae */ /* 0x0005e2000f1a101c */
[----:B-1----:R-:W-:Y:S01]  /*fcf0*/  IMAD.WIDE R46, R201, 0x4, R216 ;  /* 0x00000004c92e7825 */ /* 0x002fe200078e02d8 */
[----:B------:R-:W-:-:S02]  /*fd00*/  ISETP.GE.U32.AND P6, PT, R36, 0x7ffffed3, PT ;  /* 0x7ffffed32400780c */ /* 0x000fc40003fc6070 */
[----:B------:R1:W-:Y:S04]  /*fd10*/  LDGSTS.E [R135+0x3a800], desc[UR28][R48.64], !P5 ;  /* 0x3a80000030877fae */ /* 0x0003e8000e9a101c */
[----:B------:R1:W-:Y:S01]  /*fd20*/  LDGSTS.E [R135+0x3aa00], desc[UR28][R46.64], !P5 ;  /* 0x3aa000002e877fae */ /* 0x0003e2000e9a101c */
[----:B------:R-:W-:-:S03]  /*fd30*/  ISETP.GE.U32.AND P5, PT, R0, 0x7ffffed2, PT ;  /* 0x7ffffed20000780c */ /* 0x000fc60003fa6070 */
[----:B------:R3:W-:Y:S04]  /*fd40*/  STL.64 [R1+0x1f0], R52 ;  /* 0x0001f03401007387 */ /* 0x0007e80000100a00 */
[----:B------:R2:W-:Y:S01]  /*fd50*/  STL.64 [R1+0x1e0], R50 ;  /* 0x0001e03201007387 */ /* 0x0005e20000100a00 */
[----:B------:R-:W-:-:S03]  /*fd60*/  IMAD.WIDE R42, R201, 0x4, R224 ;  /* 0x00000004c92a7825 */ /* 0x000fc600078e02e0 */
[----:B------:R1:W-:Y:S01]  /*fd70*/  STL.64 [R1+0x1d0], R48 ;  /* 0x0001d03001007387 */ /* 0x0003e20000100a00 */
[----:B---3--:R-:W-:-:S03]  /*fd80*/  IMAD.WIDE R52, R201, 0x4, R218 ;  /* 0x00000004c9347825 */ /* 0x008fc600078e02da */
[----:B------:R3:W-:Y:S01]  /*fd90*/  STL.64 [R1+0x188], R46 ;  /* 0x0001882e01007387 */ /* 0x0007e20000100a00 */
[----:B--2---:R-:W-:-:S03]  /*fda0*/  IMAD.WIDE R50, R201, 0x4, R220 ;  /* 0x00000004c9327825 */ /* 0x004fc600078e02dc */
[----:B------:R2:W-:Y:S01]  /*fdb0*/  STL.64 [R1+0x80], R52 ;  /* 0x0000803401007387 */ /* 0x0005e20000100a00 */
[----:B-1----:R-:W-:-:S03]  /*fdc0*/  IMAD.WIDE R48, R201, 0x4, R222 ;  /* 0x00000004c9307825 */ /* 0x002fc600078e02de */
[----:B------:R2:W-:Y:S04]  /*fdd0*/  LDGSTS.E [R135+0x3ac00], desc[UR28][R52.64], !P2 ;  /* 0x3ac0000034877fae */ /* 0x0005e8000d1a101c */
[----:B------:R1:W-:Y:S01]  /*fde0*/  STL.64 [R1+0x50], R50 ;  /* 0x0000503201007387 */ /* 0x0003e20000100a00 */
[----:B---3--:R-:W3:Y:S03]  /*fdf0*/  LDC R46, c[0x0][0x3a0] ;  /* 0x0000e800ff2e7b82 */ /* 0x008ee60000000800 */
[----:B------:R1:W-:Y:S01]  /*fe00*/  LDGSTS.E [R135+0x3ae00], desc[UR28][R50.64], !P2 ;  /* 0x3ae0000032877fae */ /* 0x0003e2000d1a101c */
[----:B--2---:R-:W-:-:S03]  /*fe10*/  IMAD.WIDE R52, R201, 0x4, R228 ;  /* 0x00000004c9347825 */ /* 0x004fc600078e02e4 */
[----:B------:R2:W-:Y:S01]  /*fe20*/  STL.64 [R1+0x28], R48 ;  /* 0x0000283001007387 */ /* 0x0005e20000100a00 */
[----:B------:R-:W-:-:S03]  /*fe30*/  VIADD R36, R38, 0xffffff10 ;  /* 0xffffff1026247836 */ /* 0x000fc60000000000 */
[----:B------:R2:W-:Y:S01]  /*fe40*/  LDGSTS.E [R135+0x3b000], desc[UR28][R48.64], !P4 ;  /* 0x3b00000030877fae */ /* 0x0005e2000e1a101c */
[----:B------:R-:W-:Y:S01]  /*fe50*/  IADD3 R0, PT, PT, R41, -0xf1, RZ ;  /* 0xffffff0f29007810 */ /* 0x000fe20007ffe0ff */
[C---:B------:R-:W-:Y:S01]  /*fe60*/  IMAD.WIDE R246, R201.reuse, 0x4, R234 ;  /* 0x00000004c9f67825 */ /* 0x040fe200078e02ea */
[----:B------:R-:W3:Y:S01]  /*fe70*/  LDC R38, c[0x0][0x3a0] ;  /* 0x0000e800ff267b82 */ /* 0x000ee20000000800 */
[----:B------:R4:W-:Y:S02]  /*fe80*/  STL.64 [R1+0x20], R42 ;  /* 0x0000202a01007387 */ /* 0x0009e40000100a00 */
[C---:B-1----:R-:W-:Y:S02]  /*fe90*/  IMAD.WIDE R50, R201.reuse, 0x4, R230 ;  /* 0x00000004c9327825 */ /* 0x042fe400078e02e6 */
[----:B------:R4:W-:Y:S02]  /*fea0*/  LDGSTS.E [R135+0x3b200], desc[UR28][R42.64], !P4 ;  /* 0x3b2000002a877fae */ /* 0x0009e4000e1a101c */
[C---:B------:R-:W-:Y:S01]  /*feb0*/  IMAD.WIDE R244, R201.reuse, 0x4, R236 ;  /* 0x00000004c9f47825 */ /* 0x040fe200078e02ec */
[----:B------:R-:W1:Y:S01]  /*fec0*/  LDC R47, c[0x0][0x3a0] ;  /* 0x0000e800ff2f7b82 */ /* 0x000e620000000800 */
[----:B------:R-:W-:Y:S02]  /*fed0*/  STL.64 [R1+0x18], R54 ;  /* 0x0000183601007387 */ /* 0x000fe40000100a00 */
[----:B--2---:R-:W-:-:S02]  /*fee0*/  IMAD.WIDE R48, R201, 0x4, R232 ;  /* 0x00000004c9307825 */ /* 0x004fc400078e02e8 */
[----:B------:R-:W-:Y:S04]  /*fef0*/  LDGSTS.E [R135+0x3b400], desc[UR28][R54.64], !P6 ;  /* 0x3b40000036877fae */ /* 0x000fe8000f1a101c */
[----:B------:R2:W-:Y:S01]  /*ff00*/  STL.64 [R1+0x10], R52 ;  /* 0x0000103401007387 */ /* 0x0005e20000100a00 */
[----:B----4-:R-:W4:Y:S03]  /*ff10*/  LDC R42, c[0x0][0x3a0] ;  /* 0x0000e800ff2a7b82 */ /* 0x010f260000000800 */
[----:B------:R2:W-:Y:S04]  /*ff20*/  LDGSTS.E [R135+0x3b600], desc[UR28][R52.64], !P6 ;  /* 0x3b60000034877fae */ /* 0x0005e8000f1a101c */
[----:B------:R-:W-:Y:S01]  /*ff30*/  STL.64 [R1+0x8], R50 ;  /* 0x0000083201007387 */ /* 0x000fe20000100a00 */
[----:B------:R-:W-:Y:S01]  /*ff40*/  ISETP.GE.U32.AND P2, PT, R36, 0x7ffffed1, PT ;  /* 0x7ffffed12400780c */ /* 0x000fe20003f46070 */
[C---:B------:R-:W-:Y:S01]  /*ff50*/  IMAD.WIDE R82, R201.reuse, 0x4, R82 ;  /* 0x00000004c9527825 */ /* 0x040fe200078e0252 */
[----:B------:R-:W1:Y:S01]  /*ff60*/  LDC R43, c[0x0][0x3a0] ;  /* 0x0000e800ff2b7b82 */ /* 0x000e620000000800 */
[----:B------:R1:W-:Y:S04]  /*ff70*/  LDGSTS.E [R135+0x3b800], desc[UR28][R50.64], !P5 ;  /* 0x3b80000032877fae */ /* 0x0003e8000e9a101c */
[----:B------:R3:W-:Y:S01]  /*ff80*/  STL.64 [R1], R48 ;  /* 0x0000003001007387 */ /* 0x0007e20000100a00 */
[----:B------:R-:W-:Y:S01]  /*ff90*/  ISETP.GE.U32.AND P4, PT, R0, 0x7ffffed0, PT ;  /* 0x7ffffed00000780c */ /* 0x000fe20003f86070 */
[----:B------:R-:W-:Y:S01]  /*ffa0*/  IMAD.WIDE R44, R201, 0x4, R44 ;  /* 0x00000004c92c7825 */ /* 0x000fe200078e022c */
[----:B--2---:R-:W2:Y:S01]  /*ffb0*/  LDC R52, c[0x0][0x3a0] ;  /* 0x0000e800ff347b82 */ /* 0x004ea20000000800 */
[----:B------:R1:W-:Y:S02]  /*ffc0*/  LDGSTS.E [R135+0x3ba00], desc[UR28][R48.64], !P5 ;  /* 0x3ba0000030877fae */ /* 0x0003e4000e9a101c */
[----:B------:R-:W-:-:S02]  /*ffd0*/  VIADD R36, R37, 0xffffff0e ;  /* 0xffffff0e25247836 */ /* 0x000fc40000000000 */
[----:B------:R-:W-:Y:S01]  /*ffe0*/  VIADD R0, R40, 0xffffff0d ;  /* 0xffffff0d28007836 */ /* 0x000fe20000000000 */
[----:B------:R-:W-:Y:S02]  /*fff0*/  LDGSTS.E [R135+0x3bc00], desc[UR28][R246.64], !P2 ;  /* 0x3bc00000f6877fae */ /* 0x000fe4000d1a101c */
[----:B------:R-:W1:Y:S02]  /*10000*/  LDC R37, c[0x0][0x3a0] ;  /* 0x0000e800ff257b82 */ /* 0x000e640000000800 */
[----:B---3--:R-:W3:Y:S01]  /*10010*/  LDL.LU.64 R48, [R1+0x30] ;  /* 0x0000300001307983 */ /* 0x008ee20000300a00 */
[----:B------:R-:W-:-:S05]  /*10020*/  IMAD.WIDE R76, R201, 0x4, R76 ;  /* 0x00000004c94c7825 */ /* 0x000fca00078e024c */
[----:B------:R-:W2:Y:S01]  /*10030*/  LDC R53, c[0x0][0x3a0] ;  /* 0x0000e800ff357b82 */ /* 0x000ea20000000800 */
[----:B------:R-:W2:Y:S04]  /*10040*/  LDL.LU.64 R50, [R1+0x38] ;  /* 0x0000380001327983 */ /* 0x000ea80000300a00 */
[----:B------:R-:W2:Y:S04]  /*10050*/  LDL.LU.64 R70, [R1+0x40] ;  /* 0x0000400001467983 */ /* 0x000ea80000300a00 */
[----:B------:R-:W2:Y:S04]  /*10060*/  LDL.LU.64 R68, [R1+0x48] ;  /* 0x0000480001447983 */ /* 0x000ea80000300a00 */
[----:B------:R-:W2:Y:S04]  /*10070*/  LDL.LU.64 R66, [R1+0x58] ;  /* 0x0000580001427983 */ /* 0x000ea80000300a00 */
[----:B------:R-:W2:Y:S04]  /*10080*/  LDL.LU.64 R60, [R1+0x68] ;  /* 0x00006800013c7983 */ /* 0x000ea80000300a00 */
[----:B------:R-:W2:Y:S01]  /*10090*/  LDL.LU.64 R58, [R1+0x70] ;  /* 0x00007000013a7983 */ /* 0x000ea20000300a00 */
[----:B------:R-:W-:Y:S01]  /*100a0*/  ISETP.GE.U32.AND P6, PT, R36, 0x7ffffecf, PT ;  /* 0x7ffffecf2400780c */ /* 0x000fe20003fc6070 */
[----:B------:R-:W-:Y:S01]  /*100b0*/  IMAD.WIDE R40, R201, 0x4, R240 ;  /* 0x00000004c9287825 */ /* 0x000fe200078e02f0 */
[----:B------:R-:W-:Y:S01]  /*100c0*/  ISETP.GE.U32.AND P5, PT, R0, 0x7ffffece, PT ;  /* 0x7ffffece0000780c */ /* 0x000fe20003fa6070 */
[----:B------:R-:W-:Y:S01]  /*100d0*/  LDGSTS.E [R135+0x3be00], desc[UR28][R244.64], !P2 ;  /* 0x3be00000f4877fae */ /* 0x000fe2000d1a101c */
[----:B------:R-:W-:Y:S01]  /*100e0*/  IADD3 R0, PT, PT, R46, -0xf5, RZ ;  /* 0xffffff0b2e007810 */ /* 0x000fe20007ffe0ff */
[----:B------:R-:W-:Y:S01]  /*100f0*/  VIADD R36, R39, 0xffffff0c ;  /* 0xffffff0c27247836 */ /* 0x000fe20000000000 */
[----:B------:R-:W2:Y:S01]  /*10100*/  LDC R46, c[0x0][0x3a0] ;  /* 0x0000e800ff2e7b82 */ /* 0x000ea20000000800 */
[----:B------:R-:W-:Y:S04]  /*10110*/  LDGSTS.E [R135+0x3c000], desc[UR28][R40.64], !P4 ;  /* 0x3c00000028877fae */ /* 0x000fe8000e1a101c */
[----:B------:R-:W-:Y:S01]  /*10120*/  LDGSTS.E [R135+0x3c200], desc[UR28][R82.64], !P4 ;  /* 0x3c20000052877fae */ /* 0x000fe2000e1a101c */
[----:B------:R-:W-:Y:S01]  /*10130*/  ISETP.GE.U32.AND P4, PT, R0, 0x7ffffecc, PT ;  /* 0x7ffffecc0000780c */ /* 0x000fe20003f86070 */
[----:B----4-:R-:W-:Y:S01]  /*10140*/  VIADD R0, R42, 0xffffff0a ;  /* 0xffffff0a2a007836 */ /* 0x010fe20000000000 */
[----:B------:R-:W4:Y:S01]  /*10150*/  LDC R39, c[0x0][0x3a0] ;  /* 0x0000e800ff277b82 */ /* 0x000f220000000800 */
[----:B------:R-:W-:Y:S01]  /*10160*/  LDGSTS.E [R135+0x3c400], desc[UR28][R44.64], !P6 ;  /* 0x3c4000002c877fae */ /* 0x000fe2000f1a101c */
[----:B------:R-:W-:-:S03]  /*10170*/  ISETP.GE.U32.AND P2, PT, R36, 0x7ffffecd, PT ;  /* 0x7ffffecd2400780c */ /* 0x000fc60003f46070 */
[----:B------:R-:W-:Y:S01]  /*10180*/  LDGSTS.E [R135+0x3c600], desc[UR28][R76.64], !P6 ;  /* 0x3c6000004c877fae */ /* 0x000fe2000f1a101c */
[----:B------:R-:W-:Y:S01]  /*10190*/  ISETP.GE.U32.AND P6, PT, R0, 0x7ffffecb, PT ;  /* 0x7ffffecb0000780c */ /* 0x000fe20003fc6070 */
[----:B-1----:R-:W-:Y:S01]  /*101a0*/  VIADD R0, R37, 0xffffff09 ;  /* 0xffffff0925007836 */ /* 0x002fe20000000000 */
[----:B------:R-:W1:Y:S01]  /*101b0*/  LDC R240, c[0x0][0x3a0] ;  /* 0x0000e800fff07b82 */ /* 0x000e620000000800 */
[----:B------:R-:W-:-:S04]  /*101c0*/  IMAD.WIDE R32, R201, 0x4, R32 ;  /* 0x00000004c9207825 */ /* 0x000fc800078e0220 */
[C---:B------:R-:W-:Y:S01]  /*101d0*/  IMAD.WIDE R86, R201.reuse, 0x4, R86 ;  /* 0x00000004c9567825 */ /* 0x040fe200078e0256 */
[----:B------:R-:W-:Y:S02]  /*101e0*/  LDGSTS.E [R135+0x3c800], desc[UR28][R32.64], !P5 ;  /* 0x3c80000020877fae */ /* 0x000fe4000e9a101c */
[----:B------:R-:W1:Y:S01]  /*101f0*/  LDC R37, c[0x0][0x3a0] ;  /* 0x0000e800ff257b82 */ /* 0x000e620000000800 */
[C---:B------:R-:W-:Y:S01]  /*10200*/  IMAD.WIDE R34, R201.reuse, 0x4, R34 ;  /* 0x00000004c9227825 */ /* 0x040fe200078e0222 */
[----:B------:R-:W-:Y:S03]  /*10210*/  LDGSTS.E [R135+0x3ca00], desc[UR28][R86.64], !P5 ;  /* 0x3ca0000056877fae */ /* 0x000fe6000e9a101c */
[C---:B------:R-:W-:Y:S01]  /*10220*/  IMAD.WIDE R78, R201.reuse, 0x4, R78 ;  /* 0x00000004c94e7825 */ /* 0x040fe200078e024e */
[----:B------:R-:W-:Y:S03]  /*10230*/  LDGSTS.E [R135+0x3cc00], desc[UR28][R34.64], !P2 ;  /* 0x3cc0000022877fae */ /* 0x000fe6000d1a101c */
[----:B------:R-:W-:Y:S01]  /*10240*/  VIADD R36, R38, 0xffffff08 ;  /* 0xffffff0826247836 */ /* 0x000fe20000000000 */
[----:B------:R-:W-:Y:S01]  /*10250*/  LDGSTS.E [R135+0x3ce00], desc[UR28][R78.64], !P2 ;  /* 0x3ce000004e877fae */ /* 0x000fe2000d1a101c */
[----:B------:R-:W-:-:S03]  /*10260*/  IMAD.WIDE R238, R201, 0x4, R238 ;  /* 0x00000004c9ee7825 */ /* 0x000fc600078e02ee */
[----:B------:R-:W-:Y:S01]  /*10270*/  ISETP.GE.U32.AND P2, PT, R36, 0x7ffffec9, PT ;  /* 0x7ffffec92400780c */ /* 0x000fe20003f46070 */
[----:B------:R-:W-:Y:S01]  /*10280*/  IMAD.WIDE R90, R201, 0x4, R90 ;  /* 0x00000004c95a7825 */ /* 0x000fe200078e025a */
[----:B------:R-:W-:Y:S01]  /*10290*/  ISETP.GE.U32.AND P5, PT, R0, 0x7ffffeca, PT ;  /* 0x7ffffeca0000780c */ /* 0x000fe20003fa6070 */
[----:B------:R-:W-:Y:S02]  /*102a0*/  LDGSTS.E [R135+0x3d000], desc[UR28][R238.64], !P4 ;  /* 0x3d000000ee877fae */ /* 0x000fe4000e1a101c */
[----:B----4-:R-:W-:Y:S02]  /*102b0*/  VIADD R36, R39, 0xffffff06 ;  /* 0xffffff0627247836 */ /* 0x010fe40000000000 */
[----:B------:R-:W-:Y:S01]  /*102c0*/  IMAD.WIDE R38, R201, 0x4, R248 ;  /* 0x00000004c9267825 */ /* 0x000fe200078e02f8 */
[----:B------:R-:W-:Y:S01]  /*102d0*/  IADD3 R0, PT, PT, R43, -0xf9, RZ ;  /* 0xffffff072b007810 */ /* 0x000fe20007ffe0ff */
[----:B------:R-:W-:Y:S03]  /*102e0*/  LDGSTS.E [R135+0x3d200], desc[UR28][R90.64], !P4 ;  /* 0x3d2000005a877fae */ /* 0x000fe6000e1a101c */
[----:B------:R-:W-:Y:S01]  /*102f0*/  ISETP.GE.U32.AND P4, PT, R0, 0x7ffffec8, PT ;  /* 0x7ffffec80000780c */ /* 0x000fe20003f86070 */
[----:B------:R-:W-:Y:S01]  /*10300*/  LDGSTS.E [R135+0x3d400], desc[UR28][R38.64], !P6 ;  /* 0x3d40000026877fae */ /* 0x000fe2000f1a101c */
[----:B-1----:R-:W-:-:S02]  /*10310*/  VIADD R0, R37, 0xffffff05 ;  /* 0xffffff0525007836 */ /* 0x002fc40000000000 */
[C---:B---3--:R-:W-:Y:S02]  /*10320*/  IMAD.WIDE R80, R201.reuse, 0x4, R48 ;  /* 0x00000004c9507825 */ /* 0x048fe400078e0230 */
[----:B------:R-:W3:Y:S04]  /*10330*/  LDL.LU.64 R48, [R1+0x78] ;  /* 0x0000780001307983 */ /* 0x000ee80000300a00 */
[----:B------:R-:W4:Y:S04]  /*10340*/  LDL.LU.64 R64, [R1+0x88] ;  /* 0x0000880001407983 */ /* 0x000f280000300a00 */
[----:B------:R-:W3:Y:S04]  /*10350*/  LDL.LU.64 R62, [R1+0x98] ;  /* 0x00009800013e7983 */ /* 0x000ee80000300a00 */
[----:B------:R-:W3:Y:S04]  /*10360*/  LDL.LU.64 R54, [R1+0xa0] ;  /* 0x0000a00001367983 */ /* 0x000ee80000300a00 */
[----:B------:R-:W-:Y:S01]  /*10370*/  LDGSTS.E [R135+0x3d600], desc[UR28][R80.64], !P6 ;  /* 0x3d60000050877fae */ /* 0x000fe2000f1a101c */
[----:B------:R-:W-:Y:S01]  /*10380*/  ISETP.GE.U32.AND P6, PT, R36, 0x7ffffec7, PT ;  /* 0x7ffffec72400780c */ /* 0x000fe20003fc6070 */
[----:B--2---:R-:W-:-:S02]  /*10390*/  IMAD.WIDE R36, R201, 0x4, R60 ;  /* 0x00000004c9247825 */ /* 0x004fc400078e023c */
[----:B------:R-:W2:Y:S04]  /*103a0*/  LDL.LU.64 R94, [R1+0xa8] ;  /* 0x0000a800015e7983 */ /* 0x000ea80000300a00 */
[----:B------:R-:W2:Y:S01]  /*103b0*/  LDL.LU.64 R92, [R1+0xb8] ;  /* 0x0000b800015c7983 */ /* 0x000ea20000300a00 */
[----:B------:R-:W-:-:S03]  /*103c0*/  IMAD.WIDE R84, R201, 0x4, R66 ;  /* 0x00000004c9547825 */ /* 0x000fc600078e0242 */
[----:B------:R-:W2:Y:S01]  /*103d0*/  LDL.LU.64 R60, [R1+0xc8] ;  /* 0x0000c800013c7983 */ /* 0x000ea20000300a00 */
[----:B------:R-:W-:-:S03]  /*103e0*/  IMAD.WIDE R66, R201, 0x4, R58 ;  /* 0x00000004c9427825 */ /* 0x000fc600078e023a */
[----:B------:R-:W2:Y:S01]  /*103f0*/  LDL.LU.64 R58, [R1+0xd0] ;  /* 0x0000d000013a7983 */ /* 0x000ea20000300a00 */
[----:B------:R-:W-:-:S03]  /*10400*/  IMAD.WIDE R42, R201, 0x4, R68 ;  /* 0x00000004c92a7825 */ /* 0x000fc600078e0244 */
[----:B------:R-:W2:Y:S01]  /*10410*/  LDL.LU.64 R96, [R1+0xd8] ;  /* 0x0000d80001607983 */ /* 0x000ea20000300a00 */
[----:B------:R-:W-:-:S04]  /*10420*/  IMAD.WIDE R230, R201, 0x4, R70 ;  /* 0x00000004c9e67825 */ /* 0x000fc800078e0246 */
[----:B------:R-:W-:-:S04]  /*10430*/  IMAD.WIDE R50, R201, 0x4, R50 ;  /* 0x00000004c9327825 */ /* 0x000fc800078e0232 */
[----:B------:R-:W-:Y:S01]  /*10440*/  VIADD R46, R46, 0xffffff04 ;  /* 0xffffff042e2e7836 */ /* 0x000fe20000000000 */
[----:B------:R-:W-:Y:S04]  /*10450*/  LDGSTS.E [R135+0x3d800], desc[UR28][R50.64], !P5 ;  /* 0x3d80000032877fae */ /* 0x000fe8000e9a101c */
[----:B------:R-:W-:Y:S01]  /*10460*/  LDGSTS.E [R135+0x3da00], desc[UR28][R230.64], !P5 ;  /* 0x3da00000e6877fae */ /* 0x000fe2000e9a101c */
[----:B------:R-:W-:-:S03]  /*10470*/  ISETP.GE.U32.AND P5, PT, R0, 0x7ffffec6, PT ;  /* 0x7ffffec60000780c */ /* 0x000fc60003fa6070 */
[----:B------:R-:W-:Y:S01]  /*10480*/  LDGSTS.E [R135+0x3dc00], desc[UR28][R42.64], !P2 ;  /* 0x3dc000002a877fae */ /* 0x000fe2000d1a101c */
[----:B------:R-:W-:-:S03]  /*10490*/  IADD3 R0, PT, PT, R47, -0xfd, RZ ;  /* 0xffffff032f007810 */ /* 0x000fc60007ffe0ff */
[----:B------:R-:W-:Y:S01]  /*104a0*/  LDGSTS.E [R135+0x3de00], desc[UR28][R84.64], !P2 ;  /* 0x3de0000054877fae */ /* 0x000fe2000d1a101c */
[----:B------:R-:W-:Y:S01]  /*104b0*/  ISETP.GE.U32.AND P2, PT, R46, 0x7ffffec5, PT ;  /* 0x7ffffec52e00780c */ /* 0x000fe20003f46070 */
[----:B------:R-:W1:Y:S01]  /*104c0*/  S2R R252, SR_TID.X ;  /* 0x0000000000fc7919 */ /* 0x000e620000002100 */
[----:B------:R-:W-:Y:S01]  /*104d0*/  VIADD R52, R52, 0xffffff00 ;  /* 0xffffff0034347836 */ /* 0x000fe20000000000 */
[----:B------:R-:W-:Y:S04]  /*104e0*/  LDGSTS.E [R135+0x3e000], desc[UR28][R36.64], !P4 ;  /* 0x3e00000024877fae */ /* 0x000fe8000e1a101c */
[----:B------:R-:W-:Y:S01]  /*104f0*/  LDGSTS.E [R135+0x3e200], desc[UR28][R66.64], !P4 ;  /* 0x3e20000042877fae */ /* 0x000fe2000e1a101c */
[----:B----4-:R-:W-:-:S03]  /*10500*/  IMAD.WIDE R88, R201, 0x4, R64 ;  /* 0x00000004c9587825 */ /* 0x010fc600078e0240 */
[----:B------:R-:W4:Y:S04]  /*10510*/  LDL.LU.64 R64, [R1+0x118] ;  /* 0x0001180001407983 */ /* 0x000f280000300a00 */
[----:B------:R-:W4:Y:S01]  /*10520*/  LDL.LU.64 R68, [R1+0x108] ;  /* 0x0001080001447983 */ /* 0x000f220000300a00 */
[----:B---3--:R-:W-:-:S03]  /*10530*/  IMAD.WIDE R234, R201, 0x4, R62 ;  /* 0x00000004c9ea7825 */ /* 0x008fc600078e023e */
[----:B------:R-:W3:Y:S04]  /*10540*/  LDL.LU.64 R70, [R1+0x110] ;  /* 0x0001100001467983 */ /* 0x000ee80000300a00 */
[----:B------:R-:W3:Y:S04]  /*10550*/  LDL.LU.64 R74, [R1+0xf8] ;  /* 0x0000f800014a7983 */ /* 0x000ee80000300a00 */
[----:B------:R-:W3:Y:S04]  /*10560*/  LDL.LU.64 R62, [R1+0x100] ;  /* 0x00010000013e7983 */ /* 0x000ee80000300a00 */
[----:B------:R-:W3:Y:S01]  /*10570*/  LDL.LU.64 R72, [R1+0xf0] ;  /* 0x0000f00001487983 */ /* 0x000ee20000300a00 */
[----:B--2---:R-:W-:-:S03]  /*10580*/  IMAD.WIDE R236, R201, 0x4, R60 ;  /* 0x00000004c9ec7825 */ /* 0x004fc600078e023c */
[----:B------:R-:W2:Y:S01]  /*10590*/  LDL.LU.64 R100, [R1+0xe8] ;  /* 0x0000e80001647983 */ /* 0x000ea20000300a00 */
[----:B------:R-:W-:-:S03]  /*105a0*/  IMAD.WIDE R46, R201, 0x4, R94 ;  /* 0x00000004c92e7825 */ /* 0x000fc600078e025e */
[----:B------:R-:W2:Y:S01]  /*105b0*/  LDL.LU.64 R98, [R1+0x128] ;  /* 0x0001280001627983 */ /* 0x000ea20000300a00 */
[----:B------:R-:W-:-:S03]  /*105c0*/  IMAD.WIDE R94, R201, 0x4, R92 ;  /* 0x00000004c95e7825 */ /* 0x000fc600078e025c */
[----:B------:R-:W2:Y:S01]  /*105d0*/  LDL.LU.64 R60, [R1+0x160] ;  /* 0x00016000013c7983 */ /* 0x000ea20000300a00 */
[----:B------:R-:W-:-:S03]  /*105e0*/  IMAD.WIDE R92, R201, 0x4, R58 ;  /* 0x00000004c95c7825 */ /* 0x000fc600078e023a */
[----:B------:R-:W2:Y:S01]  /*105f0*/  LDL.LU.64 R58, [R1+0x158] ;  /* 0x00015800013a7983 */ /* 0x000ea20000300a00 */
[----:B------:R-:W-:Y:S01]  /*10600*/  IMAD.WIDE R48, R201, 0x4, R48 ;  /* 0x00000004c9307825 */ /* 0x000fe200078e0230 */
[----:B-1----:R-:W-:-:S04]  /*10610*/  LOP3.LUT R252, R252, 0x3f, RZ, 0xc0, !PT ;  /* 0x0000003ffcfc7812 */ /* 0x002fc800078ec0ff */
[----:B------:R-:W-:Y:S04]  /*10620*/  LDGSTS.E [R135+0x3e400], desc[UR28][R48.64], !P6 ;  /* 0x3e40000030877fae */ /* 0x000fe8000f1a101c */
[----:B------:R-:W-:Y:S01]  /*10630*/  LDGSTS.E [R135+0x3e600], desc[UR28][R88.64], !P6 ;  /* 0x3e60000058877fae */ /* 0x000fe2000f1a101c */
[----:B------:R-:W-:Y:S02]  /*10640*/  ISETP.GE.AND P6, PT, R252, R52, PT ;  /* 0x00000034fc00720c */ /* 0x000fe40003fc6270 */
[----:B------:R-:W1:Y:S01]  /*10650*/  LDC R252, c[0x0][0x3a0] ;  /* 0x0000e800fffc7b82 */ /* 0x000e620000000800 */
[----:B------:R-:W-:Y:S01]  /*10660*/  IMAD.WIDE R54, R201, 0x4, R54 ;  /* 0x00000004c9367825 */ /* 0x000fe200078e0236 */
[----:B------:R-:W-:Y:S03]  /*10670*/  LDGSTS.E [R135+0x3e800], desc[UR28][R234.64], !P5 ;  /* 0x3e800000ea877fae */ /* 0x000fe6000e9a101c */
[----:B------:R-:W-:Y:S01]  /*10680*/  VIADD R56, R56, 0xffffff02 ;  /* 0xffffff0238387836 */ /* 0x000fe20000000000 */
[----:B------:R-:W-:Y:S01]  /*10690*/  LDGSTS.E [R135+0x3ea00], desc[UR28][R54.64], !P5 ;  /* 0x3ea0000036877fae */ /* 0x000fe2000e9a101c */
[----:B------:R-:W-:Y:S01]  /*106a0*/  VIADD R53, R53, 0xffffff01 ;  /* 0xffffff0135357836 */ /* 0x000fe20000000000 */
[----:B------:R-:W-:-:S02]  /*106b0*/  ISETP.GE.U32.AND P4, PT, R0, 0x7ffffec4, PT ;  /* 0x7ffffec40000780c */ /* 0x000fc40003f86070 */
[----:B------:R-:W-:Y:S01]  /*106c0*/  LDGSTS.E [R135+0x3ec00], desc[UR28][R46.64], !P2 ;  /* 0x3ec000002e877fae */ /* 0x000fe2000d1a101c */
[----:B------:R-:W-:-:S03]  /*106d0*/  SEL R0, RZ, 0x4, P6 ;  /* 0x00000004ff007807 */ /* 0x000fc60003000000 */
[----:B------:R-:W-:Y:S01]  /*106e0*/  LDGSTS.E [R135+0x3ee00], desc[UR28][R94.64], !P2 ;  /* 0x3ee000005e877fae */ /* 0x000fe2000d1a101c */
[----:B------:R-:W-:Y:S02]  /*106f0*/  ISETP.GE.U32.AND P2, PT, R56, 0x7ffffec3, PT ;  /* 0x7ffffec33800780c */ /* 0x000fe40003f46070 */
[----:B------:R-:W-:Y:S01]  /*10700*/  ISETP.GE.U32.AND P6, PT, R53, 0x7ffffec2, PT ;  /* 0x7ffffec23500780c */ /* 0x000fe20003fc6070 */
[----:B------:R-:W-:-:S03]  /*10710*/  IMAD.WIDE R126, R145, 0x4, R96 ;  /* 0x00000004917e7825 */ /* 0x000fc600078e0260 */
[----:B------:R-:W-:Y:S01]  /*10720*/  LDGSTS.E [R135+0x3f000], desc[UR28][R236.64], !P4 ;  /* 0x3f000000ec877fae */ /* 0x000fe2000e1a101c */
[----:B-1----:R-:W-:-:S03]  /*10730*/  IADD3 R252, PT, PT, R252, 0x3f, RZ ;  /* 0x0000003ffcfc7810 */ /* 0x002fc60007ffe0ff */
[----:B------:R-:W-:Y:S01]  /*10740*/  LDGSTS.E [R135+0x3f200], desc[UR28][R92.64], !P4 ;  /* 0x3f2000005c877fae */ /* 0x000fe2000e1a101c */
[----:B------:R-:W-:Y:S01]  /*10750*/  ISETP.GT.AND P5, PT, R252, 0x13f, PT ;  /* 0x0000013ffc00780c */ /* 0x000fe20003fa4270 */
[----:B----4-:R-:W-:-:S03]  /*10760*/  IMAD.WIDE R64, R201, 0x4, R64 ;  /* 0x00000004c9407825 */ /* 0x010fc600078e0240 */
[----:B------:R-:W-:Y:S01]  /*10770*/  SEL R0, R0, RZ, P5 ;  /* 0x000000ff00007207 */ /* 0x000fe20002800000 */
[----:B------:R-:W1:Y:S01]  /*10780*/  LDC R252, c[0x0][0x3a0] ;  /* 0x0000e800fffc7b82 */ /* 0x000e620000000800 */
[----:B------:R-:W-:Y:S01]  /*10790*/  IMAD.WIDE R68, R201, 0x4, R68 ;  /* 0x00000004c9447825 */ /* 0x000fe200078e0244 */
[----:B------:R-:W-:-:S03]  /*107a0*/  ISETP.GE.U32.AND P5, PT, R52, 0x7ffffec1, PT ;  /* 0x7ffffec13400780c */ /* 0x000fc60003fa6070 */
[C---:B---3--:R-:W-:Y:S01]  /*107b0*/  IMAD.WIDE R70, R201.reuse, 0x4, R70 ;  /* 0x00000004c9467825 */ /* 0x048fe200078e0246 */
[----:B------:R3:W-:Y:S03]  /*107c0*/  STL.64 [R1+0x520], R64 ;  /* 0x0005204001007387 */ /* 0x0007e60000100a00 */
[C---:B------:R-:W-:Y:S01]  /*107d0*/  IMAD.WIDE R52, R201.reuse, 0x4, R74 ;  /* 0x00000004c9347825 */ /* 0x040fe200078e024a */
[----:B------:R-:W-:Y:S03]  /*107e0*/  STL.64 [R1+0x70], R68 ;  /* 0x0000704401007387 */ /* 0x000fe60000100a00 */
[C---:B------:R-:W-:Y:S01]  /*107f0*/  IMAD.WIDE R62, R201.reuse, 0x4, R62 ;  /* 0x00000004c93e7825 */ /* 0x040fe200078e023e */
[----:B------:R4:W-:Y:S04]  /*10800*/  STL.64 [R1+0x518], R70 ;  /* 0x0005184601007387 */ /* 0x0009e80000100a00 */
[----:B------:R-:W2:Y:S01]  /*10810*/  LDL.LU.64 R96, [R1+0x150] ;  /* 0x0001500001607983 */ /* 0x000ea20000300a00 */
[----:B------:R-:W-:-:S03]  /*10820*/  IMAD.WIDE R248, R201, 0x4, R72 ;  /* 0x00000004c9f87825 */ /* 0x000fc600078e0248 */
[----:B------:R-:W-:Y:S04]  /*10830*/  STL.64 [R1+0x30], R52 ;  /* 0x0000303401007387 */ /* 0x000fe80000100a00 */
[----:B------:R1:W-:Y:S04]  /*10840*/  STL.64 [R1+0x40], R62 ;  /* 0x0000403e01007387 */ /* 0x0003e80000100a00 */
[----:B------:R-:W2:Y:S04]  /*10850*/  LDL.LU.64 R74, [R1+0x148] ;  /* 0x00014800014a7983 */ /* 0x000ea80000300a00 */
[----:B------:R-:W2:Y:S04]  /*10860*/  LDL.LU.64 R72, [R1+0x140] ;  /* 0x0001400001487983 */ /* 0x000ea80000300a00 */
[----:B------:R-:W-:Y:S04]  /*10870*/  LDGSTS.E [R135+0x3f400], desc[UR28][R64.64], !P2 ;  /* 0x3f40000040877fae */ /* 0x000fe8000d1a101c */
[----:B------:R-:W-:Y:S04]  /*10880*/  LDGSTS.E [R135+0x3f600], desc[UR28][R70.64], !P2 ;  /* 0x3f60000046877fae */ /* 0x000fe8000d1a101c */
[----:B------:R-:W-:Y:S04]  /*10890*/  LDGSTS.E [R135+0x3f800], desc[UR28][R68.64], !P6 ;  /* 0x3f80000044877fae */ /* 0x000fe8000f1a101c */
[----:B---3--:R-:W3:Y:S04]  /*108a0*/  LDL.LU.64 R64, [R1+0x138] ;  /* 0x0001380001407983 */ /* 0x008ee80000300a00 */
[----:B----4-:R-:W4:Y:S04]  /*108b0*/  LDL.LU.64 R70, [R1+0x130] ;  /* 0x0001300001467983 */ /* 0x010f280000300a00 */
[----:B------:R-:W-:Y:S04]  /*108c0*/  LDGSTS.E [R135+0x3fa00], desc[UR28][R62.64], !P6 ;  /* 0x3fa000003e877fae */ /* 0x000fe8000f1a101c */
[----:B------:R-:W4:Y:S01]  /*108d0*/  LDL.LU.64 R68, [R1+0x120] ;  /* 0x0001200001447983 */ /* 0x000f220000300a00 */
[----:B--2---:R-:W-:-:S04]  /*108e0*/  IMAD.WIDE R104, R145, 0x4, R60 ;  /* 0x0000000491687825 */ /* 0x004fc800078e023c */
[C---:B------:R-:W-:Y:S01]  /*108f0*/  IMAD.WIDE R156, R145.reuse, 0x4, R58 ;  /* 0x00000004919c7825 */ /* 0x040fe200078e023a */
[----:B------:R-:W-:Y:S01]  /*10900*/  ISETP.NE.U32.AND P4, PT, R0, RZ, PT ;  /* 0x000000ff0000720c */ /* 0x000fe20003f85070 */
[----:B------:R2:W-:Y:S04]  /*10910*/  LDGSTS.E [R135+0x3fc00], desc[UR28][R52.64], !P5 ;  /* 0x3fc0000034877fae */ /* 0x0005e8000e9a101c */
[----:B-1----:R-:W4:Y:S04]  /*10920*/  LDL.LU.64 R62, [R1+0xc0] ;  /* 0x0000c000013e7983 */ /* 0x002f280000300a00 */
[----:B------:R-:W4:Y:S04]  /*10930*/  LDL.LU.64 R60, [R1+0x90] ;  /* 0x00009000013c7983 */ /* 0x000f280000300a00 */
[----:B------:R-:W4:Y:S01]  /*10940*/  LDL.LU.64 R58, [R1+0x60] ;  /* 0x00006000013a7983 */ /* 0x000f220000300a00 */
[----:B------:R-:W-:Y:S01]  /*10950*/  IMAD.WIDE R232, R145, 0x4, R100 ;  /* 0x0000000491e87825 */ /* 0x000fe200078e0264 */
[----:B--2---:R-:W-:-:S02]  /*10960*/  IADD3 R52, PT, PT, R200, 0x100000, RZ ;  /* 0x00100000c8347810 */ /* 0x004fc40007ffe0ff */
[----:B------:R-:W-:Y:S01]  /*10970*/  LDGSTS.E [R135+0x3fe00], desc[UR28][R248.64], !P5 ;  /* 0x3fe00000f8877fae */ /* 0x000fe2000e9a101c */
[C---:B------:R-:W-:Y:S02]  /*10980*/  VIADD R0, R200.reuse, 0x100000 ;  /* 0x00100000c8007836 */ /* 0x040fe40000000000 */
[C---:B------:R-:W-:Y:S01]  /*10990*/  VIADD R56, R200.reuse, 0x100000 ;  /* 0x00100000c8387836 */ /* 0x040fe20000000000 */
[----:B------:R-:W0:Y:S01]  /*109a0*/  LDGDEPBAR ;  /* 0x00000000000079af */ /* 0x000e220000000000 */
[----:B------:R-:W-:Y:S02]  /*109b0*/  VIADD R53, R200, 0x100000 ;  /* 0x00100000c8357836 */ /* 0x000fe40000000000 */
[C---:B------:R-:W-:Y:S01]  /*109c0*/  IMAD.WIDE R118, R145.reuse, 0x4, R98 ;  /* 0x0000000491767825 */ /* 0x040fe200078e0262 */
[----:B------:R-:W-:Y:S04]  /*109d0*/  LDGSTS.E [R0+-0x78000], desc[UR28][R126.64], P3 ;  /* 0x880000007e007fae */ /* 0x000fe800099a101c */
[----:B------:R-:W-:Y:S04]  /*109e0*/  LDGSTS.E [R56+-0x77c00], desc[UR28][R232.64], P3 ;  /* 0x88400000e8387fae */ /* 0x000fe800099a101c */
[----:B------:R-:W-:Y:S04]  /*109f0*/  LDGSTS.E [R53+-0x77800], desc[UR28][R118.64], P3 ;  /* 0x8880000076357fae */ /* 0x000fe800099a101c */
[----:B------:R-:W-:Y:S04]  /*10a00*/  LDGSTS.E [R52+-0x77400], desc[UR28][R104.64], P3 ;  /* 0x88c0000068347fae */ /* 0x000fe800099a101c */
[----:B------:R-:W-:Y:S01]  /*10a10*/  LDGSTS.E [R0+-0x77000], desc[UR28][R156.64], P3 ;  /* 0x890000009c007fae */ /* 0x000fe200099a101c */
[----:B------:R-:W-:-:S05]  /*10a20*/  IMAD.WIDE R164, R145, 0x4, R96 ;  /* 0x0000000491a47825 */ /* 0x000fca00078e0260 */
[----:B------:R-:W-:Y:S01]  /*10a30*/  LDGSTS.E [R56+-0x76c00], desc[UR28][R164.64], P3 ;  /* 0x89400000a4387fae */ /* 0x000fe200099a101c */
[----:B------:R-:W-:-:S04]  /*10a40*/  IMAD.WIDE R196, R145, 0x4, R74 ;  /* 0x0000000491c47825 */ /* 0x000fc800078e024a */
[C---:B------:R-:W-:Y:S01]  /*10a50*/  IMAD.WIDE R138, R145.reuse, 0x4, R72 ;  /* 0x00000004918a7825 */ /* 0x040fe200078e0248 */
[----:B------:R-:W-:Y:S04]  /*10a60*/  LDGSTS.E [R53+-0x76800], desc[UR28][R196.64], P3 ;  /* 0x89800000c4357fae */ /* 0x000fe800099a101c */
[----:B------:R-:W-:Y:S01]  /*10a70*/  LDGSTS.E [R52+-0x76400], desc[UR28][R138.64], P3 ;  /* 0x89c000008a347fae */ /* 0x000fe200099a101c */
[----:B---3--:R-:W-:-:S03]  /*10a80*/  IMAD.WIDE R148, R145, 0x4, R64 ;  /* 0x0000000491947825 */ /* 0x008fc600078e0240 */
[----:B------:R-:W2:Y:S04]  /*10a90*/  LDL.LU.64 R64, [R1+0x168] ;  /* 0x0001680001407983 */ /* 0x000ea80000300a00 */
[----:B------:R-:W3:Y:S04]  /*10aa0*/  LDL.LU.64 R102, [R1+0x170] ;  /* 0x0001700001667983 */ /* 0x000ee80000300a00 */
[----:B------:R-:W3:Y:S01]  /*10ab0*/  LDL.LU.64 R100, [R1+0x178] ;  /* 0x0001780001647983 */ /* 0x000ee20000300a00 */
[----:B----4-:R-:W-:-:S03]  /*10ac0*/  IMAD.WIDE R106, R145, 0x4, R70 ;  /* 0x00000004916a7825 */ /* 0x010fc600078e0246 */
[----:B------:R-:W-:Y:S01]  /*10ad0*/  LDGSTS.E [R0+-0x76000], desc[UR28][R148.64], P3 ;  /* 0x8a00000094007fae */ /* 0x000fe200099a101c */
[----:B------:R-:W-:-:S03]  /*10ae0*/  IMAD.WIDE R188, R145, 0x4, R68 ;  /* 0x0000000491bc7825 */ /* 0x000fc600078e0244 */
[----:B------:R-:W-:Y:S01]  /*10af0*/  LDGSTS.E [R56+-0x75c00], desc[UR28][R106.64], P3 ;  /* 0x8a4000006a387fae */ /* 0x000fe200099a101c */
[----:B------:R-:W-:-:S03]  /*10b00*/  IMAD.WIDE R224, R145, 0x4, R18 ;  /* 0x0000000491e07825 */ /* 0x000fc600078e0212 */
[----:B------:R-:W-:Y:S01]  /*10b10*/  LDGSTS.E [R53+-0x75800], desc[UR28][R188.64], P3 ;  /* 0x8a800000bc357fae */ /* 0x000fe200099a101c */
[----:B------:R-:W-:-:S03]  /*10b20*/  IMAD.WIDE R172, R145, 0x4, R62 ;  /* 0x0000000491ac7825 */ /* 0x000fc600078e023e */
[----:B------:R-:W4:Y:S01]  /*10b30*/  LDL.LU.64 R62, [R1+0x180] ;  /* 0x00018000013e7983 */ /* 0x000f220000300a00 */
[----:B------:R-:W-:-:S03]  /*10b40*/  IMAD.WIDE R180, R145, 0x4, R60 ;  /* 0x0000000491b47825 */ /* 0x000fc600078e023c */
[----:B------:R-:W3:Y:S04]  /*10b50*/  LDL.LU.64 R96, [R1+0x1c8] ;  /* 0x0001c80001607983 */ /* 0x000ee80000300a00 */
[----:B------:R-:W5:Y:S04]  /*10b60*/  LDL.LU R200, [R1+0x7f0] ;  /* 0x0007f00001c87983 */ /* 0x000f680000300800 */
[----:B------:R-:W3:Y:S01]  /*10b70*/  LDL.LU.64 R74, [R1+0x1c0] ;  /* 0x0001c000014a7983 */ /* 0x000ee20000300a00 */
[----:B------:R-:W-:-:S03]  /*10b80*/  IMAD.WIDE R98, R145, 0x4, R58 ;  /* 0x0000000491627825 */ /* 0x000fc600078e023a */
[----:B------:R-:W3:Y:S04]  /*10b90*/  LDL.LU.64 R60, [R1+0x1b8] ;  /* 0x0001b800013c7983 */ /* 0x000ee80000300a00 */
[----:B------:R-:W3:Y:S04]  /*10ba0*/  LDL.LU.64 R72, [R1+0x1b0] ;  /* 0x0001b00001487983 */ /* 0x000ee80000300a00 */
[----:B------:R-:W3:Y:S04]  /*10bb0*/  LDL.LU.64 R58, [R1+0x1a8] ;  /* 0x0001a800013a7983 */ /* 0x000ee80000300a00 */
[----:B------:R-:W3:Y:S04]  /*10bc0*/  LDL.LU.64 R70, [R1+0x1a0] ;  /* 0x0001a00001467983 */ /* 0x000ee80000300a00 */
[----:B------:R-:W3:Y:S01]  /*10bd0*/  LDL.LU.64 R68, [R1+0x198] ;  /* 0x0001980001447983 */ /* 0x000ee20000300a00 */
[----:B------:R-:W-:-:S03]  /*10be0*/  IMAD.WIDE R208, R145, 0x4, R10 ;  /* 0x0000000491d07825 */ /* 0x000fc600078e020a */
[----:B------:R-:W-:Y:S04]  /*10bf0*/  LDGSTS.E [R52+-0x75400], desc[UR28][R172.64], P3 ;  /* 0x8ac00000ac347fae */ /* 0x000fe800099a101c */
[----:B------:R-:W-:Y:S04]  /*10c00*/  LDGSTS.E [R0+-0x75000], desc[UR28][R180.64], P3 ;  /* 0x8b000000b4007fae */ /* 0x000fe800099a101c */
[----:B------:R-:W-:Y:S04]  /*10c10*/  LDGSTS.E [R56+-0x74c00], desc[UR28][R98.64], P3 ;  /* 0x8b40000062387fae */ /* 0x000fe800099a101c */
[----:B------:R-:W-:Y:S04]  /*10c20*/  LDGSTS.E [R53+-0x74800], desc[UR28][R224.64], P3 ;  /* 0x8b800000e0357fae */ /* 0x000fe800099a101c */
[----:B------:R1:W-:Y:S01]  /*10c30*/  LDGSTS.E [R52+-0x74400], desc[UR28][R208.64], P3 ;  /* 0x8bc00000d0347fae */ /* 0x0003e200099a101c */
[----:B--2---:R-:W-:-:S03]  /*10c40*/  IMAD.WIDE R216, R145, 0x4, R64 ;  /* 0x0000000491d87825 */ /* 0x004fc600078e0240 */
[----:B------:R-:W2:Y:S01]  /*10c50*/  LDL.LU.64 R64, [R1+0x190] ;  /* 0x0001900001407983 */ /* 0x000ea20000300a00 */
[----:B----4-:R-:W-:-:S03]  /*10c60*/  IMAD.WIDE R150, R145, 0x4, R62 ;  /* 0x0000000491967825 */ /* 0x010fc600078e023e */
[----:B------:R-:W4:Y:S01]  /*10c70*/  LDL.LU.64 R62, [R1+0xe0] ;  /* 0x0000e000013e7983 */ /* 0x000f220000300a00 */
[----:B---3--:R-:W-:-:S03]  /*10c80*/  IMAD.WIDE R158, R145, 0x4, R60 ;  /* 0x00000004919e7825 */ /* 0x008fc600078e023c */
[----:B------:R-:W3:Y:S01]  /*10c90*/  LDL.LU.64 R60, [R1+0xb0] ;  /* 0x0000b000013c7983 */ /* 0x000ee20000300a00 */
[----:B------:R-:W-:-:S03]  /*10ca0*/  IMAD.WIDE R190, R145, 0x4, R58 ;  /* 0x0000000491be7825 */ /* 0x000fc600078e023a */
        /* <DEDUP_REMOVED lines=23> */
[----:B------:R-:W-:-:S04]  /*10e20*/  IMAD.WIDE R130, R145, 0x4, R108 ;  /* 0x0000000491827825 */ /* 0x000fc800078e026c */
[----:B------:R-:W-:-:S04]  /*10e30*/  IMAD.WIDE R108, R145, 0x4, R96 ;  /* 0x00000004916c7825 */ /* 0x000fc800078e0260 */
[C---:B------:R-:W-:Y:S02]  /*10e40*/  IMAD.WIDE R168, R145.reuse, 0x4, R72 ;  /* 0x0000000491a87825 */ /* 0x040fe400078e0248 */
[----:B------:R-:W3:Y:S02]  /*10e50*/  LDL.LU.64 R72, [R1+0x288] ;  /* 0x0002880001487983 */ /* 0x000ee40000300a00 */
[C---:B------:R-:W-:Y:S02]  /*10e60*/  IMAD.WIDE R160, R145.reuse, 0x4, R70 ;  /* 0x0000000491a07825 */ /* 0x040fe400078e0246 */
[----:B------:R-:W3:Y:S02]  /*10e70*/  LDL.LU.64 R70, [R1+0x298] ;  /* 0x0002980001467983 */ /* 0x000ee40000300a00 */
[C---:B------:R-:W-:Y:S02]  /*10e80*/  IMAD.WIDE R184, R145.reuse, 0x4, R68 ;  /* 0x0000000491b87825 */ /* 0x040fe400078e0244 */
[----:B------:R-:W3:Y:S02]  /*10e90*/  LDL.LU.64 R68, [R1+0x2a8] ;  /* 0x0002a80001447983 */ /* 0x000ee40000300a00 */
[----:B--2---:R-:W-:-:S02]  /*10ea0*/  IMAD.WIDE R152, R145, 0x4, R64 ;  /* 0x0000000491987825 */ /* 0x004fc400078e0240 */
[----:B------:R-:W2:Y:S02]  /*10eb0*/  LDL.LU.64 R64, [R1+0x2b8] ;  /* 0x0002b80001407983 */ /* 0x000ea40000300a00 */
[----:B----4-:R-:W-:-:S04]  /*10ec0*/  IMAD.WIDE R204, R145, 0x4, R62 ;  /* 0x0000000491cc7825 */ /* 0x010fc800078e023e */
[C---:B---3--:R-:W-:Y:S02]  /*10ed0*/  IMAD.WIDE R192, R145.reuse, 0x4, R60 ;  /* 0x0000000491c07825 */ /* 0x048fe400078e023c */
[----:B------:R-:W3:Y:S04]  /*10ee0*/  LDL.LU.64 R60, [R1+0x2c8] ;  /* 0x0002c800013c7983 */ /* 0x000ee80000300a00 */
[----:B------:R-:W4:Y:S01]  /*10ef0*/  LDL.LU.64 R146, [R1+0x2d8] ;  /* 0x0002d80001927983 */ /* 0x000f220000300a00 */
[----:B------:R-:W-:-:S03]  /*10f00*/  IMAD.WIDE R176, R145, 0x4, R58 ;  /* 0x0000000491b07825 */ /* 0x000fc600078e023a */
[----:B------:R-:W4:Y:S04]  /*10f10*/  LDL.LU.64 R96, [R1+0x2e8] ;  /* 0x0002e80001607983 */ /* 0x000f280000300a00 */
[----:B------:R-:W4:Y:S04]  /*10f20*/  LDL.LU.64 R62, [R1+0x2f8] ;  /* 0x0002f800013e7983 */ /* 0x000f280000300a00 */
        /* <DEDUP_REMOVED lines=9> */
[----:B--2---:R-:W-:-:S03]  /*10fc0*/  IMAD.WIDE R110, R145, 0x4, R64 ;  /* 0x00000004916e7825 */ /* 0x004fc600078e0240 */
[----:B------:R-:W2:Y:S01]  /*10fd0*/  LDL.LU.64 R64, [R1+0x4f8] ;  /* 0x0004f80001407983 */ /* 0x000ea20000300a00 */
[----:B---3--:R-:W-:-:S03]  /*10fe0*/  IMAD.WIDE R116, R145, 0x4, R60 ;  /* 0x0000000491747825 */ /* 0x008fc600078e023c */
[----:B------:R-:W3:Y:S01]  /*10ff0*/  LDL.LU.64 R60, [R1+0x4f0] ;  /* 0x0004f000013c7983 */ /* 0x000ee20000300a00 */
[----:B----4-:R-:W-:-:S03]  /*11000*/  IMAD.WIDE R154, R145, 0x4, R58 ;  /* 0x00000004919a7825 */ /* 0x010fc600078e023a */
[----:B------:R-:W4:Y:S01]  /*11010*/  LDL.LU.64 R58, [R1+0x4e8] ;  /* 0x0004e800013a7983 */ /* 0x000f220000300a00 */
[----:B------:R-:W-:-:S04]  /*11020*/  IMAD.WIDE R170, R145, 0x4, R146 ;  /* 0x0000000491aa7825 */ /* 0x000fc800078e0292 */
[----:B------:R-:W-:-:S04]  /*11030*/  IMAD.WIDE R146, R145, 0x4, R96 ;  /* 0x0000000491927825 */ /* 0x000fc800078e0260 */
[----:B-1----:R-:W-:-:S04]  /*11040*/  IMAD.WIDE R52, R201, 0x4, R198 ;  /* 0x00000004c9347825 */ /* 0x002fc800078e02c6 */
[----:B------:R-:W-:-:S04]  /*11050*/  IMAD.WIDE R222, R145, 0x4, R70 ;  /* 0x0000000491de7825 */ /* 0x000fc800078e0246 */
[----:B------:R-:W-:-:S04]  /*11060*/  IMAD.WIDE R186, R145, 0x4, R68 ;  /* 0x0000000491ba7825 */ /* 0x000fc800078e0244 */
[----:B--2---:R-:W-:-:S04]  /*11070*/  IMAD.WIDE R194, R145, 0x4, R64 ;  /* 0x0000000491c27825 */ /* 0x004fc800078e0240 */
[----:B----4-:R-:W-:-:S04]  /*11080*/  IMAD.WIDE R96, R145, 0x4, R58 ;  /* 0x0000000491607825 */ /* 0x010fc800078e023a */
[----:B------:R-:W-:Y:S02]  /*11090*/  IMAD.WIDE R58, R201, 0x4, R2 ;  /* 0x00000004c93a7825 */ /* 0x000fe400078e0202 */
[----:B------:R-:W2:Y:S04]  /*110a0*/  LDL.LU.64 R2, [R1+0x7e8] ;  /* 0x0007e80001027983 */ /* 0x000ea80000300a00 */
[----:B------:R-:W4:Y:S04]  /*110b0*/  LDL.LU.64 R198, [R1+0x7e0] ;  /* 0x0007e00001c67983 */ /* 0x000f280000300a00 */
[----:B------:R-:W2:Y:S04]  /*110c0*/  LDL.LU.64 R64, [R1+0x4d0] ;  /* 0x0004d00001407983 */ /* 0x000ea80000300a00 */
[----:B------:R-:W2:Y:S04]  /*110d0*/  LDL.LU.64 R70, [R1+0x4c8] ;  /* 0x0004c80001467983 */ /* 0x000ea80000300a00 */
[----:B------:R-:W2:Y:S01]  /*110e0*/  LDL.LU.64 R68, [R1+0x4c0] ;  /* 0x0004c00001447983 */ /* 0x000ea20000300a00 */
[----:B------:R-:W-:-:S02]  /*110f0*/  VIADD R0, R134, 0x100000 ;  /* 0x0010000086007836 */ /* 0x000fc40000000000 */
[C---:B------:R-:W-:Y:S01]  /*11100*/  VIADD R18, R134.reuse, 0x100000 ;  /* 0x0010000086127836 */ /* 0x040fe20000000000 */
[C---:B------:R-:W-:Y:S01]  /*11110*/  IADD3 R10, PT, PT, R134.reuse, 0x100000, RZ ;  /* 0x00100000860a7810 */ /* 0x040fe20007ffe0ff */
[----:B------:R-:W-:Y:S01]  /*11120*/  VIADD R11, R134, 0x100000 ;  /* 0x00100000860b7836 */ /* 0x000fe20000000000 */
[----:B------:R-:W-:Y:S04]  /*11130*/  LDGSTS.E [R0+-0x77f00], desc[UR28][R216.64], P3 ;  /* 0x88100000d8007fae */ /* 0x000fe800099a101c */
[----:B------:R-:W-:Y:S04]  /*11140*/  LDGSTS.E [R18+-0x77b00], desc[UR28][R128.64], P3 ;  /* 0x8850000080127fae */ /* 0x000fe800099a101c */
[----:B------:R-:W-:Y:S04]  /*11150*/  LDGSTS.E [R11+-0x77700], desc[UR28][R120.64], P3 ;  /* 0x88900000780b7fae */ /* 0x000fe800099a101c */
[----:B------:R-:W-:Y:S04]  /*11160*/  LDGSTS.E [R10+-0x77300], desc[UR28][R150.64], P3 ;  /* 0x88d00000960a7fae */ /* 0x000fe800099a101c */
[----:B------:R-:W-:Y:S04]  /*11170*/  LDGSTS.E [R0+-0x76f00], desc[UR28][R112.64], P3 ;  /* 0x8910000070007fae */ /* 0x000fe800099a101c */
[----:B------:R-:W-:Y:S01]  /*11180*/  LDGSTS.E [R18+-0x76b00], desc[UR28][R166.64], P3 ;  /* 0x89500000a6127fae */ /* 0x000fe200099a101c */
[----:B------:R-:W-:-:S02]  /*11190*/  IMAD.WIDE R226, R145, 0x4, R16 ;  /* 0x0000000491e27825 */ /* 0x000fc400078e0210 */
[----:B------:R-:W1:Y:S01]  /*111a0*/  LDC R16, c[0x0][0x3a0] ;  /* 0x0000e800ff107b82 */ /* 0x000e620000000800 */
[----:B------:R-:W-:Y:S01]  /*111b0*/  LDGSTS.E [R11+-0x76700], desc[UR28][R158.64], P3 ;  /* 0x899000009e0b7fae */ /* 0x000fe200099a101c */
[----:B------:R-:W-:-:S03]  /*111c0*/  IMAD.WIDE R210, R145, 0x4, R8 ;  /* 0x0000000491d27825 */ /* 0x000fc600078e0208 */
[----:B------:R-:W-:Y:S04]  /*111d0*/  LDGSTS.E [R10+-0x76300], desc[UR28][R140.64], P3 ;  /* 0x89d000008c0a7fae */ /* 0x000fe800099a101c */
[----:B------:R-:W-:Y:S04]  /*111e0*/  LDGSTS.E [R0+-0x75f00], desc[UR28][R190.64], P3 ;  /* 0x8a100000be007fae */ /* 0x000fe800099a101c */
[----:B------:R-:W-:Y:S04]  /*111f0*/  LDGSTS.E [R18+-0x75b00], desc[UR28][R202.64], P3 ;  /* 0x8a500000ca127fae */ /* 0x000fe800099a101c */
[----:B------:R-:W-:Y:S04]  /*11200*/  LDGSTS.E [R11+-0x75700], desc[UR28][R100.64], P3 ;  /* 0x8a900000640b7fae */ /* 0x000fe800099a101c */
[----:B------:R-:W-:Y:S04]  /*11210*/  LDGSTS.E [R10+-0x75300], desc[UR28][R174.64], P3 ;  /* 0x8ad00000ae0a7fae */ /* 0x000fe800099a101c */
[----:B------:R3:W-:Y:S04]  /*11220*/  LDGSTS.E [R0+-0x74f00], desc[UR28][R182.64], P3 ;  /* 0x8b100000b6007fae */ /* 0x0007e800099a101c */
[----:B------:R-:W-:Y:S01]  /*11230*/  LDGSTS.E [R18+-0x74b00], desc[UR28][R142.64], P3 ;  /* 0x8b5000008e127fae */ /* 0x000fe200099a101c */
[----:B------:R-:W-:-:S03]  /*11240*/  VIADD R9, R133, 0x100000 ;  /* 0x0010000085097836 */ /* 0x000fc60000000000 */
[----:B------:R1:W-:Y:S01]  /*11250*/  LDGSTS.E [R11+-0x74700], desc[UR28][R226.64], P3 ;  /* 0x8b900000e20b7fae */ /* 0x0003e200099a101c */
[----:B------:R-:W-:-:S03]  /*11260*/  IMAD.WIDE R122, R145, 0x4, R102 ;  /* 0x00000004917a7825 */ /* 0x000fc600078e0266 */
[----:B------:R1:W-:Y:S01]  /*11270*/  LDGSTS.E [R10+-0x74300], desc[UR28][R210.64], P3 ;  /* 0x8bd00000d20a7fae */ /* 0x0003e200099a101c */
[C---:B---3--:R-:W-:Y:S01]  /*11280*/  VIADD R0, R133.reuse, 0x100000 ;  /* 0x0010000085007836 */ /* 0x048fe20000000000 */
[----:B------:R-:W-:Y:S01]  /*11290*/  IADD3 R8, PT, PT, R133, 0x100000, RZ ;  /* 0x0010000085087810 */ /* 0x000fe20007ffe0ff */
[----:B------:R-:W-:-:S03]  /*112a0*/  IMAD.WIDE R62, R145, 0x4, R62 ;  /* 0x00000004913e7825 */ /* 0x000fc600078e023e */
[----:B------:R-:W-:Y:S01]  /*112b0*/  LDGSTS.E [R0+-0x77e00], desc[UR28][R218.64], P3 ;  /* 0x88200000da007fae */ /* 0x000fe200099a101c */
[----:B------:R-:W-:Y:S01]  /*112c0*/  IMAD.WIDE R206, R145, 0x4, R60 ;  /* 0x0000000491ce7825 */ /* 0x000fe200078e023c */
[----:B-1----:R-:W1:Y:S02]  /*112d0*/  LDC R11, c[0x0][0x3a0] ;  /* 0x0000e800ff0b7b82 */ /* 0x002e640000000800 */
[----:B------:R-:W3:Y:S01]  /*112e0*/  LDL.LU.64 R60, [R1+0x4b8] ;  /* 0x0004b800013c7983 */ /* 0x000ee20000300a00 */
[----:B------:R-:W-:Y:S02]  /*112f0*/  VIADD R10, R133, 0x100000 ;  /* 0x00100000850a7836 */ /* 0x000fe40000000000 */
[C---:B------:R-:W-:Y:S02]  /*11300*/  IMAD.WIDE R214, R145.reuse, 0x4, R72 ;  /* 0x0000000491d67825 */ /* 0x040fe400078e0248 */
[----:B------:R-:W3:Y:S02]  /*11310*/  LDL.LU.64 R72, [R1+0x4b0] ;  /* 0x0004b00001487983 */ /* 0x000ee40000300a00 */
[----:B------:R-:W-:-:S02]  /*11320*/  IMAD.WIDE R162, R145, 0x4, R74 ;  /* 0x0000000491a27825 */ /* 0x000fc400078e024a */
[----:B------:R-:W-:Y:S04]  /*11330*/  LDGSTS.E [R10+-0x77a00], desc[UR28][R130.64], P3 ;  /* 0x88600000820a7fae */ /* 0x000fe800099a101c */
[----:B------:R-:W-:Y:S04]  /*11340*/  STL.64 [R1+0x8d0], R170 ;  /* 0x0008d0aa01007387 */ /* 0x000fe80000100a00 */
[----:B------:R-:W-:Y:S04]  /*11350*/  LDGSTS.E [R9+-0x77600], desc[UR28][R122.64], P3 ;  /* 0x88a000007a097fae */ /* 0x000fe800099a101c */
[----:B------:R-:W-:Y:S04]  /*11360*/  STL.64 [R1+0x8c8], R146 ;  /* 0x0008c89201007387 */ /* 0x000fe80000100a00 */
[----:B------:R-:W-:Y:S04]  /*11370*/  LDGSTS.E [R8+-0x77200], desc[UR28][R108.64], P3 ;  /* 0x88e000006c087fae */ /* 0x000fe800099a101c */
[----:B------:R-:W-:Y:S01]  /*11380*/  STL.64 [R1+0x8c0], R62 ;  /* 0x0008c03e01007387 */ /* 0x000fe20000100a00 */
[----:B------:R-:W-:-:S03]  /*11390*/  IMAD.WIDE R228, R145, 0x4, R250 ;  /* 0x0000000491e47825 */ /* 0x000fc600078e02fa */
[----:B------:R-:W-:Y:S04]  /*113a0*/  LDGSTS.E [R0+-0x76e00], desc[UR28][R114.64], P3 ;  /* 0x8920000072007fae */ /* 0x000fe800099a101c */
[----:B------:R-:W-:Y:S01]  /*113b0*/  STL.64 [R1+0x8b8], R154 ;  /* 0x0008b89a01007387 */ /* 0x000fe20000100a00 */
[----:B------:R-:W-:-:S03]  /*113c0*/  IMAD.WIDE R102, R145, 0x4, R242 ;  /* 0x0000000491667825 */ /* 0x000fc600078e02f2 */
[----:B------:R-:W-:Y:S04]  /*113d0*/  LDGSTS.E [R10+-0x76a00], desc[UR28][R168.64], P3 ;  /* 0x89600000a80a7fae */ /* 0x000fe800099a101c */
[----:B------:R-:W-:Y:S01]  /*113e0*/  STL.64 [R1+0x8b0], R162 ;  /* 0x0008b0a201007387 */ /* 0x000fe20000100a00 */
[C---:B------:R-:W-:Y:S02]  /*113f0*/  IMAD.WIDE R136, R145.reuse, 0x4, R14 ;  /* 0x0000000491887825 */ /* 0x040fe400078e020e */
[----:B------:R-:W1:Y:S01]  /*11400*/  LDC R14, c[0x0][0x3a0] ;  /* 0x0000e800ff0e7b82 */ /* 0x000e620000000800 */
[----:B------:R-:W-:Y:S04]  /*11410*/  LDGSTS.E [R9+-0x76600], desc[UR28][R160.64], P3 ;  /* 0x89a00000a0097fae */ /* 0x000fe800099a101c */
[----:B------:R-:W-:Y:S01]  /*11420*/  STL.64 [R1+0x8a8], R214 ;  /* 0x0008a8d601007387 */ /* 0x000fe20000100a00 */
[----:B------:R-:W-:-:S02]  /*11430*/  IMAD.WIDE R212, R145, 0x4, R6 ;  /* 0x0000000491d47825 */ /* 0x000fc400078e0206 */
[----:B------:R-:W1:Y:S01]  /*11440*/  LDC R15, c[0x0][0x3a0] ;  /* 0x0000e800ff0f7b82 */ /* 0x000e620000000800 */
[----:B------:R-:W-:Y:S04]  /*11450*/  LDGSTS.E [R8+-0x76200], desc[UR28][R184.64], P3 ;  /* 0x89e00000b8087fae */ /* 0x000fe800099a101c */
[----:B------:R-:W-:Y:S04]  /*11460*/  STL.64 [R1+0x8a0], R222 ;  /* 0x0008a0de01007387 */ /* 0x000fe80000100a00 */
[----:B------:R-:W-:Y:S04]  /*11470*/  LDGSTS.E [R0+-0x75e00], desc[UR28][R152.64], P3 ;  /* 0x8a20000098007fae */ /* 0x000fe800099a101c */
[----:B------:R-:W-:Y:S04]  /*11480*/  STL.64 [R1+0x898], R186 ;  /* 0x000898ba01007387 */ /* 0x000fe80000100a00 */
[----:B------:R-:W-:Y:S04]  /*11490*/  LDGSTS.E [R10+-0x75a00], desc[UR28][R204.64], P3 ;  /* 0x8a600000cc0a7fae */ /* 0x000fe800099a101c */
[----:B------:R1:W-:Y:S04]  /*114a0*/  STL.64 [R1+0x890], R194 ;  /* 0x000890c201007387 */ /* 0x0003e80000100a00 */
[----:B------:R-:W-:Y:S04]  /*114b0*/  LDGSTS.E [R9+-0x75600], desc[UR28][R192.64], P3 ;  /* 0x8aa00000c0097fae */ /* 0x000fe800099a101c */
[----:B------:R-:W-:Y:S04]  /*114c0*/  STL.64 [R1+0x888], R206 ;  /* 0x000888ce01007387 */ /* 0x000fe80000100a00 */
[----:B------:R-:W-:Y:S04]  /*114d0*/  LDGSTS.E [R8+-0x75200], desc[UR28][R176.64], P3 ;  /* 0x8ae00000b0087fae */ /* 0x000fe800099a101c */
[----:B------:R1:W-:Y:S04]  /*114e0*/  STL.64 [R1+0x880], R96 ;  /* 0x0008806001007387 */ /* 0x0003e80000100a00 */
[----:B------:R1:W-:Y:S04]  /*114f0*/  LDGSTS.E [R0+-0x74e00], desc[UR28][R228.64], P3 ;  /* 0x8b200000e4007fae */ /* 0x0003e800099a101c */
[----:B------:R1:W-:Y:S01]  /*11500*/  LDGSTS.E [R10+-0x74a00], desc[UR28][R102.64], P3 ;  /* 0x8b600000660a7fae */ /* 0x0003e200099a101c */
[----:B------:R-:W-:-:S03]  /*11510*/  VIADD R7, R132, 0x100000 ;  /* 0x0010000084077836 */ /* 0x000fc60000000000 */
[----:B------:R1:W-:Y:S01]  /*11520*/  LDGSTS.E [R9+-0x74600], desc[UR28][R136.64], P3 ;  /* 0x8ba0000088097fae */ /* 0x0003e200099a101c */
[C---:B------:R-:W-:Y:S01]  /*11530*/  IADD3 R6, PT, PT, R132.reuse, 0x100000, RZ ;  /* 0x0010000084067810 */ /* 0x040fe20007ffe0ff */
[C---:B-1----:R-:W-:Y:S02]  /*11540*/  VIADD R0, R132.reuse, 0x100000 ;  /* 0x0010000084007836 */ /* 0x042fe40000000000 */
[----:B------:R1:W-:Y:S01]  /*11550*/  LDGSTS.E [R8+-0x74200], desc[UR28][R212.64], P3 ;  /* 0x8be00000d4087fae */ /* 0x0003e200099a101c */
[----:B------:R-:W2:Y:S03]  /*11560*/  LDC R10, c[0x0][0x3a0] ;  /* 0x0000e800ff0a7b82 */ /* 0x000ea60000000800 */
[----:B------:R-:W-:Y:S05]  /*11570*/  LDGSTS.E [R0+-0x77d00], desc[UR28][R220.64], P3 ;  /* 0x88300000dc007fae */ /* 0x000fea00099a101c */
[----:B------:R-:W2:Y:S01]  /*11580*/  LDC R9, c[0x0][0x3a0] ;  /* 0x0000e800ff097b82 */ /* 0x000ea20000000800 */
[----:B-1----:R-:W-:-:S05]  /*11590*/  VIADD R8, R132, 0x100000 ;  /* 0x0010000084087836 */ /* 0x002fca0000000000 */
[----:B------:R-:W-:Y:S04]  /*115a0*/  LDGSTS.E [R8+-0x77900], desc[UR28][R178.64], P3 ;  /* 0x88700000b2087fae */ /* 0x000fe800099a101c */
        /* <DEDUP_REMOVED lines=11> */
[----:B------:R1:W-:Y:S04]  /*11660*/  LDGSTS.E [R6+-0x74900], desc[UR28][R194.64], P3 ;  /* 0x8b700000c2067fae */ /* 0x0003e800099a101c */
[----:B------:R-:W-:Y:S01]  /*11670*/  LDGSTS.E [R0+-0x74500], desc[UR28][R206.64], P3 ;  /* 0x8bb00000ce007fae */ /* 0x000fe200099a101c */
[----:B------:R-:W-:-:S03]  /*11680*/  IMAD.WIDE R20, R201, 0x4, R20 ;  /* 0x00000004c9147825 */ /* 0x000fc600078e0214 */
[----:B------:R1:W-:Y:S01]  /*11690*/  LDGSTS.E [R0+-0x74100], desc[UR28][R96.64], P3 ;  /* 0x8bf0000060007fae */ /* 0x0003e200099a101c */
[----:B------:R-:W-:-:S03]  /*116a0*/  IMAD.WIDE R22, R201, 0x4, R22 ;  /* 0x00000004c9167825 */ /* 0x000fc600078e0216 */
[----:B------:R-:W0:Y:S01]  /*116b0*/  LDGDEPBAR ;  /* 0x00000000000079af */ /* 0x000e220000000000 */
[----:B------:R-:W-:-:S04]  /*116c0*/  IMAD.WIDE R24, R201, 0x4, R24 ;  /* 0x00000004c9187825 */ /* 0x000fc800078e0218 */
[----:B------:R-:W-:-:S04]  /*116d0*/  IMAD.WIDE R26, R201, 0x4, R26 ;  /* 0x00000004c91a7825 */ /* 0x000fc800078e021a */
[----:B------:R-:W-:-:S04]  /*116e0*/  IMAD.WIDE R28, R201, 0x4, R28 ;  /* 0x00000004c91c7825 */ /* 0x000fc800078e021c */
[----:B------:R-:W-:-:S04]  /*116f0*/  IMAD.WIDE R30, R201, 0x4, R30 ;  /* 0x00000004c91e7825 */ /* 0x000fc800078e021e */
[C---:B------:R-:W-:Y:S01]  /*11700*/  IMAD.WIDE R4, R201.reuse, 0x4, R4 ;  /* 0x00000004c9047825 */ /* 0x040fe200078e0204 */
[----:B------:R-:W-:Y:S01]  /*11710*/  IADD3 R144, PT, PT, R144, -0x110, RZ ;  /* 0xfffffef090907810 */ /* 0x000fe20007ffe0ff */
[----:B-1----:R-:W1:Y:S01]  /*11720*/  LDC R194, c[0x0][0x3a0] ;  /* 0x0000e800ffc27b82 */ /* 0x002e620000000800 */
[----:B----4-:R4:W-:Y:S01]  /*11730*/  STL.64 [R1+0x7e0], R198 ;  /* 0x0007e0c601007387 */ /* 0x0109e20000100a00 */
[----:B------:R-:W-:-:S06]  /*11740*/  IMAD.WIDE R12, R201, 0x4, R12 ;  /* 0x00000004c90c7825 */ /* 0x000fcc00078e020c */
[----:B--2---:R-:W2:Y:S01]  /*11750*/  LDC R2, c[0x0][0x3a0] ;  /* 0x0000e800ff027b82 */ /* 0x004ea20000000800 */
[C---:B------:R-:W-:Y:S02]  /*11760*/  IMAD.WIDE R56, R201.reuse, 0x4, R64 ;  /* 0x00000004c9387825 */ /* 0x040fe400078e0240 */
[----:B------:R-:W2:Y:S02]  /*11770*/  LDL.LU.64 R64, [R1+0x4a8] ;  /* 0x0004a80001407983 */ /* 0x000ea40000300a00 */
[----:B------:R-:W-:Y:S02]  /*11780*/  IMAD.WIDE R18, R201, 0x4, R70 ;  /* 0x00000004c9127825 */ /* 0x000fe400078e0246 */
[----:B------:R-:W4:Y:S02]  /*11790*/  LDL.LU.64 R74, [R1+0x4a0] ;  /* 0x0004a000014a7983 */ /* 0x000f240000300a00 */
[----:B------:R-:W-:Y:S02]  /*117a0*/  VIADD R8, R9, 0xfffffeff ;  /* 0xfffffeff09087836 */ /* 0x000fe40000000000 */
[----:B------:R-:W-:Y:S01]  /*117b0*/  VIADD R7, R14, 0xfffffefd ;  /* 0xfffffefd0e077836 */ /* 0x000fe20000000000 */
[----:B------:R-:W1:Y:S01]  /*117c0*/  LDC R9, c[0x0][0x3a0] ;  /* 0x0000e800ff097b82 */ /* 0x000e620000000800 */
[----:B------:R-:W-:-:S02]  /*117d0*/  IMAD.WIDE R70, R201, 0x4, R68 ;  /* 0x00000004c9467825 */ /* 0x000fc400078e0244 */
[----:B------:R-:W4:Y:S04]  /*117e0*/  LDL.LU.64 R68, [R1+0x498] ;  /* 0x0004980001447983 */ /* 0x000f280000300a00 */
[----:B------:R-:W4:Y:S01]  /*117f0*/  LDL.LU.64 R250, [R1+0x490] ;  /* 0x0004900001fa7983 */ /* 0x000f220000300a00 */
[----:B------:R-:W-:Y:S01]  /*11800*/  ISETP.GE.U32.AND P2, PT, R8, 0x7ffffec0, PT ;  /* 0x7ffffec00800780c */ /* 0x000fe20003f46070 */
[----:B------:R-:W-:Y:S01]  /*11810*/  VIADD R0, R16, 0xfffffefb ;  /* 0xfffffefb10007836 */ /* 0x000fe20000000000 */
[----:B------:R-:W-:Y:S01]  /*11820*/  IADD3 R6, PT, PT, R15, -0x104, RZ ;  /* 0xfffffefc0f067810 */ /* 0x000fe20007ffe0ff */
[----:B------:R-:W4:Y:S01]  /*11830*/  LDL.LU.64 R62, [R1+0x488] ;  /* 0x00048800013e7983 */ /* 0x000f220000300a00 */
[----:B------:R-:W2:Y:S03]  /*11840*/  LDC R97, c[0x0][0x3a0] ;  /* 0x0000e800ff617b82 */ /* 0x000ea60000000800 */
[----:B------:R-:W4:Y:S04]  /*11850*/  LDL.LU.64 R146, [R1+0x480] ;  /* 0x0004800001927983 */ /* 0x000f280000300a00 */
[----:B------:R-:W4:Y:S01]  /*11860*/  LDL.LU.64 R170, [R1+0x478] ;  /* 0x0004780001aa7983 */ /* 0x000f220000300a00 */
[----:B------:R-:W2:Y:S03]  /*11870*/  LDC R195, c[0x0][0x3a0] ;  /* 0x0000e800ffc37b82 */ /* 0x000ea60000000800 */
[----:B------:R-:W4:Y:S04]  /*11880*/  LDL.LU.64 R222, [R1+0x470] ;  /* 0x0004700001de7983 */ /* 0x000f280000300a00 */
[----:B------:R-:W4:Y:S01]  /*11890*/  LDL.LU.64 R214, [R1+0x468] ;  /* 0x0004680001d67983 */ /* 0x000f220000300a00 */
[----:B------:R-:W2:Y:S03]  /*118a0*/  LDC R96, c[0x0][0x3a0] ;  /* 0x0000e800ff607b82 */ /* 0x000ea60000000800 */
[----:B------:R-:W4:Y:S05]  /*118b0*/  LDL.LU.64 R162, [R1+0x460] ;  /* 0x0004600001a27983 */ /* 0x000f2a0000300a00 */
[----:B------:R-:W-:Y:S01]  /*118c0*/  BAR.SYNC.DEFER_BLOCKING 0x0 ;  /* 0x0000000000007b1d */ /* 0x000fe20000010000 */
[----:B------:R-:W-:Y:S01]  /*118d0*/  ISETP.GE.U32.AND P5, PT, R7, 0x7ffffebe, PT ;  /* 0x7ffffebe0700780c */ /* 0x000fe20003fa6070 */
[----:B------:R-:W-:-:S06]  /*118e0*/  VIADD R8, R11, 0xfffffefe ;  /* 0xfffffefe0b087836 */ /* 0x000fcc0000000000 */
[----:B------:R-:W3:Y:S01]  /*118f0*/  LDC R7, c[0x0][0x3a0] ;  /* 0x0000e800ff077b82 */ /* 0x000ee20000000800 */
[----:B------:R-:W-:-:S07]  /*11900*/  ISETP.GE.U32.AND P6, PT, R8, 0x7ffffebf, PT ;  /* 0x7ffffebf0800780c */ /* 0x000fce0003fc6070 */
[----:B------:R-:W3:Y:S01]  /*11910*/  LDC R11, c[0x0][0x3a0] ;  /* 0x0000e800ff0b7b82 */ /* 0x000ee20000000800 */
[----:B------:R-:W-:Y:S01]  /*11920*/  ISETP.GE.U32.AND P3, PT, R6, 0x7ffffebd, PT ;  /* 0x7ffffebd0600780c */ /* 0x000fe20003f66070 */
[----:B-1----:R-:W-:-:S06]  /*11930*/  VIADD R6, R9, 0xfffffefa ;  /* 0xfffffefa09067836 */ /* 0x002fcc0000000000 */
[----:B------:R-:W1:Y:S01]  /*11940*/  LDC R16, c[0x0][0x3a0] ;  /* 0x0000e800ff107b82 */ /* 0x000e620000000800 */
[----:B------:R-:W-:Y:S01]  /*11950*/  @!PT LDS RZ, [RZ] ;  /* 0x00000000fffff984 */ /* 0x000fe20000000800 */
[----:B------:R-:W-:Y:S01]  /*11960*/  @!PT LDS RZ, [RZ] ;  /* 0x00000000fffff984 */ /* 0x000fe20000000800 */
[----:B------:R-:W-:Y:S01]  /*11970*/  @!PT LDS RZ, [RZ] ;  /* 0x00000000fffff984 */ /* 0x000fe20000000800 */
[----:B------:R-:W-:Y:S04]  /*11980*/  LDGSTS.E [R135+0x40000], desc[UR28][R58.64], !P2 ;  /* 0x400000003a877fae */ /* 0x000fe8000d1a101c */
[----:B------:R-:W-:Y:S01]  /*11990*/  LDGSTS.E [R135+0x40200], desc[UR28][R52.64], !P2 ;  /* 0x4020000034877fae */ /* 0x000fe2000d1a101c */
[----:B------:R-:W-:Y:S02]  /*119a0*/  ISETP.GE.U32.AND P2, PT, R0, 0x7ffffebc, PT ;  /* 0x7ffffebc0000780c */ /* 0x000fe40003f46070 */
[----:B------:R-:W1:Y:S01]  /*119b0*/  LDC R15, c[0x0][0x3a0] ;  /* 0x0000e800ff0f7b82 */ /* 0x000e620000000800 */
[----:B------:R-:W-:Y:S01]  /*119c0*/  VIADD R0, R10, 0xfffffef9 ;  /* 0xfffffef90a007836 */ /* 0x000fe20000000000 */
[----:B------:R-:W-:Y:S04]  /*119d0*/  LDGSTS.E [R135+0x40400], desc[UR28][R56.64], !P6 ;  /* 0x4040000038877fae */ /* 0x000fe8000f1a101c */
[----:B------:R-:W-:Y:S02]  /*119e0*/  LDGSTS.E [R135+0x40600], desc[UR28][R18.64], !P6 ;  /* 0x4060000012877fae */ /* 0x000fe4000f1a101c */
[----:B------:R-:W2:Y:S01]  /*119f0*/  LDC R9, c[0x0][0x3a0] ;  /* 0x0000e800ff097b82 */ /* 0x000ea20000000800 */
[----:B---3--:R-:W-:Y:S01]  /*11a00*/  IMAD.WIDE R60, R201, 0x4, R60 ;  /* 0x00000004c93c7825 */ /* 0x008fe200078e023c */
[----:B------:R-:W-:Y:S01]  /*11a10*/  ISETP.GE.U32.AND P6, PT, R6, 0x7ffffebb, PT ;  /* 0x7ffffebb0600780c */ /* 0x000fe20003fc6070 */
[----:B------:R-:W-:Y:S01]  /*11a20*/  LDGSTS.E [R135+0x40800], desc[UR28][R70.64], !P5 ;  /* 0x4080000046877fae */ /* 0x000fe2000e9a101c */
[----:B------:R-:W-:Y:S01]  /*11a30*/  IADD3 R6, PT, PT, R7, -0x108, RZ ;  /* 0xfffffef807067810 */ /* 0x000fe20007ffe0ff */
[----:B------:R-:W-:-:S02]  /*11a40*/  IMAD.WIDE R72, R201, 0x4, R72 ;  /* 0x00000004c9487825 */ /* 0x000fc400078e0248 */
[----:B------:R-:W-:Y:S01]  /*11a50*/  LDGSTS.E [R135+0x40a00], desc[UR28][R20.64], !P5 ;  /* 0x40a0000014877fae */ /* 0x000fe2000e9a101c */
[----:B------:R-:W3:Y:S01]  /*11a60*/  LDC R8, c[0x0][0x3a0] ;  /* 0x0000e800ff087b82 */ /* 0x000ee20000000800 */
[----:B------:R-:W-:Y:S01]  /*11a70*/  ISETP.GE.U32.AND P5, PT, R0, 0x7ffffeba, PT ;  /* 0x7ffffeba0000780c */ /* 0x000fe20003fa6070 */
[----:B------:R-:W-:Y:S01]  /*11a80*/  VIADD R0, R11, 0xfffffef7 ;  /* 0xfffffef70b007836 */ /* 0x000fe20000000000 */
[----:B------:R-:W-:Y:S04]  /*11a90*/  LDGSTS.E [R135+0x40c00], desc[UR28][R60.64], !P3 ;  /* 0x40c000003c877fae */ /* 0x000fe8000d9a101c */
[----:B------:R-:W-:Y:S01]  /*11aa0*/  LDGSTS.E [R135+0x40e00], desc[UR28][R22.64], !P3 ;  /* 0x40e0000016877fae */ /* 0x000fe2000d9a101c */
[----:B------:R-:W2:Y:S01]  /*11ab0*/  LDC R10, c[0x0][0x3a0] ;  /* 0x0000e800ff0a7b82 */ /* 0x000ea20000000800 */
[----:B------:R-:W-:-:S02]  /*11ac0*/  ISETP.GE.U32.AND P3, PT, R6, 0x7ffffeb9, PT ;  /* 0x7ffffeb90600780c */ /* 0x000fc40003f66070 */
[----:B------:R-:W-:Y:S04]  /*11ad0*/  LDGSTS.E [R135+0x41000], desc[UR28][R72.64], !P2 ;  /* 0x4100000048877fae */ /* 0x000fe8000d1a101c */
[----:B------:R-:W-:Y:S01]  /*11ae0*/  LDGSTS.E [R135+0x41200], desc[UR28][R24.64], !P2 ;  /* 0x4120000018877fae */ /* 0x000fe2000d1a101c */
[----:B------:R-:W-:Y:S01]  /*11af0*/  ISETP.GE.U32.AND P2, PT, R0, 0x7ffffeb8, PT ;  /* 0x7ffffeb80000780c */ /* 0x000fe20003f46070 */
[----:B-1----:R-:W-:Y:S01]  /*11b00*/  VIADD R0, R16, 0xfffffef5 ;  /* 0xfffffef510007836 */ /* 0x002fe20000000000 */
[----:B------:R-:W1:Y:S01]  /*11b10*/  LDC R14, c[0x0][0x3a0] ;  /* 0x0000e800ff0e7b82 */ /* 0x000e620000000800 */
[----:B------:R-:W-:Y:S02]  /*11b20*/  VIADD R6, R15, 0xfffffef6 ;  /* 0xfffffef60f067836 */ /* 0x000fe40000000000 */
[----:B-1----:R-:W-:-:S02]  /*11b30*/  VIADD R14, R14, 0xfffffef2 ;  /* 0xfffffef20e0e7836 */ /* 0x002fc40000000000 */
[----:B--2---:R-:W-:-:S04]  /*11b40*/  IMAD.WIDE R64, R201, 0x4, R64 ;  /* 0x00000004c9407825 */ /* 0x004fc800078e0240 */
[C---:B----4-:R-:W-:Y:S01]  /*11b50*/  IMAD.WIDE R74, R201.reuse, 0x4, R74 ;  /* 0x00000004c94a7825 */ /* 0x050fe200078e024a */
[----:B------:R-:W-:Y:S04]  /*11b60*/  LDGSTS.E [R135+0x41400], desc[UR28][R64.64], !P6 ;  /* 0x4140000040877fae */ /* 0x000fe8000f1a101c */
[----:B------:R-:W-:Y:S01]  /*11b70*/  LDGSTS.E [R135+0x41600], desc[UR28][R26.64], !P6 ;  /* 0x416000001a877fae */ /* 0x000fe2000f1a101c */
[----:B------:R-:W-:-:S03]  /*11b80*/  IMAD.WIDE R68, R201, 0x4, R68 ;  /* 0x00000004c9447825 */ /* 0x000fc600078e0244 */
[----:B------:R-:W-:Y:S01]  /*11b90*/  LDGSTS.E [R135+0x41800], desc[UR28][R74.64], !P5 ;  /* 0x418000004a877fae */ /* 0x000fe2000e9a101c */
[----:B------:R-:W-:-:S03]  /*11ba0*/  IMAD.WIDE R242, R201, 0x4, R250 ;  /* 0x00000004c9f27825 */ /* 0x000fc600078e02fa */
[----:B------:R-:W-:Y:S01]  /*11bb0*/  LDGSTS.E [R135+0x41a00], desc[UR28][R28.64], !P5 ;  /* 0x41a000001c877fae */ /* 0x000fe2000e9a101c */
[----:B------:R-:W-:Y:S01]  /*11bc0*/  ISETP.GE.U32.AND P5, PT, R0, 0x7ffffeb6, PT ;  /* 0x7ffffeb60000780c */ /* 0x000fe20003fa6070 */
[----:B------:R-:W-:Y:S02]  /*11bd0*/  VIADD R0, R9, 0xfffffef3 ;  /* 0xfffffef309007836 */ /* 0x000fe40000000000 */
[----:B------:R-:W-:Y:S01]  /*11be0*/  LDGSTS.E [R135+0x41c00], desc[UR28][R68.64], !P3 ;  /* 0x41c0000044877fae */ /* 0x000fe2000d9a101c */
[----:B------:R-:W-:-:S03]  /*11bf0*/  ISETP.GE.U32.AND P6, PT, R6, 0x7ffffeb7, PT ;  /* 0x7ffffeb70600780c */ /* 0x000fc60003fc6070 */
[----:B------:R-:W-:Y:S01]  /*11c00*/  LDGSTS.E [R135+0x41e00], desc[UR28][R30.64], !P3 ;  /* 0x41e000001e877fae */ /* 0x000fe2000d9a101c */
[----:B---3--:R-:W-:-:S03]  /*11c10*/  IADD3 R6, PT, PT, R8, -0x10c, RZ ;  /* 0xfffffef408067810 */ /* 0x008fc60007ffe0ff */
[----:B------:R-:W-:Y:S04]  /*11c20*/  LDGSTS.E [R135+0x42000], desc[UR28][R242.64], !P2 ;  /* 0x42000000f2877fae */ /* 0x000fe8000d1a101c */
[----:B------:R-:W-:Y:S01]  /*11c30*/  LDGSTS.E [R135+0x42200], desc[UR28][R4.64], !P2 ;  /* 0x4220000004877fae */ /* 0x000fe2000d1a101c */
[----:B------:R-:W-:Y:S01]  /*11c40*/  ISETP.GE.U32.AND P2, PT, R0, 0x7ffffeb4, PT ;  /* 0x7ffffeb40000780c */ /* 0x000fe20003f46070 */
[----:B------:R-:W-:Y:S02]  /*11c50*/  VIADD R0, R10, 0xfffffef1 ;  /* 0xfffffef10a007836 */ /* 0x000fe40000000000 */
[----:B------:R-:W2:Y:S01]  /*11c60*/  LDL.LU.64 R250, [R1+0x458] ;  /* 0x0004580001fa7983 */ /* 0x000ea20000300a00 */
[----:B------:R-:W-:Y:S01]  /*11c70*/  IMAD.WIDE R10, R201, 0x4, R170 ;  /* 0x00000004c90a7825 */ /* 0x000fe200078e02aa */
[----:B------:R-:W-:-:S02]  /*11c80*/  ISETP.GE.U32.AND P3, PT, R6, 0x7ffffeb5, PT ;  /* 0x7ffffeb50600780c */ /* 0x000fc40003f66070 */
[----:B------:R-:W3:Y:S01]  /*11c90*/  LDL.LU.64 R154, [R1+0x450] ;  /* 0x00045000019a7983 */ /* 0x000ee20000300a00 */
[----:B------:R-:W-:-:S03]  /*11ca0*/  IMAD.WIDE R6, R201, 0x4, R62 ;  /* 0x00000004c9067825 */ /* 0x000fc600078e023e */
[----:B------:R-:W4:Y:S01]  /*11cb0*/  LDL.LU.64 R170, [R1+0x448] ;  /* 0x0004480001aa7983 */ /* 0x000f220000300a00 */
[----:B------:R-:W-:-:S03]  /*11cc0*/  IMAD.WIDE R8, R201, 0x4, R146 ;  /* 0x00000004c9087825 */ /* 0x000fc600078e0292 */
[----:B------:R-:W4:Y:S04]  /*11cd0*/  LDL.LU.64 R62, [R1+0x440] ;  /* 0x00044000013e7983 */ /* 0x000f280000300a00 */
[----:B------:R-:W4:Y:S04]  /*11ce0*/  LDL.LU.64 R146, [R1+0x438] ;  /* 0x0004380001927983 */ /* 0x000f280000300a00 */
[----:B------:R-:W-:Y:S04]  /*11cf0*/  LDGSTS.E [R135+0x42400], desc[UR28][R6.64], !P6 ;  /* 0x4240000006877fae */ /* 0x000fe8000f1a101c */
[----:B------:R-:W-:Y:S04]  /*11d00*/  LDGSTS.E [R135+0x42600], desc[UR28][R8.64], !P6 ;  /* 0x4260000008877fae */ /* 0x000fe8000f1a101c */
[----:B------:R-:W-:Y:S04]  /*11d10*/  LDGSTS.E [R135+0x42800], desc[UR28][R10.64], !P5 ;  /* 0x428000000a877fae */ /* 0x000fe8000e9a101c */
[----:B------:R-:W-:Y:S01]  /*11d20*/  LDGSTS.E [R135+0x42a00], desc[UR28][R12.64], !P5 ;  /* 0x42a000000c877fae */ /* 0x000fe2000e9a101c */
[----:B------:R-:W-:Y:S01]  /*11d30*/  ISETP.GE.U32.AND P5, PT, R0, 0x7ffffeb2, PT ;  /* 0x7ffffeb20000780c */ /* 0x000fe20003fa6070 */
[----:B------:R-:W-:-:S02]  /*11d40*/  VIADD R0, R240, 0xfffffeef ;  /* 0xfffffeeff0007836 */ /* 0x000fc40000000000 */
[----:B------:R-:W-:Y:S01]  /*11d50*/  IMAD.WIDE R240, R201, 0x4, R162 ;  /* 0x00000004c9f07825 */ /* 0x000fe200078e02a2 */
[----:B------:R-:W4:Y:S01]  /*11d60*/  LDL.LU.64 R186, [R1+0x430] ;  /* 0x0004300001ba7983 */ /* 0x000f220000300a00 */
[----:B------:R-:W-:-:S03]  /*11d70*/  ISETP.GE.U32.AND P6, PT, R14, 0x7ffffeb3, PT ;  /* 0x7ffffeb30e00780c */ /* 0x000fc60003fc6070 */
[----:B------:R-:W4:Y:S01]  /*11d80*/  LDL.LU.64 R162, [R1+0x428] ;  /* 0x0004280001a27983 */ /* 0x000f220000300a00 */
[----:B------:R-:W-:-:S03]  /*11d90*/  IMAD.WIDE R14, R201, 0x4, R222 ;  /* 0x00000004c90e7825 */ /* 0x000fc600078e02de */
[----:B------:R-:W4:Y:S01]  /*11da0*/  LDL.LU.64 R222, [R1+0x420] ;  /* 0x0004200001de7983 */ /* 0x000f220000300a00 */
[----:B------:R-:W-:-:S03]  /*11db0*/  IMAD.WIDE R16, R201, 0x4, R214 ;  /* 0x00000004c9107825 */ /* 0x000fc600078e02d6 */
[----:B------:R-:W4:Y:S04]  /*11dc0*/  LDL.LU.64 R214, [R1+0x418] ;  /* 0x0004180001d67983 */ /* 0x000f280000300a00 */
[----:B------:R-:W-:Y:S04]  /*11dd0*/  LDGSTS.E [R135+0x42c00], desc[UR28][R14.64], !P3 ;  /* 0x42c000000e877fae */ /* 0x000fe8000d9a101c */
[----:B------:R-:W-:Y:S04]  /*11de0*/  LDGSTS.E [R135+0x42e00], desc[UR28][R16.64], !P3 ;  /* 0x42e0000010877fae */ /* 0x000fe8000d9a101c */
[----:B------:R-:W-:Y:S01]  /*11df0*/  LDGSTS.E [R135+0x43000], desc[UR28][R240.64], !P2 ;  /* 0x43000000f0877fae */ /* 0x000fe2000d1a101c */
[----:B------:R-:W-:Y:S01]  /*11e00*/  ISETP.GE.U32.AND P3, PT, R144, 0x7ffffeb1, PT ;  /* 0x7ffffeb19000780c */ /* 0x000fe20003f66070 */
[----:B--2---:R-:W-:-:S04]  /*11e10*/  IMAD.WIDE R250, R201, 0x4, R250 ;  /* 0x00000004c9fa7825 */ /* 0x004fc800078e02fa */
[C---:B---3--:R-:W-:Y:S01]  /*11e20*/  IMAD.WIDE R154, R201.reuse, 0x4, R154 ;  /* 0x00000004c99a7825 */ /* 0x048fe200078e029a */
[----:B------:R-:W-:Y:S03]  /*11e30*/  LDGSTS.E [R135+0x43200], desc[UR28][R250.64], !P2 ;  /* 0x43200000fa877fae */ /* 0x000fe6000d1a101c */
[C---:B----4-:R-:W-:Y:S01]  /*11e40*/  IMAD.WIDE R170, R201.reuse, 0x4, R170 ;  /* 0x00000004c9aa7825 */ /* 0x050fe200078e02aa */
[----:B------:R1:W-:Y:S03]  /*11e50*/  STL.64 [R1+0x38], R154 ;  /* 0x0000389a01007387 */ /* 0x0003e60000100a00 */
[C---:B------:R-:W-:Y:S01]  /*11e60*/  IMAD.WIDE R206, R201.reuse, 0x4, R62 ;  /* 0x00000004c9ce7825 */ /* 0x040fe200078e023e */
[----:B------:R2:W-:Y:S03]  /*11e70*/  STL.64 [R1+0x48], R170 ;  /* 0x000048aa01007387 */ /* 0x0005e60000100a00 */
[C---:B------:R-:W-:Y:S01]  /*11e80*/  IMAD.WIDE R198, R201.reuse, 0x4, R146 ;  /* 0x00000004c9c67825 */ /* 0x040fe200078e0292 */
[----:B------:R-:W3:Y:S04]  /*11e90*/  LDL.LU.64 R62, [R1+0x410] ;  /* 0x00041000013e7983 */ /* 0x000ee80000300a00 */
[----:B------:R-:W4:Y:S04]  /*11ea0*/  LDL.LU.64 R146, [R1+0x408] ;  /* 0x0004080001927983 */ /* 0x000f280000300a00 */
[----:B------:R1:W-:Y:S04]  /*11eb0*/  STL.64 [R1+0x58], R206 ;  /* 0x000058ce01007387 */ /* 0x0003e80000100a00 */
[----:B------:R-:W-:Y:S04]  /*11ec0*/  LDGSTS.E [R135+0x43400], desc[UR28][R154.64], !P6 ;  /* 0x434000009a877fae */ /* 0x000fe8000f1a101c */
[----:B------:R2:W-:Y:S04]  /*11ed0*/  STL.64 [R1+0x68], R198 ;  /* 0x000068c601007387 */ /* 0x0005e80000100a00 */
[----:B------:R-:W-:Y:S04]  /*11ee0*/  LDGSTS.E [R135+0x43600], desc[UR28][R170.64], !P6 ;  /* 0x43600000aa877fae */ /* 0x000fe8000f1a101c */
[----:B-1----:R-:W4:Y:S01]  /*11ef0*/  LDL.LU.64 R154, [R1+0x400] ;  /* 0x00040000019a7983 */ /* 0x002f220000300a00 */
[----:B------:R-:W-:-:S03]  /*11f00*/  IMAD.WIDE R186, R201, 0x4, R186 ;  /* 0x00000004c9ba7825 */ /* 0x000fc600078e02ba */
[----:B------:R1:W-:Y:S04]  /*11f10*/  LDGSTS.E [R135+0x43800], desc[UR28][R206.64], !P5 ;  /* 0x43800000ce877fae */ /* 0x0003e8000e9a101c */
[----:B--2---:R-:W2:Y:S01]  /*11f20*/  LDL.LU.64 R170, [R1+0x3f8] ;  /* 0x0003f80001aa7983 */ /* 0x004ea20000300a00 */
[----:B------:R-:W-:-:S03]  /*11f30*/  IMAD.WIDE R162, R201, 0x4, R162 ;  /* 0x00000004c9a27825 */ /* 0x000fc600078e02a2 */
[----:B------:R1:W-:Y:S02]  /*11f40*/  LDGSTS.E [R135+0x43a00], desc[UR28][R198.64], !P5 ;  /* 0x43a00000c6877fae */ /* 0x0003e4000e9a101c */
[C---:B-1----:R-:W-:Y:S02]  /*11f50*/  IMAD.WIDE R206, R201.reuse, 0x4, R222 ;  /* 0x00000004c9ce7825 */ /* 0x042fe400078e02de */
[----:B------:R1:W-:Y:S04]  /*11f60*/  STL.64 [R1+0x78], R186 ;  /* 0x000078ba01007387 */ /* 0x0003e80000100a00 */
[----:B------:R1:W-:Y:S01]  /*11f70*/  STL.64 [R1+0x88], R162 ;  /* 0x000088a201007387 */ /* 0x0003e20000100a00 */
[----:B------:R-:W-:-:S03]  /*11f80*/  IMAD.WIDE R198, R201, 0x4, R214 ;  /* 0x00000004c9c67825 */ /* 0x000fc600078e02d6 */
[----:B------:R-:W2:Y:S04]  /*11f90*/  LDL.LU.64 R222, [R1+0x3f0] ;  /* 0x0003f00001de7983 */ /* 0x000ea80000300a00 */
[----:B------:R-:W2:Y:S04]  /*11fa0*/  LDL.LU.64 R214, [R1+0x3e8] ;  /* 0x0003e80001d67983 */ /* 0x000ea80000300a00 */
[----:B------:R1:W-:Y:S04]  /*11fb0*/  STL.64 [R1+0x90], R206 ;  /* 0x000090ce01007387 */ /* 0x0003e80000100a00 */
[----:B------:R-:W-:Y:S04]  /*11fc0*/  LDGSTS.E [R135+0x43c00], desc[UR28][R186.64], !P3 ;  /* 0x43c00000ba877fae */ /* 0x000fe8000d9a101c */
[----:B------:R2:W-:Y:S04]  /*11fd0*/  STL.64 [R1+0x98], R198 ;  /* 0x000098c601007387 */ /* 0x0005e80000100a00 */
[----:B------:R-:W-:Y:S04]  /*11fe0*/  LDGSTS.E [R135+0x43e00], desc[UR28][R162.64], !P3 ;  /* 0x43e00000a2877fae */ /* 0x000fe8000d9a101c */
[----:B-1----:R-:W2:Y:S04]  /*11ff0*/  LDL.LU.64 R186, [R1+0x3e0] ;  /* 0x0003e00001ba7983 */ /* 0x002ea80000300a00 */
[----:B------:R-:W2:Y:S01]  /*12000*/  LDL.LU.64 R162, [R1+0x3d8] ;  /* 0x0003d80001a27983 */ /* 0x000ea20000300a00 */
[----:B------:R-:W-:Y:S01]  /*12010*/  ISETP.GE.U32.AND P2, PT, R0, 0x7ffffeb0, PT ;  /* 0x7ffffeb00000780c */ /* 0x000fe20003f46070 */
[----:B------:R-:W-:-:S02]  /*12020*/  VIADD R144, R194, 0xfffffeee ;  /* 0xfffffeeec2907836 */ /* 0x000fc40000000000 */
[----:B------:R-:W-:Y:S01]  /*12030*/  VIADD R0, R97, 0xfffffeed ;  /* 0xfffffeed61007836 */ /* 0x000fe20000000000 */
[----:B------:R-:W1:Y:S02]  /*12040*/  LDC R194, c[0x0][0x3a0] ;  /* 0x0000e800ffc27b82 */ /* 0x000e640000000800 */
[----:B------:R-:W-:-:S07]  /*12050*/  ISETP.GE.U32.AND P6, PT, R144, 0x7ffffeaf, PT ;  /* 0x7ffffeaf9000780c */ /* 0x000fce0003fc6070 */
[----:B------:R1:W-:Y:S01]  /*12060*/  LDGSTS.E [R135+0x44000], desc[UR28][R206.64], !P2 ;  /* 0x44000000ce877fae */ /* 0x0003e2000d1a101c */
[----:B------:R-:W1:Y:S03]  /*12070*/  LDC R97, c[0x0][0x3a0] ;  /* 0x0000e800ff617b82 */ /* 0x000e660000000800 */
[----:B------:R2:W-:Y:S01]  /*12080*/  LDGSTS.E [R135+0x44200], desc[UR28][R198.64], !P2 ;  /* 0x44200000c6877fae */ /* 0x0005e2000d1a101c */
[----:B------:R-:W-:Y:S02]  /*12090*/  ISETP.GE.U32.AND P5, PT, R0, 0x7ffffeae, PT ;  /* 0x7ffffeae0000780c */ /* 0x000fe40003fa6070 */
[----:B------:R-:W-:Y:S01]  /*120a0*/  IADD3 R144, PT, PT, R252, -0x114, RZ ;  /* 0xfffffeecfc907810 */ /* 0x000fe20007ffe0ff */
[C---:B---3--:R-:W-:Y:S01]  /*120b0*/  IMAD.WIDE R62, R201.reuse, 0x4, R62 ;  /* 0x00000004c93e7825 */ /* 0x048fe200078e023e */
[----:B------:R-:W3:Y:S03]  /*120c0*/  LDC R252, c[0x0][0x3a0] ;  /* 0x0000e800fffc7b82 */ /* 0x000ee60000000800 */
[C---:B----4-:R-:W-:Y:S01]  /*120d0*/  IMAD.WIDE R146, R201.reuse, 0x4, R146 ;  /* 0x00000004c9927825 */ /* 0x050fe200078e0292 */
[----:B------:R4:W-:Y:S04]  /*120e0*/  STL.64 [R1+0xa0], R62 ;  /* 0x0000a03e01007387 */ /* 0x0009e80000100a00 */
[----:B------:R1:W-:Y:S04]  /*120f0*/  STL.64 [R1+0xa8], R146 ;  /* 0x0000a89201007387 */ /* 0x0003e80000100a00 */
[----:B------:R-:W-:Y:S04]  /*12100*/  LDGSTS.E [R135+0x44400], desc[UR28][R62.64], !P6 ;  /* 0x444000003e877fae */ /* 0x000fe8000f1a101c */
[----:B------:R-:W-:Y:S01]  /*12110*/  LDGSTS.E [R135+0x44600], desc[UR28][R146.64], !P6 ;  /* 0x4460000092877fae */ /* 0x000fe2000f1a101c */
[----:B-1----:R-:W-:-:S03]  /*12120*/  IMAD.WIDE R206, R201, 0x4, R154 ;  /* 0x00000004c9ce7825 */ /* 0x002fc600078e029a */
[----:B------:R-:W3:Y:S01]  /*12130*/  LDL.LU.64 R154, [R1+0x3d0] ;  /* 0x0003d000019a7983 */ /* 0x000ee20000300a00 */
[C---:B--2---:R-:W-:Y:S01]  /*12140*/  IMAD.WIDE R198, R201.reuse, 0x4, R170 ;  /* 0x00000004c9c67825 */ /* 0x044fe200078e02aa */
[----:B------:R-:W-:Y:S02]  /*12150*/  ISETP.GE.U32.AND P3, PT, R144, 0x7ffffead, PT ;  /* 0x7ffffead9000780c */ /* 0x000fe40003f66070 */
[----:B------:R-:W2:Y:S04]  /*12160*/  LDL.LU.64 R170, [R1+0x3c8] ;  /* 0x0003c80001aa7983 */ /* 0x000ea80000300a00 */
[----:B------:R1:W-:Y:S04]  /*12170*/  STL.64 [R1+0xb0], R206 ;  /* 0x0000b0ce01007387 */ /* 0x0003e80000100a00 */
[----:B------:R1:W-:Y:S04]  /*12180*/  STL.64 [R1+0xb8], R198 ;  /* 0x0000b8c601007387 */ /* 0x0003e80000100a00 */
[----:B----4-:R-:W4:Y:S04]  /*12190*/  LDL.LU.64 R62, [R1+0x3c0] ;  /* 0x0003c000013e7983 */ /* 0x010f280000300a00 */
[----:B------:R-:W4:Y:S01]  /*121a0*/  LDL.LU.64 R146, [R1+0x3b8] ;  /* 0x0003b80001927983 */ /* 0x000f220000300a00 */
[----:B------:R-:W-:-:S03]  /*121b0*/  IMAD.WIDE R222, R201, 0x4, R222 ;  /* 0x00000004c9de7825 */ /* 0x000fc600078e02de */
[----:B------:R1:W-:Y:S01]  /*121c0*/  LDGSTS.E [R135+0x44800], desc[UR28][R206.64], !P5 ;  /* 0x44800000ce877fae */ /* 0x0003e2000e9a101c */
[----:B------:R-:W-:-:S03]  /*121d0*/  IMAD.WIDE R214, R201, 0x4, R214 ;  /* 0x00000004c9d67825 */ /* 0x000fc600078e02d6 */
[----:B------:R1:W-:Y:S04]  /*121e0*/  LDGSTS.E [R135+0x44a00], desc[UR28][R198.64], !P5 ;  /* 0x44a00000c6877fae */ /* 0x0003e8000e9a101c */
[----:B------:R1:W-:Y:S04]  /*121f0*/  STL.64 [R1+0xc0], R222 ;  /* 0x0000c0de01007387 */ /* 0x0003e80000100a00 */
[----:B------:R1:W-:Y:S04]  /*12200*/  STL.64 [R1+0xc8], R214 ;  /* 0x0000c8d601007387 */ /* 0x0003e80000100a00 */
[----:B------:R-:W-:Y:S01]  /*12210*/  LDGSTS.E [R135+0x44c00], desc[UR28][R222.64], !P3 ;  /* 0x44c00000de877fae */ /* 0x000fe2000d9a101c */
[----:B-1----:R-:W-:-:S03]  /*12220*/  IMAD.WIDE R206, R201, 0x4, R186 ;  /* 0x00000004c9ce7825 */ /* 0x002fc600078e02ba */
[----:B------:R-:W-:Y:S04]  /*12230*/  LDGSTS.E [R135+0x44e00], desc[UR28][R214.64], !P3 ;  /* 0x44e00000d6877fae */ /* 0x000fe8000d9a101c */
[----:B------:R-:W4:Y:S01]  /*12240*/  LDL.LU.64 R186, [R1+0x3b0] ;  /* 0x0003b00001ba7983 */ /* 0x000f220000300a00 */
[----:B------:R-:W-:-:S03]  /*12250*/  IMAD.WIDE R198, R201, 0x4, R162 ;  /* 0x00000004c9c67825 */ /* 0x000fc600078e02a2 */
[----:B------:R-:W4:Y:S04]  /*12260*/  LDL.LU.64 R162, [R1+0x3a8] ;  /* 0x0003a80001a27983 */ /* 0x000f280000300a00 */
[----:B------:R4:W-:Y:S04]  /*12270*/  STL.64 [R1+0xd0], R206 ;  /* 0x0000d0ce01007387 */ /* 0x0009e80000100a00 */
[----:B------:R1:W-:Y:S04]  /*12280*/  STL.64 [R1+0xd8], R198 ;  /* 0x0000d8c601007387 */ /* 0x0003e80000100a00 */
[----:B------:R-:W4:Y:S04]  /*12290*/  LDL.LU.64 R222, [R1+0x3a0] ;  /* 0x0003a00001de7983 */ /* 0x000f280000300a00 */
[----:B------:R-:W4:Y:S01]  /*122a0*/  LDL.LU.64 R214, [R1+0x398] ;  /* 0x0003980001d67983 */ /* 0x000f220000300a00 */
[----:B------:R-:W-:-:S02]  /*122b0*/  VIADD R0, R2, 0xfffffeeb ;  /* 0xfffffeeb02007836 */ /* 0x000fc40000000000 */
[----:B------:R-:W-:Y:S01]  /*122c0*/  VIADD R144, R195, 0xfffffeea ;  /* 0xfffffeeac3907836 */ /* 0x000fe20000000000 */
[----:B------:R-:W1:Y:S02]  /*122d0*/  LDC R2, c[0x0][0x3a0] ;  /* 0x0000e800ff027b82 */ /* 0x000e640000000800 */
[----:B------:R-:W-:Y:S02]  /*122e0*/  ISETP.GE.U32.AND P2, PT, R0, 0x7ffffeac, PT ;  /* 0x7ffffeac0000780c */ /* 0x000fe40003f46070 */
[----:B------:R-:W-:-:S04]  /*122f0*/  ISETP.GE.U32.AND P6, PT, R144, 0x7ffffeab, PT ;  /* 0x7ffffeab9000780c */ /* 0x000fc80003fc6070 */
[----:B------:R-:W1:Y:S07]  /*12300*/  LDC R195, c[0x0][0x3a0] ;  /* 0x0000e800ffc37b82 */ /* 0x000e6e0000000800 */
[----:B------:R4:W-:Y:S04]  /*12310*/  LDGSTS.E [R135+0x45000], desc[UR28][R206.64], !P2 ;  /* 0x45000000ce877fae */ /* 0x0009e8000d1a101c */
[----:B------:R1:W-:Y:S01]  /*12320*/  LDGSTS.E [R135+0x45200], desc[UR28][R198.64], !P2 ;  /* 0x45200000c6877fae */ /* 0x0003e2000d1a101c */
[----:B------:R-:W-:Y:S01]  /*12330*/  VIADD R0, R96, 0xfffffee9 ;  /* 0xfffffee960007836 */ /* 0x000fe20000000000 */
[----:B------:R-:W-:Y:S01]  /*12340*/  IADD3 R144, PT, PT, R194, -0x118, RZ ;  /* 0xfffffee8c2907810 */ /* 0x000fe20007ffe0ff */
[----:B------:R-:W1:Y:S03]  /*12350*/  LDC R96, c[0x0][0x3a0] ;  /* 0x0000e800ff607b82 */ /* 0x000e660000000800 */
[----:B------:R-:W-:-:S02]  /*12360*/  ISETP.GE.U32.AND P5, PT, R0, 0x7ffffeaa, PT ;  /* 0x7ffffeaa0000780c */ /* 0x000fc40003fa6070 */
[----:B------:R-:W-:Y:S01]  /*12370*/  ISETP.GE.U32.AND P3, PT, R144, 0x7ffffea9, PT ;  /* 0x7ffffea99000780c */ /* 0x000fe20003f66070 */
[C---:B---3--:R-:W-:Y:S02]  /*12380*/  IMAD.WIDE R154, R201.reuse, 0x4, R154 ;  /* 0x00000004c99a7825 */ /* 0x048fe400078e029a */
[----:B------:R-:W3:Y:S02]  /*12390*/  LDC R194, c[0x0][0x3a0] ;  /* 0x0000e800ffc27b82 */ /* 0x000ee40000000800 */
[C---:B--2---:R-:W-:Y:S01]  /*123a0*/  IMAD.WIDE R170, R201.reuse, 0x4, R170 ;  /* 0x00000004c9aa7825 */ /* 0x044fe200078e02aa */
[----:B------:R2:W-:Y:S04]  /*123b0*/  STL.64 [R1+0xe0], R154 ;  /* 0x0000e09a01007387 */ /* 0x0005e80000100a00 */
[----:B------:R2:W-:Y:S04]  /*123c0*/  STL.64 [R1+0xe8], R170 ;  /* 0x0000e8aa01007387 */ /* 0x0005e80000100a00 */
[----:B------:R-:W-:Y:S01]  /*123d0*/  LDGSTS.E [R135+0x45400], desc[UR28][R154.64], !P6 ;  /* 0x454000009a877fae */ /* 0x000fe2000f1a101c */
[----:B----4-:R-:W-:-:S03]  /*123e0*/  IMAD.WIDE R206, R201, 0x4, R62 ;  /* 0x00000004c9ce7825 */ /* 0x010fc600078e023e */
[----:B------:R-:W-:Y:S01]  /*123f0*/  LDGSTS.E [R135+0x45600], desc[UR28][R170.64], !P6 ;  /* 0x45600000aa877fae */ /* 0x000fe2000f1a101c */
[----:B-1----:R-:W-:-:S03]  /*12400*/  IMAD.WIDE R198, R201, 0x4, R146 ;  /* 0x00000004c9c67825 */ /* 0x002fc600078e0292 */
[----:B------:R-:W4:Y:S04]  /*12410*/  LDL.LU.64 R62, [R1+0x390] ;  /* 0x00039000013e7983 */ /* 0x000f280000300a00 */
[----:B------:R-:W3:Y:S04]  /*12420*/  LDL.LU.64 R146, [R1+0x388] ;  /* 0x0003880001927983 */ /* 0x000ee80000300a00 */
[----:B------:R1:W-:Y:S04]  /*12430*/  STL.64 [R1+0xf0], R206 ;  /* 0x0000f0ce01007387 */ /* 0x0003e80000100a00 */
[----:B------:R1:W-:Y:S04]  /*12440*/  STL.64 [R1+0xf8], R198 ;  /* 0x0000f8c601007387 */ /* 0x0003e80000100a00 */
[----:B--2---:R-:W2:Y:S04]  /*12450*/  LDL.LU.64 R154, [R1+0x380] ;  /* 0x00038000019a7983 */ /* 0x004ea80000300a00 */
[----:B------:R-:W2:Y:S04]  /*12460*/  LDL.LU.64 R170, [R1+0x378] ;  /* 0x0003780001aa7983 */ /* 0x000ea80000300a00 */
[----:B------:R1:W-:Y:S01]  /*12470*/  LDGSTS.E [R135+0x45800], desc[UR28][R206.64], !P5 ;  /* 0x45800000ce877fae */ /* 0x0003e2000e9a101c */
[----:B------:R-:W-:-:S03]  /*12480*/  IMAD.WIDE R186, R201, 0x4, R186 ;  /* 0x00000004c9ba7825 */ /* 0x000fc600078e02ba */
[----:B------:R1:W-:Y:S01]  /*12490*/  LDGSTS.E [R135+0x45a00], desc[UR28][R198.64], !P5 ;  /* 0x45a00000c6877fae */ /* 0x0003e2000e9a101c */
[----:B------:R-:W-:-:S03]  /*124a0*/  IMAD.WIDE R162, R201, 0x4, R162 ;  /* 0x00000004c9a27825 */ /* 0x000fc600078e02a2 */
[----:B------:R1:W-:Y:S04]  /*124b0*/  STL.64 [R1+0x100], R186 ;  /* 0x000100ba01007387 */ /* 0x0003e80000100a00 */
[----:B------:R1:W-:Y:S04]  /*124c0*/  STL.64 [R1+0x108], R162 ;  /* 0x000108a201007387 */ /* 0x0003e80000100a00 */
[----:B------:R-:W-:Y:S01]  /*124d0*/  LDGSTS.E [R135+0x45c00], desc[UR28][R186.64], !P3 ;  /* 0x45c00000ba877fae */ /* 0x000fe2000d9a101c */
[----:B-1----:R-:W-:-:S03]  /*124e0*/  IMAD.WIDE R206, R201, 0x4, R222 ;  /* 0x00000004c9ce7825 */ /* 0x002fc600078e02de */
[----:B------:R-:W-:Y:S01]  /*124f0*/  LDGSTS.E [R135+0x45e00], desc[UR28][R162.64], !P3 ;  /* 0x45e00000a2877fae */ /* 0x000fe2000d9a101c */
[----:B------:R-:W-:-:S03]  /*12500*/  IMAD.WIDE R198, R201, 0x4, R214 ;  /* 0x00000004c9c67825 */ /* 0x000fc600078e02d6 */
[----:B------:R-:W2:Y:S04]  /*12510*/  LDL.LU.64 R222, [R1+0x370] ;  /* 0x0003700001de7983 */ /* 0x000ea80000300a00 */
[----:B------:R-:W2:Y:S04]  /*12520*/  LDL.LU.64 R214, [R1+0x368] ;  /* 0x0003680001d67983 */ /* 0x000ea80000300a00 */
[----:B------:R2:W-:Y:S04]  /*12530*/  STL.64 [R1+0x110], R206 ;  /* 0x000110ce01007387 */ /* 0x0005e80000100a00 */
[----:B------:R1:W-:Y:S04]  /*12540*/  STL.64 [R1+0x118], R198 ;  /* 0x000118c601007387 */ /* 0x0003e80000100a00 */
[----:B------:R-:W2:Y:S04]  /*12550*/  LDL.LU.64 R186, [R1+0x360] ;  /* 0x0003600001ba7983 */ /* 0x000ea80000300a00 */
[----:B------:R-:W2:Y:S01]  /*12560*/  LDL.LU.64 R162, [R1+0x358] ;  /* 0x0003580001a27983 */ /* 0x000ea20000300a00 */
        /* <DEDUP_REMOVED lines=13> */
[C---:B----4-:R-:W-:Y:S02]  /*12640*/  IMAD.WIDE R62, R201.reuse, 0x4, R62 ;  /* 0x00000004c93e7825 */ /* 0x050fe400078e023e */
[----:B------:R-:W4:Y:S02]  /*12650*/  LDC R195, c[0x0][0x3a0] ;  /* 0x0000e800ffc37b82 */ /* 0x000f240000000800 */
[C---:B---3--:R-:W-:Y:S01]  /*12660*/  IMAD.WIDE R146, R201.reuse, 0x4, R146 ;  /* 0x00000004c9927825 */ /* 0x048fe200078e0292 */
[----:B------:R3:W-:Y:S04]  /*12670*/  STL.64 [R1+0x120], R62 ;  /* 0x0001203e01007387 */ /* 0x0007e80000100a00 */
[----:B------:R2:W-:Y:S04]  /*12680*/  STL.64 [R1+0x128], R146 ;  /* 0x0001289201007387 */ /* 0x0005e80000100a00 */
[----:B------:R-:W-:Y:S01]  /*12690*/  LDGSTS.E [R135+0x46400], desc[UR28][R62.64], !P6 ;  /* 0x464000003e877fae */ /* 0x000fe2000f1a101c */
[----:B--2---:R-:W-:-:S03]  /*126a0*/  IMAD.WIDE R206, R201, 0x4, R154 ;  /* 0x00000004c9ce7825 */ /* 0x004fc600078e029a */
[----:B------:R-:W-:Y:S01]  /*126b0*/  LDGSTS.E [R135+0x46600], desc[UR28][R146.64], !P6 ;  /* 0x4660000092877fae */ /* 0x000fe2000f1a101c */
[----:B-1----:R-:W-:-:S03]  /*126c0*/  IMAD.WIDE R198, R201, 0x4, R170 ;  /* 0x00000004c9c67825 */ /* 0x002fc600078e02aa */
[----:B------:R-:W2:Y:S04]  /*126d0*/  LDL.LU.64 R154, [R1+0x350] ;  /* 0x00035000019a7983 */ /* 0x000ea80000300a00 */
[----:B------:R-:W4:Y:S04]  /*126e0*/  LDL.LU.64 R170, [R1+0x348] ;  /* 0x0003480001aa7983 */ /* 0x000f280000300a00 */
[----:B------:R1:W-:Y:S04]  /*126f0*/  STL.64 [R1+0x130], R206 ;  /* 0x000130ce01007387 */ /* 0x0003e80000100a00 */
[----:B------:R1:W-:Y:S04]  /*12700*/  STL.64 [R1+0x138], R198 ;  /* 0x000138c601007387 */ /* 0x0003e80000100a00 */
[----:B---3--:R-:W3:Y:S04]  /*12710*/  LDL.LU.64 R62, [R1+0x340] ;  /* 0x00034000013e7983 */ /* 0x008ee80000300a00 */
[----:B------:R-:W3:Y:S04]  /*12720*/  LDL.LU.64 R146, [R1+0x338] ;  /* 0x0003380001927983 */ /* 0x000ee80000300a00 */
        /* <DEDUP_REMOVED lines=10> */
[----:B------:R-:W3:Y:S04]  /*127d0*/  LDL.LU.64 R186, [R1+0x330] ;  /* 0x0003300001ba7983 */ /* 0x000ee80000300a00 */
[----:B------:R-:W3:Y:S04]  /*127e0*/  LDL.LU.64 R162, [R1+0x328] ;  /* 0x0003280001a27983 */ /* 0x000ee80000300a00 */
[----:B------:R3:W-:Y:S04]  /*127f0*/  STL.64 [R1+0x150], R206 ;  /* 0x000150ce01007387 */ /* 0x0007e80000100a00 */
[----:B------:R1:W-:Y:S04]  /*12800*/  STL.64 [R1+0x158], R198 ;  /* 0x000158c601007387 */ /* 0x0003e80000100a00 */
[----:B------:R-:W3:Y:S04]  /*12810*/  LDL.LU.64 R222, [R1+0x320] ;  /* 0x0003200001de7983 */ /* 0x000ee80000300a00 */
[----:B------:R-:W3:Y:S01]  /*12820*/  LDL.LU.64 R214, [R1+0x310] ;  /* 0x0003100001d67983 */ /* 0x000ee20000300a00 */
        /* <DEDUP_REMOVED lines=13> */
[C---:B--2---:R-:W-:Y:S02]  /*12900*/  IMAD.WIDE R154, R201.reuse, 0x4, R154 ;  /* 0x00000004c99a7825 */ /* 0x044fe400078e029a */
[----:B------:R-:W2:Y:S02]  /*12910*/  LDC R252, c[0x0][0x3a0] ;  /* 0x0000e800fffc7b82 */ /* 0x000ea40000000800 */
[C---:B----4-:R-:W-:Y:S01]  /*12920*/  IMAD.WIDE R170, R201.reuse, 0x4, R170 ;  /* 0x00000004c9aa7825 */ /* 0x050fe200078e02aa */
[----:B------:R4:W-:Y:S04]  /*12930*/  STL.64 [R1+0x160], R154 ;  /* 0x0001609a01007387 */ /* 0x0009e80000100a00 */
[----:B------:R3:W-:Y:S04]  /*12940*/  STL.64 [R1+0x168], R170 ;  /* 0x000168aa01007387 */ /* 0x0007e80000100a00 */
[----:B------:R-:W-:Y:S01]  /*12950*/  LDGSTS.E [R135+0x47400], desc[UR28][R154.64], !P6 ;  /* 0x474000009a877fae */ /* 0x000fe2000f1a101c */
[----:B---3--:R-:W-:-:S03]  /*12960*/  IMAD.WIDE R206, R201, 0x4, R62 ;  /* 0x00000004c9ce7825 */ /* 0x008fc600078e023e */
[----:B------:R-:W-:Y:S01]  /*12970*/  LDGSTS.E [R135+0x47600], desc[UR28][R170.64], !P6 ;  /* 0x47600000aa877fae */ /* 0x000fe2000f1a101c */
[----:B-1----:R-:W-:-:S03]  /*12980*/  IMAD.WIDE R198, R201, 0x4, R146 ;  /* 0x00000004c9c67825 */ /* 0x002fc600078e0292 */
[----:B------:R1:W-:Y:S04]  /*12990*/  LDGSTS.E [R135+0x47800], desc[UR28][R206.64], !P5 ;  /* 0x47800000ce877fae */ /* 0x0003e8000e9a101c */
[----:B------:R-:W3:Y:S04]  /*129a0*/  LDL.LU.64 R146, [R1+0x300] ;  /* 0x0003000001927983 */ /* 0x000ee80000300a00 */
        /* <DEDUP_REMOVED lines=14> */
[----:B------:R-:W4:Y:S04]  /*12a90*/  LDL.LU.64 R222, [R1+0x2c0] ;  /* 0x0002c00001de7983 */ /* 0x000f280000300a00 */
        /* <DEDUP_REMOVED lines=27> */
[----:B------:R1:W-:Y:S04]  /*12c50*/  LDGSTS.E [R135+0x48800], desc[UR28][R206.64], !P5 ;  /* 0x48800000ce877fae */ /* 0x0003e8000e9a101c */
[----:B------:R-:W4:Y:S04]  /*12c60*/  LDL.LU.64 R170, [R1+0x280] ;  /* 0x0002800001aa7983 */ /* 0x000f280000300a00 */
[----:B------:R-:W4:Y:S04]  /*12c70*/  LDL.LU.64 R154, [R1+0x260] ;  /* 0x00026000019a7983 */ /* 0x000f280000300a00 */
[----:B------:R1:W-:Y:S04]  /*12c80*/  STL.64 [R1+0x318], R206 ;  /* 0x000318ce01007387 */ /* 0x0003e80000100a00 */
[----:B------:R1:W-:Y:S04]  /*12c90*/  STL.64 [R1+0x310], R198 ;  /* 0x000310c601007387 */ /* 0x0003e80000100a00 */
[----:B--2---:R-:W2:Y:S04]  /*12ca0*/  LDL.LU.64 R146, [R1+0x250] ;  /* 0x0002500001927983 */ /* 0x004ea80000300a00 */
[----:B------:R-:W2:Y:S01]  /*12cb0*/  LDL.LU.64 R62, [R1+0x240] ;  /* 0x00024000013e7983 */ /* 0x000ea20000300a00 */
[----:B------:R-:W-:-:S03]  /*12cc0*/  IMAD.WIDE R222, R201, 0x4, R222 ;  /* 0x00000004c9de7825 */ /* 0x000fc600078e02de */
[----:B------:R1:W-:Y:S01]  /*12cd0*/  LDGSTS.E [R135+0x48a00], desc[UR28][R198.64], !P5 ;  /* 0x48a00000c6877fae */ /* 0x0003e2000e9a101c */
[----:B------:R-:W-:-:S03]  /*12ce0*/  IMAD.WIDE R214, R201, 0x4, R214 ;  /* 0x00000004c9d67825 */ /* 0x000fc600078e02d6 */
[----:B------:R3:W-:Y:S04]  /*12cf0*/  STL.64 [R1+0x308], R222 ;  /* 0x000308de01007387 */ /* 0x0007e80000100a00 */
[----:B------:R3:W-:Y:S01]  /*12d00*/  STL.64 [R1+0x300], R214 ;  /* 0x000300d601007387 */ /* 0x0007e20000100a00 */
[----:B-1----:R-:W-:-:S03]  /*12d10*/  IMAD.WIDE R206, R201, 0x4, R186 ;  /* 0x00000004c9ce7825 */ /* 0x002fc600078e02ba */
[----:B------:R-:W-:Y:S01]  /*12d20*/  LDGSTS.E [R135+0x48c00], desc[UR28][R222.64], !P3 ;  /* 0x48c00000de877fae */ /* 0x000fe2000d9a101c */
[----:B------:R-:W-:-:S03]  /*12d30*/  IMAD.WIDE R198, R201, 0x4, R162 ;  /* 0x00000004c9c67825 */ /* 0x000fc600078e02a2 */
[----:B------:R-:W-:Y:S04]  /*12d40*/  LDGSTS.E [R135+0x48e00], desc[UR28][R214.64], !P3 ;  /* 0x48e00000d6877fae */ /* 0x000fe8000d9a101c */
[----:B------:R-:W2:Y:S04]  /*12d50*/  LDL.LU.64 R162, [R1+0x230] ;  /* 0x0002300001a27983 */ /* 0x000ea80000300a00 */
[----:B------:R-:W2:Y:S04]  /*12d60*/  LDL.LU.64 R186, [R1+0x220] ;  /* 0x0002200001ba7983 */ /* 0x000ea80000300a00 */
[----:B------:R-:W-:Y:S04]  /*12d70*/  STL.64 [R1+0x2f8], R206 ;  /* 0x0002f8ce01007387 */ /* 0x000fe80000100a00 */
[----:B------:R-:W-:Y:S04]  /*12d80*/  STL.64 [R1+0x2f0], R198 ;  /* 0x0002f0c601007387 */ /* 0x000fe80000100a00 */
[----:B---3--:R-:W3:Y:S04]  /*12d90*/  LDL.LU.64 R222, [R1+0x210] ;  /* 0x0002100001de7983 */ /* 0x008ee80000300a00 */
[----:B------:R-:W3:Y:S01]  /*12da0*/  LDL.LU.64 R214, [R1+0x200] ;  /* 0x0002000001d67983 */ /* 0x000ee20000300a00 */
[----:B------:R-:W-:-:S02]  /*12db0*/  VIADD R0, R97, 0xfffffedb ;  /* 0xfffffedb61007836 */ /* 0x000fc40000000000 */
[----:B------:R-:W-:Y:S01]  /*12dc0*/  VIADD R144, R252, 0xfffffeda ;  /* 0xfffffedafc907836 */ /* 0x000fe20000000000 */
[----:B------:R-:W1:Y:S02]  /*12dd0*/  LDC R97, c[0x0][0x3a0] ;  /* 0x0000e800ff617b82 */ /* 0x000e640000000800 */
[----:B------:R-:W-:Y:S01]  /*12de0*/  ISETP.GE.U32.AND P2, PT, R0, 0x7ffffe9c, PT ;  /* 0x7ffffe9c0000780c */ /* 0x000fe20003f46070 */
[----:B------:R-:W-:Y:S01]  /*12df0*/  VIADD R0, R2, 0xfffffed9 ;  /* 0xfffffed902007836 */ /* 0x000fe20000000000 */
[----:B------:R-:W-:-:S04]  /*12e00*/  ISETP.GE.U32.AND P6, PT, R144, 0x7ffffe9b, PT ;  /* 0x7ffffe9b9000780c */ /* 0x000fc80003fc6070 */
[----:B------:R-:W-:Y:S01]  /*12e10*/  ISETP.GE.U32.AND P5, PT, R0, 0x7ffffe9a, PT ;  /* 0x7ffffe9a0000780c */ /* 0x000fe20003fa6070 */
[----:B------:R-:W2:Y:S06]  /*12e20*/  LDC R252, c[0x0][0x3a0] ;  /* 0x0000e800fffc7b82 */ /* 0x000eac0000000800 */
[----:B------:R-:W-:Y:S02]  /*12e30*/  LDGSTS.E [R135+0x49000], desc[UR28][R206.64], !P2 ;  /* 0x49000000ce877fae */ /* 0x000fe4000d1a101c */
[----:B------:R-:W2:Y:S02]  /*12e40*/  LDC R2, c[0x0][0x3a0] ;  /* 0x0000e800ff027b82 */ /* 0x000ea40000000800 */
[----:B------:R1:W-:Y:S01]  /*12e50*/  LDGSTS.E [R135+0x49200], desc[UR28][R198.64], !P2 ;  /* 0x49200000c6877fae */ /* 0x0003e2000d1a101c */
[----:B------:R-:W-:Y:S01]  /*12e60*/  IADD3 R144, PT, PT, R195, -0x128, RZ ;  /* 0xfffffed8c3907810 */ /* 0x000fe20007ffe0ff */
[----:B------:R-:W-:-:S03]  /*12e70*/  VIADD R0, R96, 0xfffffed7 ;  /* 0xfffffed760007836 */ /* 0x000fc60000000000 */
[----:B------:R-:W-:Y:S01]  /*12e80*/  ISETP.GE.U32.AND P3, PT, R144, 0x7ffffe99, PT ;  /* 0x7ffffe999000780c */ /* 0x000fe20003f66070 */
[----:B------:R-:W2:Y:S01]  /*12e90*/  LDC R96, c[0x0][0x3a0] ;  /* 0x0000e800ff607b82 */ /* 0x000ea20000000800 */
[----:B------:R-:W-:Y:S01]  /*12ea0*/  ISETP.GE.U32.AND P2, PT, R0, 0x7ffffe98, PT ;  /* 0x7ffffe980000780c */ /* 0x000fe20003f46070 */
[----:B------:R-:W-:Y:S02]  /*12eb0*/  VIADD R144, R194, 0xfffffed6 ;  /* 0xfffffed6c2907836 */ /* 0x000fe40000000000 */
[----:B-1----:R-:W-:Y:S02]  /*12ec0*/  VIADD R0, R97, 0xfffffed5 ;  /* 0xfffffed561007836 */ /* 0x002fe40000000000 */
[----:B----4-:R-:W-:-:S04]  /*12ed0*/  IMAD.WIDE R170, R201, 0x4, R170 ;  /* 0x00000004c9aa7825 */ /* 0x010fc800078e02aa */
[C---:B------:R-:W-:Y:S01]  /*12ee0*/  IMAD.WIDE R154, R201.reuse, 0x4, R154 ;  /* 0x00000004c99a7825 */ /* 0x040fe200078e029a */
[----:B------:R1:W-:Y:S04]  /*12ef0*/  STL.64 [R1+0x2e8], R170 ;  /* 0x0002e8aa01007387 */ /* 0x0003e80000100a00 */
[----:B------:R-:W-:Y:S04]  /*12f00*/  STL.64 [R1+0x2e0], R154 ;  /* 0x0002e09a01007387 */ /* 0x000fe80000100a00 */
[----:B------:R4:W-:Y:S01]  /*12f10*/  LDGSTS.E [R135+0x49400], desc[UR28][R170.64], !P6 ;  /* 0x49400000aa877fae */ /* 0x0009e2000f1a101c */
[----:B--2---:R-:W-:-:S03]  /*12f20*/  IMAD.WIDE R146, R201, 0x4, R146 ;  /* 0x00000004c9927825 */ /* 0x004fc600078e0292 */
[----:B------:R-:W-:Y:S01]  /*12f30*/  LDGSTS.E [R135+0x49600], desc[UR28][R154.64], !P6 ;  /* 0x496000009a877fae */ /* 0x000fe2000f1a101c */
[----:B------:R-:W-:-:S03]  /*12f40*/  IMAD.WIDE R62, R201, 0x4, R62 ;  /* 0x00000004c93e7825 */ /* 0x000fc600078e023e */
[----:B------:R2:W-:Y:S04]  /*12f50*/  STL.64 [R1+0x2d8], R146 ;  /* 0x0002d89201007387 */ /* 0x0005e80000100a00 */
[----:B-1----:R-:W4:Y:S04]  /*12f60*/  LDL.LU.64 R170, [R1+0x1f0] ;  /* 0x0001f00001aa7983 */ /* 0x002f280000300a00 */
[----:B------:R1:W-:Y:S04]  /*12f70*/  STL.64 [R1+0x2d0], R62 ;  /* 0x0002d03e01007387 */ /* 0x0003e80000100a00 */
[----:B------:R1:W-:Y:S04]  /*12f80*/  LDGSTS.E [R135+0x49800], desc[UR28][R146.64], !P5 ;  /* 0x4980000092877fae */ /* 0x0003e8000e9a101c */
[----:B------:R1:W-:Y:S04]  /*12f90*/  LDGSTS.E [R135+0x49a00], desc[UR28][R62.64], !P5 ;  /* 0x49a000003e877fae */ /* 0x0003e8000e9a101c */
[----:B--2---:R-:W2:Y:S04]  /*12fa0*/  LDL.LU.64 R146, [R1+0x1e0] ;  /* 0x0001e00001927983 */ /* 0x004ea80000300a00 */
[----:B-1----:R-:W2:Y:S04]  /*12fb0*/  LDL.LU.64 R62, [R1+0x1d0] ;  /* 0x0001d000013e7983 */ /* 0x002ea80000300a00 */
[----:B------:R-:W2:Y:S01]  /*12fc0*/  LDL.LU.64 R154, [R1+0x188] ;  /* 0x00018800019a7983 */ /* 0x000ea20000300a00 */
[----:B------:R-:W-:-:S04]  /*12fd0*/  IMAD.WIDE R162, R201, 0x4, R162 ;  /* 0x00000004c9a27825 */ /* 0x000fc800078e02a2 */
[C---:B------:R-:W-:Y:S01]  /*12fe0*/  IMAD.WIDE R198, R201.reuse, 0x4, R186 ;  /* 0x00000004c9c67825 */ /* 0x040fe200078e02ba */
[----:B------:R1:W-:Y:S03]  /*12ff0*/  STL.64 [R1+0x2c8], R162 ;  /* 0x0002c8a201007387 */ /* 0x0003e60000100a00 */
[C---:B---3--:R-:W-:Y:S01]  /*13000*/  IMAD.WIDE R194, R201.reuse, 0x4, R222 ;  /* 0x00000004c9c27825 */ /* 0x048fe200078e02de */
[----:B------:R3:W-:Y:S03]  /*13010*/  STL.64 [R1+0x2c0], R198 ;  /* 0x0002c0c601007387 */ /* 0x0007e60000100a00 */
[----:B------:R-:W-:Y:S01]  /*13020*/  IMAD.WIDE R186, R201, 0x4, R214 ;  /* 0x00000004c9ba7825 */ /* 0x000fe200078e02d6 */
[----:B------:R1:W-:Y:S01]  /*13030*/  LDGSTS.E [R135+0x49c00], desc[UR28][R162.64], !P3 ;  /* 0x49c00000a2877fae */ /* 0x0003e2000d9a101c */
[----:B------:R-:W-:-:S02]  /*13040*/  ISETP.GE.U32.AND P6, PT, R144, 0x7ffffe97, PT ;  /* 0x7ffffe979000780c */ /* 0x000fc40003fc6070 */
[----:B------:R-:W-:Y:S01]  /*13050*/  IADD3 R144, PT, PT, R252, -0x12c, RZ ;  /* 0xfffffed4fc907810 */ /* 0x000fe20007ffe0ff */
[----:B------:R2:W-:Y:S01]  /*13060*/  LDGSTS.E [R135+0x49e00], desc[UR28][R198.64], !P3 ;  /* 0x49e00000c6877fae */ /* 0x0005e2000d9a101c */
[----:B------:R-:W-:Y:S01]  /*13070*/  ISETP.GE.U32.AND P5, PT, R0, 0x7ffffe96, PT ;  /* 0x7ffffe960000780c */ /* 0x000fe20003fa6070 */
[----:B------:R-:W2:Y:S02]  /*13080*/  LDC R252, c[0x0][0x3a0] ;  /* 0x0000e800fffc7b82 */ /* 0x000ea40000000800 */
[----:B------:R-:W-:Y:S04]  /*13090*/  LDGSTS.E [R135+0x4a000], desc[UR28][R194.64], !P2 ;  /* 0x4a000000c2877fae */ /* 0x000fe8000d1a101c */
[----:B-1----:R-:W2:Y:S04]  /*130a0*/  LDL.LU.64 R162, [R1+0x80] ;  /* 0x0000800001a27983 */ /* 0x002ea80000300a00 */
[----:B------:R-:W-:Y:S04]  /*130b0*/  STL.64 [R1+0x2b8], R194 ;  /* 0x0002b8c201007387 */ /* 0x000fe80000100a00 */
[----:B------:R-:W2:Y:S04]  /*130c0*/  LDL.LU.64 R214, [R1+0x50] ;  /* 0x0000500001d67983 */ /* 0x000ea80000300a00 */
[----:B------:R1:W-:Y:S04]  /*130d0*/  STL.64 [R1+0x2b0], R186 ;  /* 0x0002b0ba01007387 */ /* 0x0003e80000100a00 */
[----:B------:R-:W2:Y:S04]  /*130e0*/  LDL.LU.64 R222, [R1+0x28] ;  /* 0x0000280001de7983 */ /* 0x000ea80000300a00 */
[----:B---3--:R-:W3:Y:S01]  /*130f0*/  LDL.LU.64 R198, [R1+0x20] ;  /* 0x0000200001c67983 */ /* 0x008ee20000300a00 */
[----:B------:R-:W-:-:S03]  /*13100*/  ISETP.GE.U32.AND P3, PT, R144, 0x7ffffe95, PT ;  /* 0x7ffffe959000780c */ /* 0x000fc60003f66070 */
[----:B------:R1:W-:Y:S01]  /*13110*/  LDGSTS.E [R135+0x4a200], desc[UR28][R186.64], !P2 ;  /* 0x4a200000ba877fae */ /* 0x0003e2000d1a101c */
[----:B------:R-:W-:-:S03]  /*13120*/  VIADD R144, R96, 0xfffffed2 ;  /* 0xfffffed260907836 */ /* 0x000fc60000000000 */
[----:B-1----:R-:W3:Y:S04]  /*13130*/  LDL.LU.64 R186, [R1+0x18] ;  /* 0x0000180001ba7983 */ /* 0x002ee80000300a00 */
[----:B------:R-:W3:Y:S04]  /*13140*/  LDL.LU.64 R194, [R1+0x10] ;  /* 0x0000100001c27983 */ /* 0x000ee80000300a00 */
[----:B------:R-:W3:Y:S04]  /*13150*/  LDL.LU.64 R206, [R1+0x8] ;  /* 0x0000080001ce7983 */ /* 0x000ee80000300a00 */
[----:B------:R-:W3:Y:S01]  /*13160*/  LDL.LU.64 R96, [R1] ;  /* 0x0000000001607983 */ /* 0x000ee20000300a00 */
[----:B------:R-:W-:-:S02]  /*13170*/  VIADD R0, R2, 0xfffffed3 ;  /* 0xfffffed302007836 */ /* 0x000fc40000000000 */
[----:B------:R-:W1:Y:S03]  /*13180*/  LDC R2, c[0x0][0x3a0] ;  /* 0x0000e800ff027b82 */ /* 0x000e660000000800 */
[----:B------:R-:W-:-:S05]  /*13190*/  ISETP.GE.U32.AND P2, PT, R0, 0x7ffffe94, PT ;  /* 0x7ffffe940000780c */ /* 0x000fca0003f46070 */
[----:B------:R-:W1:Y:S02]  /*131a0*/  LDC R0, c[0x0][0x3a0] ;  /* 0x0000e800ff007b82 */ /* 0x000e640000000800 */
[----:B-1----:R-:W-:Y:S02]  /*131b0*/  VIADD R0, R0, 0xfffffed1 ;  /* 0xfffffed100007836 */ /* 0x002fe40000000000 */
[----:B------:R-:W-:-:S04]  /*131c0*/  IMAD.WIDE R246, R201, 0x4, R246 ;  /* 0x00000004c9f67825 */ /* 0x000fc800078e02f6 */
        /* <DEDUP_REMOVED lines=8> */
[----:B----4-:R-:W-:-:S05]  /*13250*/  IMAD.WIDE R170, R201, 0x4, R170 ;  /* 0x00000004c9aa7825 */ /* 0x010fca00078e02aa */
[----:B------:R-:W-:Y:S01]  /*13260*/  LDGSTS.E [R135+0x4a400], desc[UR28][R170.64], !P6 ;  /* 0x4a400000aa877fae */ /* 0x000fe2000f1a101c */
[----:B--2---:R-:W-:-:S04]  /*13270*/  IMAD.WIDE R146, R201, 0x4, R146 ;  /* 0x00000004c9927825 */ /* 0x004fc800078e0292 */
[C---:B------:R-:W-:Y:S01]  /*13280*/  IMAD.WIDE R62, R201.reuse, 0x4, R62 ;  /* 0x00000004c93e7825 */ /* 0x040fe200078e023e */
[----:B------:R-:W-:Y:S03]  /*13290*/  LDGSTS.E [R135+0x4a600], desc[UR28][R146.64], !P6 ;  /* 0x4a60000092877fae */ /* 0x000fe6000f1a101c */
[----:B------:R-:W-:Y:S01]  /*132a0*/  IMAD.WIDE R154, R201, 0x4, R154 ;  /* 0x00000004c99a7825 */ /* 0x000fe200078e029a */
[----:B------:R-:W-:Y:S04]  /*132b0*/  LDGSTS.E [R135+0x4a800], desc[UR28][R62.64], !P5 ;  /* 0x4a8000003e877fae */ /* 0x000fe8000e9a101c */
[----:B------:R-:W-:Y:S01]  /*132c0*/  LDGSTS.E [R135+0x4aa00], desc[UR28][R154.64], !P5 ;  /* 0x4aa000009a877fae */ /* 0x000fe2000e9a101c */
[----:B------:R-:W-:-:S02]  /*132d0*/  ISETP.GE.U32.AND P5, PT, R0, 0x7ffffe92, PT ;  /* 0x7ffffe920000780c */ /* 0x000fc40003fa6070 */
[----:B------:R-:W1:Y:S01]  /*132e0*/  LDC R0, c[0x0][0x3a0] ;  /* 0x0000e800ff007b82 */ /* 0x000e620000000800 */
[----:B------:R-:W-:-:S07]  /*132f0*/  ISETP.GE.U32.AND P6, PT, R144, 0x7ffffe93, PT ;  /* 0x7ffffe939000780c */ /* 0x000fce0003fc6070 */
[----:B------:R-:W2:Y:S01]  /*13300*/  LDC R144, c[0x0][0x3a0] ;  /* 0x0000e800ff907b82 */ /* 0x000ea20000000800 */
[----:B------:R4:W-:Y:S01]  /*13310*/  STL.64 [R1+0x2a8], R170 ;  /* 0x0002a8aa01007387 */ /* 0x0009e20000100a00 */
[----:B------:R-:W-:-:S04]  /*13320*/  IMAD.WIDE R162, R201, 0x4, R162 ;  /* 0x00000004c9a27825 */ /* 0x000fc800078e02a2 */
[C---:B------:R-:W-:Y:S01]  /*13330*/  IMAD.WIDE R214, R201.reuse, 0x4, R214 ;  /* 0x00000004c9d67825 */ /* 0x040fe200078e02d6 */
[----:B------:R-:W-:Y:S03]  /*13340*/  LDGSTS.E [R135+0x4ac00], desc[UR28][R162.64], !P3 ;  /* 0x4ac00000a2877fae */ /* 0x000fe6000d9a101c */
[----:B-1----:R-:W-:Y:S01]  /*13350*/  VIADD R0, R0, 0xfffffecf ;  /* 0xfffffecf00007836 */ /* 0x002fe20000000000 */
[----:B------:R-:W-:Y:S01]  /*13360*/  LDGSTS.E [R135+0x4ae00], desc[UR28][R214.64], !P3 ;  /* 0x4ae00000d6877fae */ /* 0x000fe2000d9a101c */
[----:B------:R-:W-:-:S04]  /*13370*/  IMAD.WIDE R222, R201, 0x4, R222 ;  /* 0x00000004c9de7825 */ /* 0x000fc800078e02de */
[----:B---3--:R-:W-:Y:S01]  /*13380*/  IMAD.WIDE R198, R201, 0x4, R198 ;  /* 0x00000004c9c67825 */ /* 0x008fe200078e02c6 */
[----:B------:R-:W-:Y:S01]  /*13390*/  LDGSTS.E [R135+0x4b000], desc[UR28][R222.64], !P2 ;  /* 0x4b000000de877fae */ /* 0x000fe2000d1a101c */
[----:B--2---:R-:W-:-:S03]  /*133a0*/  IADD3 R144, PT, PT, R144, -0x130, RZ ;  /* 0xfffffed090907810 */ /* 0x004fc60007ffe0ff */
[----:B------:R1:W-:Y:S01]  /*133b0*/  LDGSTS.E [R135+0x4b200], desc[UR28][R198.64], !P2 ;  /* 0x4b200000c6877fae */ /* 0x0003e2000d1a101c */
[----:B------:R-:W-:Y:S01]  /*133c0*/  ISETP.GE.U32.AND P2, PT, R0, 0x7ffffe90, PT ;  /* 0x7ffffe900000780c */ /* 0x000fe20003f46070 */
[----:B------:R-:W-:Y:S02]  /*133d0*/  VIADD R0, R2, 0xfffffecd ;  /* 0xfffffecd02007836 */ /* 0x000fe40000000000 */
[----:B------:R2:W-:Y:S01]  /*133e0*/  STL.64 [R1+0x2a0], R146 ;  /* 0x0002a09201007387 */ /* 0x0005e20000100a00 */
[----:B------:R-:W-:-:S03]  /*133f0*/  IMAD.WIDE R186, R201, 0x4, R186 ;  /* 0x00000004c9ba7825 */ /* 0x000fc600078e02ba */
[----:B----4-:R-:W3:Y:S01]  /*13400*/  LDL.LU.64 R170, [R1+0x8d0] ;  /* 0x0008d00001aa7983 */ /* 0x010ee20000300a00 */
[----:B------:R-:W-:-:S03]  /*13410*/  IMAD.WIDE R194, R201, 0x4, R194 ;  /* 0x00000004c9c27825 */ /* 0x000fc600078e02c2 */
[----:B--2---:R-:W2:Y:S01]  /*13420*/  LDL.LU.64 R146, [R1+0x8c8] ;  /* 0x0008c80001927983 */ /* 0x004ea20000300a00 */
[----:B------:R-:W-:-:S03]  /*13430*/  IMAD.WIDE R206, R201, 0x4, R206 ;  /* 0x00000004c9ce7825 */ /* 0x000fc600078e02ce */
[----:B------:R-:W-:Y:S01]  /*13440*/  LDGSTS.E [R135+0x4b400], desc[UR28][R186.64], !P6 ;  /* 0x4b400000ba877fae */ /* 0x000fe2000f1a101c */
[----:B------:R-:W-:-:S03]  /*13450*/  IMAD.WIDE R96, R201, 0x4, R96 ;  /* 0x00000004c9607825 */ /* 0x000fc600078e0260 */
[----:B------:R4:W-:Y:S01]  /*13460*/  STL.64 [R1+0x298], R62 ;  /* 0x0002983e01007387 */ /* 0x0009e20000100a00 */
[----:B------:R-:W-:Y:S01]  /*13470*/  ISETP.GE.U32.AND P3, PT, R144, 0x7ffffe91, PT ;  /* 0x7ffffe919000780c */ /* 0x000fe20003f66070 */
[----:B------:R-:W1:Y:S02]  /*13480*/  LDC R2, c[0x0][0x3a0] ;  /* 0x0000e800ff027b82 */ /* 0x000e640000000800 */
[----:B------:R-:W-:Y:S01]  /*13490*/  LDGSTS.E [R135+0x4b600], desc[UR28][R194.64], !P6 ;  /* 0x4b600000c2877fae */ /* 0x000fe2000f1a101c */
[----:B------:R-:W-:-:S03]  /*134a0*/  VIADD R144, R252, 0xfffffece ;  /* 0xfffffecefc907836 */ /* 0x000fc60000000000 */
[----:B------:R4:W-:Y:S02]  /*134b0*/  STL.64 [R1+0x290], R154 ;  /* 0x0002909a01007387 */ /* 0x0009e40000100a00 */
[----:B------:R-:W1:Y:S02]  /*134c0*/  LDC R252, c[0x0][0x3a0] ;  /* 0x0000e800fffc7b82 */ /* 0x000e640000000800 */
[----:B------:R-:W-:Y:S04]  /*134d0*/  LDGSTS.E [R135+0x4b800], desc[UR28][R206.64], !P5 ;  /* 0x4b800000ce877fae */ /* 0x000fe8000e9a101c */
[----:B----4-:R-:W4:Y:S04]  /*134e0*/  LDL.LU.64 R62, [R1+0x8c0] ;  /* 0x0008c000013e7983 */ /* 0x010f280000300a00 */
[----:B------:R-:W-:Y:S01]  /*134f0*/  LDGSTS.E [R135+0x4ba00], desc[UR28][R96.64], !P5 ;  /* 0x4ba0000060877fae */ /* 0x000fe2000e9a101c */
[----:B------:R-:W-:-:S02]  /*13500*/  ISETP.GE.U32.AND P5, PT, R0, 0x7ffffe8e, PT ;  /* 0x7ffffe8e0000780c */ /* 0x000fc40003fa6070 */
[----:B------:R-:W1:Y:S01]  /*13510*/  LDC R0, c[0x0][0x3a0] ;  /* 0x0000e800ff007b82 */ /* 0x000e620000000800 */
[----:B------:R-:W2:Y:S04]  /*13520*/  LDL.LU.64 R154, [R1+0x8b8] ;  /* 0x0008b800019a7983 */ /* 0x000ea80000300a00 */
[----:B------:R1:W-:Y:S01]  /*13530*/  STL.64 [R1+0x288], R162 ;  /* 0x000288a201007387 */ /* 0x0003e20000100a00 */
[----:B------:R-:W-:Y:S02]  /*13540*/  ISETP.GE.U32.AND P6, PT, R144, 0x7ffffe8f, PT ;  /* 0x7ffffe8f9000780c */ /* 0x000fe40003fc6070 */
[----:B------:R-:W1:Y:S01]  /*13550*/  LDC R144, c[0x0][0x3a0] ;  /* 0x0000e800ff907b82 */ /* 0x000e620000000800 */
[----:B------:R1:W-:Y:S04]  /*13560*/  STL.64 [R1+0x280], R214 ;  /* 0x000280d601007387 */ /* 0x0003e80000100a00 */
[----:B------:R-:W-:Y:S04]  /*13570*/  LDGSTS.E [R135+0x4bc00], desc[UR28][R246.64], !P3 ;  /* 0x4bc00000f6877fae */ /* 0x000fe8000d9a101c */
[----:B-1----:R-:W2:Y:S04]  /*13580*/  LDL.LU.64 R162, [R1+0x8b0] ;  /* 0x0008b00001a27983 */ /* 0x002ea80000300a00 */
[----:B------:R-:W2:Y:S04]  /*13590*/  LDL.LU.64 R214, [R1+0x8a8] ;  /* 0x0008a80001d67983 */ /* 0x000ea80000300a00 */
[----:B------:R1:W-:Y:S04]  /*135a0*/  STL.64 [R1+0x278], R222 ;  /* 0x000278de01007387 */ /* 0x0003e80000100a00 */
[----:B------:R1:W-:Y:S01]  /*135b0*/  STL.64 [R1+0x270], R198 ;  /* 0x000270c601007387 */ /* 0x0003e20000100a00 */
[----:B------:R-:W-:-:S03]  /*135c0*/  VIADD R0, R0, 0xfffffecb ;  /* 0xfffffecb00007836 */ /* 0x000fc60000000000 */
[----:B------:R1:W-:Y:S04]  /*135d0*/  LDGSTS.E [R135+0x4be00], desc[UR28][R244.64], !P3 ;  /* 0x4be00000f4877fae */ /* 0x0003e8000d9a101c */
[----:B-1----:R-:W2:Y:S01]  /*135e0*/  LDL.LU.64 R222, [R1+0x8a0] ;  /* 0x0008a00001de7983 */ /* 0x002ea20000300a00 */
[----:B------:R-:W1:Y:S03]  /*135f0*/  LDC R199, c[0x0][0x3a0] ;  /* 0x0000e800ffc77b82 */ /* 0x000e660000000800 */
[----:B------:R1:W-:Y:S04]  /*13600*/  STL.64 [R1+0x268], R186 ;  /* 0x000268ba01007387 */ /* 0x0003e80000100a00 */
[----:B------:R1:W-:Y:S01]  /*13610*/  STL.64 [R1+0x260], R194 ;  /* 0x000260c201007387 */ /* 0x0003e20000100a00 */
[----:B------:R-:W1:Y:S03]  /*13620*/  LDC R198, c[0x0][0x3a0] ;  /* 0x0000e800ffc67b82 */ /* 0x000e660000000800 */
[----:B------:R1:W-:Y:S04]  /*13630*/  LDGSTS.E [R135+0x4c000], desc[UR28][R40.64], !P2 ;  /* 0x4c00000028877fae */ /* 0x0003e8000d1a101c */
[----:B-1----:R-:W2:Y:S04]  /*13640*/  LDL.LU.64 R186, [R1+0x898] ;  /* 0x0008980001ba7983 */ /* 0x002ea80000300a00 */
[----:B------:R-:W2:Y:S04]  /*13650*/  LDL.LU.64 R194, [R1+0x890] ;  /* 0x0008900001c27983 */ /* 0x000ea80000300a00 */
[----:B------:R1:W-:Y:S04]  /*13660*/  STL.64 [R1+0x258], R206 ;  /* 0x000258ce01007387 */ /* 0x0003e80000100a00 */
[----:B------:R1:W-:Y:S01]  /*13670*/  STL.64 [R1+0x250], R96 ;  /* 0x0002506001007387 */ /* 0x0003e20000100a00 */
[----:B------:R-:W-:-:S03]  /*13680*/  IADD3 R144, PT, PT, R144, -0x134, RZ ;  /* 0xfffffecc90907810 */ /* 0x000fc60007ffe0ff */
[----:B------:R1:W-:Y:S04]  /*13690*/  LDGSTS.E [R135+0x4c200], desc[UR28][R82.64], !P2 ;  /* 0x4c20000052877fae */ /* 0x0003e8000d1a101c */
[----:B-1----:R-:W2:Y:S04]  /*136a0*/  LDL.LU.64 R206, [R1+0x888] ;  /* 0x0008880001ce7983 */ /* 0x002ea80000300a00 */
[----:B------:R-:W2:Y:S04]  /*136b0*/  LDL.LU.64 R96, [R1+0x880] ;  /* 0x0008800001607983 */ /* 0x000ea80000300a00 */
[----:B------:R-:W-:Y:S01]  /*136c0*/  STL.64 [R1+0x248], R246 ;  /* 0x000248f601007387 */ /* 0x000fe20000100a00 */
[----:B------:R-:W-:-:S03]  /*136d0*/  ISETP.GE.U32.AND P2, PT, R0, 0x7ffffe8c, PT ;  /* 0x7ffffe8c0000780c */ /* 0x000fc60003f46070 */
[----:B------:R1:W-:Y:S01]  /*136e0*/  STL.64 [R1+0x240], R244 ;  /* 0x000240f401007387 */ /* 0x0003e20000100a00 */
[----:B------:R-:W-:-:S03]  /*136f0*/  VIADD R0, R199, 0xfffffeca ;  /* 0xfffffecac7007836 */ /* 0x000fc60000000000 */
[----:B------:R1:W-:Y:S04]  /*13700*/  STL.64 [R1+0x238], R40 ;  /* 0x0002382801007387 */ /* 0x0003e80000100a00 */
[----:B------:R1:W-:Y:S02]  /*13710*/  STL.64 [R1+0x230], R82 ;  /* 0x0002305201007387 */ /* 0x0003e40000100a00 */
[C---:B-1----:R-:W-:Y:S01]  /*13720*/  IMAD.WIDE R244, R201.reuse, 0x4, R44 ;  /* 0x00000004c9f47825 */ /* 0x042fe200078e022c */
[----:B------:R-:W-:Y:S01]  /*13730*/  ISETP.GE.U32.AND P3, PT, R144, 0x7ffffe8d, PT ;  /* 0x7ffffe8d9000780c */ /* 0x000fe20003f66070 */
[----:B------:R-:W1:Y:S03]  /*13740*/  LDC R41, c[0x0][0x3a0] ;  /* 0x0000e800ff297b82 */ /* 0x000e660000000800 */
[----:B------:R-:W-:Y:S01]  /*13750*/  LDGSTS.E [R135+0x4c400], desc[UR28][R244.64], !P6 ;  /* 0x4c400000f4877fae */ /* 0x000fe2000f1a101c */
[----:B------:R-:W-:-:S04]  /*13760*/  IMAD.WIDE R82, R201, 0x4, R76 ;  /* 0x00000004c9527825 */ /* 0x000fc800078e024c */
[C---:B------:R-:W-:Y:S01]  /*13770*/  IMAD.WIDE R76, R201.reuse, 0x4, R32 ;  /* 0x00000004c94c7825 */ /* 0x040fe200078e0220 */
[----:B------:R1:W-:Y:S01]  /*13780*/  LDGSTS.E [R135+0x4c600], desc[UR28][R82.64], !P6 ;  /* 0x4c60000052877fae */ /* 0x0003e2000f1a101c */
[----:B------:R-:W-:Y:S01]  /*13790*/  ISETP.GE.U32.AND P6, PT, R0, 0x7ffffe8b, PT ;  /* 0x7ffffe8b0000780c */ /* 0x000fe20003fc6070 */
[----:B------:R-:W1:Y:S01]  /*137a0*/  LDC R40, c[0x0][0x3a0] ;  /* 0x0000e800ff287b82 */ /* 0x000e620000000800 */
[C---:B------:R-:W-:Y:S01]  /*137b0*/  IMAD.WIDE R44, R201.reuse, 0x4, R86 ;  /* 0x00000004c92c7825 */ /* 0x040fe200078e0256 */
[----:B------:R-:W-:Y:S03]  /*137c0*/  STL.64 [R1+0x228], R244 ;  /* 0x000228f401007387 */ /* 0x000fe60000100a00 */
[----:B------:R-:W-:Y:S01]  /*137d0*/  VIADD R0, R252, 0xfffffec9 ;  /* 0xfffffec9fc007836 */ /* 0x000fe20000000000 */
[----:B------:R1:W-:Y:S01]  /*137e0*/  LDGSTS.E [R135+0x4c800], desc[UR28][R76.64], !P5 ;  /* 0x4c8000004c877fae */ /* 0x0003e2000e9a101c */
[----:B------:R-:W-:Y:S01]  /*137f0*/  IADD3 R32, PT, PT, R198, -0x138, RZ ;  /* 0xfffffec8c6207810 */ /* 0x000fe20007ffe0ff */
[----:B------:R-:W3:Y:S02]  /*13800*/  LDC R33, c[0x0][0x3a0] ;  /* 0x0000e800ff217b82 */ /* 0x000ee40000000800 */
[----:B------:R1:W-:Y:S04]  /*13810*/  STL.64 [R1+0x220], R82 ;  /* 0x0002205201007387 */ /* 0x0003e80000100a00 */
[----:B------:R1:W-:Y:S01]  /*13820*/  LDGSTS.E [R135+0x4ca00], desc[UR28][R44.64], !P5 ;  /* 0x4ca000002c877fae */ /* 0x0003e2000e9a101c */
[----:B------:R-:W-:Y:S01]  /*13830*/  ISETP.GE.U32.AND P5, PT, R0, 0x7ffffe8a, PT ;  /* 0x7ffffe8a0000780c */ /* 0x000fe20003fa6070 */
[----:B------:R-:W-:Y:S01]  /*13840*/  VIADD R0, R2, 0xfffffec7 ;  /* 0xfffffec702007836 */ /* 0x000fe20000000000 */
[----:B------:R-:W3:Y:S01]  /*13850*/  LDC R252, c[0x0][0x3a0] ;  /* 0x0000e800fffc7b82 */ /* 0x000ee20000000800 */
[----:B------:R1:W-:Y:S02]  /*13860*/  STL.64 [R1+0x218], R76 ;  /* 0x0002184c01007387 */ /* 0x0003e40000100a00 */
[----:B-1----:R-:W-:-:S02]  /*13870*/  IMAD.WIDE R82, R201, 0x4, R34 ;  /* 0x00000004c9527825 */ /* 0x002fc400078e0222 */
[----:B------:R1:W-:Y:S02]  /*13880*/  STL.64 [R1+0x210], R44 ;  /* 0x0002102c01007387 */ /* 0x0003e40000100a00 */
[C---:B------:R-:W-:Y:S02]  /*13890*/  IMAD.WIDE R34, R201.reuse, 0x4, R90 ;  /* 0x00000004c9227825 */ /* 0x040fe400078e025a */
[----:B------:R-:W2:Y:S02]  /*138a0*/  LDL R2, [R1+0x7d8] ;  /* 0x0007d80001027983 */ /* 0x000ea40000100800 */
[C---:B------:R-:W-:Y:S02]  /*138b0*/  IMAD.WIDE R76, R201.reuse, 0x4, R238 ;  /* 0x00000004c94c7825 */ /* 0x040fe400078e02ee */
[----:B------:R-:W-:Y:S04]  /*138c0*/  STL.64 [R1+0x208], R82 ;  /* 0x0002085201007387 */ /* 0x000fe80000100a00 */
[----:B------:R-:W-:Y:S01]  /*138d0*/  LDGSTS.E [R135+0x4cc00], desc[UR28][R82.64], !P3 ;  /* 0x4cc0000052877fae */ /* 0x000fe2000d9a101c */
[----:B-1----:R-:W1:Y:S03]  /*138e0*/  LDC R44, c[0x0][0x3a0] ;  /* 0x0000e800ff2c7b82 */ /* 0x002e660000000800 */
[----:B------:R1:W-:Y:S04]  /*138f0*/  STL.64 [R1+0x200], R78 ;  /* 0x0002004e01007387 */ /* 0x0003e80000100a00 */
[----:B------:R1:W-:Y:S01]  /*13900*/  LDGSTS.E [R135+0x4ce00], desc[UR28][R78.64], !P3 ;  /* 0x4ce000004e877fae */ /* 0x0003e2000d9a101c */
[----:B------:R-:W-:Y:S01]  /*13910*/  ISETP.GE.U32.AND P3, PT, R32, 0x7ffffe89, PT ;  /* 0x7ffffe892000780c */ /* 0x000fe20003f66070 */
[----:B------:R-:W3:Y:S02]  /*13920*/  LDC R45, c[0x0][0x3a0] ;  /* 0x0000e800ff2d7b82 */ /* 0x000ee40000000800 */
[----:B------:R1:W-:Y:S04]  /*13930*/  STL.64 [R1+0x1f8], R76 ;  /* 0x0001f84c01007387 */ /* 0x0003e80000100a00 */
[----:B------:R1:W-:Y:S02]  /*13940*/  LDGSTS.E [R135+0x4d000], desc[UR28][R76.64], !P2 ;  /* 0x4d0000004c877fae */ /* 0x0003e4000d1a101c */
[----:B-1----:R-:W-:-:S02]  /*13950*/  IMAD.WIDE R78, R201, 0x4, R80 ;  /* 0x00000004c94e7825 */ /* 0x002fc400078e0250 */
[----:B------:R1:W-:Y:S04]  /*13960*/  STL.64 [R1+0x1f0], R34 ;  /* 0x0001f02201007387 */ /* 0x0003e80000100a00 */
[----:B------:R1:W-:Y:S01]  /*13970*/  LDGSTS.E [R135+0x4d200], desc[UR28][R34.64], !P2 ;  /* 0x4d20000022877fae */ /* 0x0003e2000d1a101c */
[----:B------:R-:W-:-:S03]  /*13980*/  IMAD.WIDE R76, R201, 0x4, R230 ;  /* 0x00000004c94c7825 */ /* 0x000fc600078e02e6 */
[----:B------:R1:W-:Y:S04]  /*13990*/  STL.64 [R1+0x1e8], R38 ;  /* 0x0001e82601007387 */ /* 0x0003e80000100a00 */
[----:B------:R1:W-:Y:S01]  /*139a0*/  LDGSTS.E [R135+0x4d400], desc[UR28][R38.64], !P6 ;  /* 0x4d40000026877fae */ /* 0x0003e2000f1a101c */
[----:B------:R-:W-:-:S03]  /*139b0*/  VIADD R32, R41, 0xfffffec6 ;  /* 0xfffffec629207836 */ /* 0x000fc60000000000 */
[----:B------:R-:W-:Y:S01]  /*139c0*/  STL.64 [R1+0x1e0], R78 ;  /* 0x0001e04e01007387 */ /* 0x000fe20000100a00 */
[----:B-1----:R-:W1:Y:S03]  /*139d0*/  LDC R34, c[0x0][0x3a0] ;  /* 0x0000e800ff227b82 */ /* 0x002e660000000800 */
[----:B------:R-:W-:Y:S04]  /*139e0*/  LDGSTS.E [R135+0x4d600], desc[UR28][R78.64], !P6 ;  /* 0x4d6000004e877fae */ /* 0x000fe8000f1a101c */
[----:B------:R1:W-:Y:S01]  /*139f0*/  STL.64 [R1+0x1d8], R50 ;  /* 0x0001d83201007387 */ /* 0x0003e20000100a00 */
[----:B------:R-:W-:Y:S01]  /*13a00*/  IMAD.WIDE R38, R201, 0x4, R66 ;  /* 0x00000004c9267825 */ /* 0x000fe200078e0242 */
[----:B------:R-:W3:Y:S02]  /*13a10*/  LDC R35, c[0x0][0x3a0] ;  /* 0x0000e800ff237b82 */ /* 0x000ee40000000800 */
[----:B------:R1:W-:Y:S01]  /*13a20*/  LDGSTS.E [R135+0x4d800], desc[UR28][R50.64], !P5 ;  /* 0x4d80000032877fae */ /* 0x0003e2000e9a101c */
[----:B------:R-:W-:-:S03]  /*13a30*/  ISETP.GE.U32.AND P6, PT, R32, 0x7ffffe87, PT ;  /* 0x7ffffe872000780c */ /* 0x000fc60003fc6070 */
[----:B------:R-:W-:Y:S01]  /*13a40*/  STL.64 [R1+0x1d0], R76 ;  /* 0x0001d04c01007387 */ /* 0x000fe20000100a00 */
[----:B------:R-:W-:-:S03]  /*13a50*/  IADD3 R32, PT, PT, R40, -0x13c, RZ ;  /* 0xfffffec428207810 */ /* 0x000fc60007ffe0ff */
[----:B------:R1:W-:Y:S02]  /*13a60*/  STL.64 [R1+0x1c8], R42 ;  /* 0x0001c82a01007387 */ /* 0x0003e40000100a00 */
[C---:B-1----:R-:W-:Y:S02]  /*13a70*/  IMAD.WIDE R50, R201.reuse, 0x4, R84 ;  /* 0x00000004c9327825 */ /* 0x042fe400078e0254 */
[----:B------:R-:W-:Y:S04]  /*13a80*/  LDGSTS.E [R135+0x4da00], desc[UR28][R76.64], !P5 ;  /* 0x4da000004c877fae */ /* 0x000fe8000e9a101c */
[----:B------:R-:W-:Y:S01]  /*13a90*/  STL.64 [R1+0x1c0], R50 ;  /* 0x0001c03201007387 */ /* 0x000fe20000100a00 */
[----:B------:R-:W-:-:S03]  /*13aa0*/  IMAD.WIDE R40, R201, 0x4, R88 ;  /* 0x00000004c9287825 */ /* 0x000fc600078e0258 */
[----:B------:R1:W-:Y:S04]  /*13ab0*/  LDGSTS.E [R135+0x4dc00], desc[UR28][R42.64], !P3 ;  /* 0x4dc000002a877fae */ /* 0x0003e8000d9a101c */
[----:B------:R3:W-:Y:S04]  /*13ac0*/  STL.64 [R1+0x1b8], R36 ;  /* 0x0001b82401007387 */ /* 0x0007e80000100a00 */
[----:B------:R3:W-:Y:S01]  /*13ad0*/  STL.64 [R1+0x1b0], R38 ;  /* 0x0001b02601007387 */ /* 0x0007e20000100a00 */
[----:B-1----:R-:W-:-:S03]  /*13ae0*/  IMAD.WIDE R42, R201, 0x4, R48 ;  /* 0x00000004c92a7825 */ /* 0x002fc600078e0230 */
[----:B------:R-:W4:Y:S04]  /*13af0*/  LDL.LU.64 R76, [R1+0x520] ;  /* 0x00052000014c7983 */ /* 0x000f280000300a00 */
[----:B------:R-:W4:Y:S04]  /*13b00*/  LDL.LU.64 R82, [R1+0x70] ;  /* 0x0000700001527983 */ /* 0x000f280000300a00 */
[----:B------:R-:W4:Y:S04]  /*13b10*/  LDL.LU.64 R244, [R1+0x518] ;  /* 0x0005180001f47983 */ /* 0x000f280000300a00 */
[----:B------:R-:W4:Y:S04]  /*13b20*/  LDL.LU.64 R246, [R1+0x30] ;  /* 0x0000300001f67983 */ /* 0x000f280000300a00 */
[----:B------:R-:W-:Y:S04]  /*13b30*/  STL.64 [R1+0x1a8], R42 ;  /* 0x0001a82a01007387 */ /* 0x000fe80000100a00 */
[----:B------:R1:W-:Y:S04]  /*13b40*/  STL.64 [R1+0x1a0], R40 ;  /* 0x0001a02801007387 */ /* 0x0003e80000100a00 */
[----:B------:R-:W4:Y:S01]  /*13b50*/  LDL.LU.64 R198, [R1+0x40] ;  /* 0x0000400001c67983 */ /* 0x000f220000300a00 */
[----:B------:R-:W1:Y:S01]  /*13b60*/  S2R R144, SR_TID.X ;  /* 0x0000000000907919 */ /* 0x000e620000002100 */
[----:B------:R-:W-:Y:S01]  /*13b70*/  ISETP.GE.U32.AND P2, PT, R0, 0x7ffffe88, PT ;  /* 0x7ffffe880000780c */ /* 0x000fe20003f46070 */
[----:B---3--:R-:W-:Y:S01]  /*13b80*/  VIADD R0, R33, 0xfffffec5 ;  /* 0xfffffec521007836 */ /* 0x008fe20000000000 */
[----:B------:R-:W-:Y:S04]  /*13b90*/  LDGSTS.E [R135+0x4de00], desc[UR28][R50.64], !P3 ;  /* 0x4de0000032877fae */ /* 0x000fe8000d9a101c */
[----:B------:R-:W-:-:S02]  /*13ba0*/  ISETP.GE.U32.AND P5, PT, R0, 0x7ffffe86, PT ;  /* 0x7ffffe860000780c */ /* 0x000fc40003fa6070 */
[----:B------:R-:W-:Y:S01]  /*13bb0*/  ISETP.GE.U32.AND P3, PT, R32, 0x7ffffe85, PT ;  /* 0x7ffffe852000780c */ /* 0x000fe20003f66070 */
[----:B------:R-:W-:Y:S01]  /*13bc0*/  VIADD R0, R45, 0xfffffec3 ;  /* 0xfffffec32d007836 */ /* 0x000fe20000000000 */
[----:B------:R-:W-:-:S03]  /*13bd0*/  IADD3 R32, PT, PT, R44, -0x140, RZ ;  /* 0xfffffec02c207810 */ /* 0x000fc60007ffe0ff */
[----:B------:R3:W-:Y:S04]  /*13be0*/  LDGSTS.E [R135+0x4e000], desc[UR28][R36.64], !P2 ;  /* 0x4e00000024877fae */ /* 0x0007e8000d1a101c */
[----:B------:R1:W-:Y:S01]  /*13bf0*/  LDGSTS.E [R135+0x4e200], desc[UR28][R38.64], !P2 ;  /* 0x4e20000026877fae */ /* 0x0003e2000d1a101c */
[----:B------:R-:W-:-:S03]  /*13c00*/  VIADD R252, R252, 0x3f ;  /* 0x0000003ffcfc7836 */ /* 0x000fc60000000000 */
[----:B------:R-:W-:Y:S01]  /*13c10*/  LDGSTS.E [R135+0x4e400], desc[UR28][R42.64], !P6 ;  /* 0x4e4000002a877fae */ /* 0x000fe2000f1a101c */
[----:B------:R-:W-:Y:S02]  /*13c20*/  VIADD R34, R34, 0xfffffec2 ;  /* 0xfffffec222227836 */ /* 0x000fe40000000000 */
[C---:B---3--:R-:W-:Y:S01]  /*13c30*/  IMAD.WIDE R36, R201.reuse, 0x4, R54 ;  /* 0x00000004c9247825 */ /* 0x048fe200078e0236 */
[----:B------:R3:W-:Y:S03]  /*13c40*/  LDGSTS.E [R135+0x4e600], desc[UR28][R40.64], !P6 ;  /* 0x4e60000028877fae */ /* 0x0007e6000f1a101c */
[----:B-1----:R-:W-:Y:S01]  /*13c50*/  IMAD.WIDE R38, R201, 0x4, R234 ;  /* 0x00000004c9267825 */ /* 0x002fe200078e02ea */
[----:B------:R-:W-:Y:S01]  /*13c60*/  LOP3.LUT R144, R144, 0x3f, RZ, 0xc0, !PT ;  /* 0x0000003f90907812 */ /* 0x000fe200078ec0ff */
[----:B------:R-:W1:Y:S03]  /*13c70*/  LDC R54, c[0x0][0x3a0] ;  /* 0x0000e800ff367b82 */ /* 0x000e660000000800 */
[----:B------:R3:W-:Y:S01]  /*13c80*/  STL.64 [R1+0x198], R38 ;  /* 0x0001982601007387 */ /* 0x0007e20000100a00 */
[----:B------:R-:W-:Y:S01]  /*13c90*/  ISETP.GE.AND P6, PT, R144, R32, PT ;  /* 0x000000209000720c */ /* 0x000fe20003fc6270 */
[----:B------:R-:W-:-:S02]  /*13ca0*/  VIADD R33, R35, 0xfffffec1 ;  /* 0xfffffec123217836 */ /* 0x000fc40000000000 */
[----:B------:R3:W-:Y:S02]  /*13cb0*/  LDGSTS.E [R135+0x4e800], desc[UR28][R38.64], !P5 ;  /* 0x4e80000026877fae */ /* 0x0007e4000e9a101c */
[C---:B---3--:R-:W-:Y:S01]  /*13cc0*/  IMAD.WIDE R40, R201.reuse, 0x4, R46 ;  /* 0x00000004c9287825 */ /* 0x048fe200078e022e */
[----:B------:R-:W-:Y:S01]  /*13cd0*/  ISETP.GE.U32.AND P2, PT, R0, 0x7ffffe84, PT ;  /* 0x7ffffe840000780c */ /* 0x000fe20003f46070 */
[----:B------:R-:W3:Y:S01]  /*13ce0*/  LDC R144, c[0x0][0x3a0] ;  /* 0x0000e800ff907b82 */ /* 0x000ee20000000800 */
[----:B------:R1:W-:Y:S01]  /*13cf0*/  LDGSTS.E [R135+0x4ea00], desc[UR28][R36.64], !P5 ;  /* 0x4ea0000024877fae */ /* 0x0003e2000e9a101c */
[----:B------:R-:W-:Y:S02]  /*13d00*/  ISETP.GT.AND P5, PT, R252, 0x17f, PT ;  /* 0x0000017ffc00780c */ /* 0x000fe40003fa4270 */
[----:B------:R-:W-:Y:S01]  /*13d10*/  SEL R0, RZ, 0x4, P6 ;  /* 0x00000004ff007807 */ /* 0x000fe20003000000 */
[----:B------:R1:W-:Y:S01]  /*13d20*/  LDGSTS.E [R135+0x4ec00], desc[UR28][R40.64], !P3 ;  /* 0x4ec0000028877fae */ /* 0x0003e2000d9a101c */
[----:B------:R-:W-:Y:S01]  /*13d30*/  IMAD.WIDE R38, R201, 0x4, R94 ;  /* 0x00000004c9267825 */ /* 0x000fe200078e025e */
[----:B------:R-:W-:-:S02]  /*13d40*/  ISETP.GE.U32.AND P6, PT, R34, 0x7ffffe83, PT ;  /* 0x7ffffe832200780c */ /* 0x000fc40003fc6070 */
[----:B------:R1:W-:Y:S01]  /*13d50*/  STL.64 [R1+0x190], R36 ;  /* 0x0001902401007387 */ /* 0x0003e20000100a00 */
[----:B------:R-:W-:-:S03]  /*13d60*/  SEL R0, R0, RZ, P5 ;  /* 0x000000ff00007207 */ /* 0x000fc60002800000 */
[----:B------:R-:W-:Y:S01]  /*13d70*/  LDGSTS.E [R135+0x4ee00], desc[UR28][R38.64], !P3 ;  /* 0x4ee0000026877fae */ /* 0x000fe2000d9a101c */
[----:B------:R-:W-:Y:S02]  /*13d80*/  ISETP.GE.U32.AND P3, PT, R33, 0x7ffffe82, PT ;  /* 0x7ffffe822100780c */ /* 0x000fe40003f66070 */
[----:B------:R-:W-:Y:S01]  /*13d90*/  ISETP.GE.U32.AND P5, PT, R32, 0x7ffffe81, PT ;  /* 0x7ffffe812000780c */ /* 0x000fe20003fa6070 */
[C---:B------:R-:W-:Y:S01]  /*13da0*/  IMAD.WIDE R238, R201.reuse, 0x4, R92 ;  /* 0x00000004c9ee7825 */ /* 0x040fe200078e025c */
[----:B------:R1:W-:Y:S03]  /*13db0*/  STL.64 [R1+0x188], R40 ;  /* 0x0001882801007387 */ /* 0x0003e60000100a00 */
[C---:B-1----:R-:W-:Y:S01]  /*13dc0*/  IMAD.WIDE R36, R201.reuse, 0x4, R236 ;  /* 0x00000004c9247825 */ /* 0x042fe200078e02ec */
[----:B------:R-:W-:Y:S04]  /*13dd0*/  STL.64 [R1+0x180], R38 ;  /* 0x0001802601007387 */ /* 0x000fe80000100a00 */
[----:B------:R1:W-:Y:S01]  /*13de0*/  STL.64 [R1+0x178], R36 ;  /* 0x0001782401007387 */ /* 0x0003e20000100a00 */
[----:B------:R-:W-:-:S03]  /*13df0*/  IMAD.WIDE R34, R201, 0x4, R248 ;  /* 0x00000004c9227825 */ /* 0x000fc600078e02f8 */
[----:B------:R1:W-:Y:S04]  /*13e00*/  LDGSTS.E [R135+0x4f000], desc[UR28][R36.64], !P2 ;  /* 0x4f00000024877fae */ /* 0x0003e8000d1a101c */
[----:B------:R-:W-:Y:S01]  /*13e10*/  LDGSTS.E [R135+0x4f200], desc[UR28][R238.64], !P2 ;  /* 0x4f200000ee877fae */ /* 0x000fe2000d1a101c */
[----:B------:R-:W-:Y:S01]  /*13e20*/  ISETP.NE.U32.AND P2, PT, R0, RZ, PT ;  /* 0x000000ff0000720c */ /* 0x000fe20003f45070 */
[----:B------:R-:W-:-:S04]  /*13e30*/  IMAD.WIDE R234, R145, 0x4, R126 ;  /* 0x0000000491ea7825 */ /* 0x000fc800078e027e */
[----:B------:R-:W-:-:S04]  /*13e40*/  IMAD.WIDE R232, R145, 0x4, R232 ;  /* 0x0000000491e87825 */ /* 0x000fc800078e02e8 */
[----:B------:R-:W-:-:S04]  /*13e50*/  IMAD.WIDE R230, R145, 0x4, R118 ;  /* 0x0000000491e67825 */ /* 0x000fc800078e0276 */
[C---:B--2---:R-:W-:Y:S02]  /*13e60*/  VIADD R0, R2.reuse, 0x100000 ;  /* 0x0010000002007836 */ /* 0x044fe40000000000 */
[C---:B------:R-:W-:Y:S02]  /*13e70*/  VIADD R32, R2.reuse, 0x100000 ;  /* 0x0010000002207836 */ /* 0x040fe40000000000 */
[----:B------:R-:W-:Y:S02]  /*13e80*/  VIADD R33, R2, 0x100000 ;  /* 0x0010000002217836 */ /* 0x000fe40000000000 */
[----:B----4-:R-:W-:-:S04]  /*13e90*/  IMAD.WIDE R44, R201, 0x4, R76 ;  /* 0x00000004c92c7825 */ /* 0x010fc800078e024c */
[----:B------:R-:W-:-:S04]  /*13ea0*/  IMAD.WIDE R40, R201, 0x4, R82 ;  /* 0x00000004c9287825 */ /* 0x000fc800078e0252 */
[C---:B------:R-:W-:Y:S01]  /*13eb0*/  IMAD.WIDE R42, R201.reuse, 0x4, R244 ;  /* 0x00000004c92a7825 */ /* 0x040fe200078e02f4 */
[----:B------:R-:W-:Y:S03]  /*13ec0*/  STL.64 [R1+0x358], R44 ;  /* 0x0003582c01007387 */ /* 0x000fe60000100a00 */
[C---:B-1----:R-:W-:Y:S01]  /*13ed0*/  IMAD.WIDE R36, R201.reuse, 0x4, R246 ;  /* 0x00000004c9247825 */ /* 0x042fe200078e02f6 */
[----:B------:R-:W-:Y:S04]  /*13ee0*/  LDGSTS.E [R135+0x4f400], desc[UR28][R44.64], !P6 ;  /* 0x4f4000002c877fae */ /* 0x000fe8000f1a101c */
[----:B------:R1:W-:Y:S04]  /*13ef0*/  STL.64 [R1+0x360], R40 ;  /* 0x0003602801007387 */ /* 0x0003e80000100a00 */
[----:B------:R-:W-:Y:S01]  /*13f00*/  LDGSTS.E [R135+0x4f600], desc[UR28][R42.64], !P6 ;  /* 0x4f6000002a877fae */ /* 0x000fe2000f1a101c */
[----:B------:R-:W-:-:S03]  /*13f10*/  IMAD.WIDE R38, R201, 0x4, R198 ;  /* 0x00000004c9267825 */ /* 0x000fc600078e02c6 */
[----:B------:R-:W-:Y:S04]  /*13f20*/  STL.64 [R1+0x370], R42 ;  /* 0x0003702a01007387 */ /* 0x000fe80000100a00 */
[----:B------:R1:W-:Y:S04]  /*13f30*/  LDGSTS.E [R135+0x4f800], desc[UR28][R40.64], !P3 ;  /* 0x4f80000028877fae */ /* 0x0003e8000d9a101c */
[----:B------:R-:W-:Y:S04]  /*13f40*/  STL.64 [R1+0x368], R36 ;  /* 0x0003682401007387 */ /* 0x000fe80000100a00 */
[----:B------:R2:W-:Y:S04]  /*13f50*/  LDGSTS.E [R135+0x4fa00], desc[UR28][R38.64], !P3 ;  /* 0x4fa0000026877fae */ /* 0x0005e8000d9a101c */
[----:B------:R2:W-:Y:S01]  /*13f60*/  STL.64 [R1+0x378], R38 ;  /* 0x0003782601007387 */ /* 0x0005e20000100a00 */
[----:B-1----:R-:W-:-:S03]  /*13f70*/  IMAD.WIDE R40, R145, 0x4, R104 ;  /* 0x0000000491287825 */ /* 0x002fc600078e0268 */
[----:B------:R1:W-:Y:S04]  /*13f80*/  LDGSTS.E [R135+0x4fc00], desc[UR28][R36.64], !P5 ;  /* 0x4fc0000024877fae */ /* 0x0003e8000e9a101c */
[----:B------:R4:W-:Y:S04]  /*13f90*/  STL.64 [R1+0x380], R34 ;  /* 0x0003802201007387 */ /* 0x0009e80000100a00 */
[----:B------:R4:W-:Y:S01]  /*13fa0*/  LDGSTS.E [R135+0x4fe00], desc[UR28][R34.64], !P5 ;  /* 0x4fe0000022877fae */ /* 0x0009e2000e9a101c */
[----:B--2---:R-:W-:-:S03]  /*13fb0*/  IMAD.WIDE R38, R145, 0x4, R156 ;  /* 0x0000000491267825 */ /* 0x004fc600078e029c */
[----:B------:R-:W0:Y:S01]  /*13fc0*/  LDGDEPBAR ;  /* 0x00000000000079af */ /* 0x000e220000000000 */
[----:B-1----:R-:W-:-:S03]  /*13fd0*/  IMAD.WIDE R36, R145, 0x4, R164 ;  /* 0x0000000491247825 */ /* 0x002fc600078e02a4 */
[----:B------:R-:W-:Y:S01]  /*13fe0*/  LDGSTS.E [R0+-0x70000], desc[UR28][R234.64], P4 ;  /* 0x90000000ea007fae */ /* 0x000fe2000a1a101c */
[----:B----4-:R-:W-:-:S03]  /*13ff0*/  IADD3 R34, PT, PT, R2, 0x100000, RZ ;  /* 0x0010000002227810 */ /* 0x010fc60007ffe0ff */
[----:B------:R-:W-:Y:S01]  /*14000*/  LDGSTS.E [R32+-0x6fc00], desc[UR28][R232.64], P4 ;  /* 0x90400000e8207fae */ /* 0x000fe2000a1a101c */
[----:B------:R-:W-:-:S03]  /*14010*/  IMAD.WIDE R42, R145, 0x4, R196 ;  /* 0x00000004912a7825 */ /* 0x000fc600078e02c4 */
[----:B------:R-:W-:Y:S04]  /*14020*/  LDGSTS.E [R34+-0x6f800], desc[UR28][R230.64], P4 ;  /* 0x90800000e6227fae */ /* 0x000fe8000a1a101c */
[----:B------:R1:W-:Y:S04]  /*14030*/  STL.64 [R1+0x788], R40 ;  /* 0x0007882801007387 */ /* 0x0003e80000100a00 */
[----:B------:R1:W-:Y:S04]  /*14040*/  LDGSTS.E [R33+-0x6f400], desc[UR28][R40.64], P4 ;  /* 0x90c0000028217fae */ /* 0x0003e8000a1a101c */
[----:B------:R2:W-:Y:S04]  /*14050*/  STL.64 [R1+0x768], R38 ;  /* 0x0007682601007387 */ /* 0x0005e80000100a00 */
[----:B------:R2:W-:Y:S01]  /*14060*/  LDGSTS.E [R32+-0x6f000], desc[UR28][R38.64], P4 ;  /* 0x9100000026207fae */ /* 0x0005e2000a1a101c */
[----:B-1----:R-:W-:-:S03]  /*14070*/  IMAD.WIDE R40, R145, 0x4, R138 ;  /* 0x0000000491287825 */ /* 0x002fc600078e028a */
[----:B------:R1:W-:Y:S04]  /*14080*/  STL.64 [R1+0x748], R36 ;  /* 0x0007482401007387 */ /* 0x0003e80000100a00 */
[----:B------:R1:W-:Y:S01]  /*14090*/  LDGSTS.E [R0+-0x6ec00], desc[UR28][R36.64], P4 ;  /* 0x9140000024007fae */ /* 0x0003e2000a1a101c */
[----:B--2---:R-:W-:-:S03]  /*140a0*/  IMAD.WIDE R38, R145, 0x4, R148 ;  /* 0x0000000491267825 */ /* 0x004fc600078e0294 */
[----:B------:R2:W-:Y:S04]  /*140b0*/  STL.64 [R1+0x728], R42 ;  /* 0x0007282a01007387 */ /* 0x0005e80000100a00 */
[----:B------:R2:W-:Y:S01]  /*140c0*/  LDGSTS.E [R34+-0x6e800], desc[UR28][R42.64], P4 ;  /* 0x918000002a227fae */ /* 0x0005e2000a1a101c */
[----:B-1----:R-:W-:-:S03]  /*140d0*/  IMAD.WIDE R36, R145, 0x4, R106 ;  /* 0x0000000491247825 */ /* 0x002fc600078e026a */
[----:B------:R1:W-:Y:S01]  /*140e0*/  STL.64 [R1+0x708], R40 ;  /* 0x0007082801007387 */ /* 0x0003e20000100a00 */
[----:B------:R-:W4:Y:S03]  /*140f0*/  LDC R106, c[0x0][0x3a0] ;  /* 0x0000e800ff6a7b82 */ /* 0x000f260000000800 */
[----:B------:R1:W-:Y:S01]  /*14100*/  LDGSTS.E [R33+-0x6e400], desc[UR28][R40.64], P4 ;  /* 0x91c0000028217fae */ /* 0x0003e2000a1a101c */
[----:B--2---:R-:W-:-:S03]  /*14110*/  IMAD.WIDE R42, R145, 0x4, R188 ;  /* 0x00000004912a7825 */ /* 0x004fc600078e02bc */
        /* <DEDUP_REMOVED lines=10> */
[----:B------:R-:W3:Y:S03]  /*141c0*/  LDC R98, c[0x0][0x3a0] ;  /* 0x0000e800ff627b82 */ /* 0x000ee60000000800 */
[----:B------:R1:W-:Y:S01]  /*141d0*/  LDGSTS.E [R33+-0x6d400], desc[UR28][R40.64], P4 ;  /* 0x92c0000028217fae */ /* 0x0003e2000a1a101c */
[----:B--2---:R-:W-:-:S03]  /*141e0*/  IMAD.WIDE R42, R145, 0x4, R224 ;  /* 0x00000004912a7825 */ /* 0x004fc600078e02e0 */
[----:B------:R2:W-:Y:S04]  /*141f0*/  STL.64 [R1+0x420], R38 ;  /* 0x0004202601007387 */ /* 0x0005e80000100a00 */
[----:B------:R2:W-:Y:S01]  /*14200*/  LDGSTS.E [R32+-0x6d000], desc[UR28][R38.64], P4 ;  /* 0x9300000026207fae */ /* 0x0005e2000a1a101c */
[----:B-1----:R-:W-:-:S03]  /*14210*/  IMAD.WIDE R40, R145, 0x4, R208 ;  /* 0x0000000491287825 */ /* 0x002fc600078e02d0 */
[----:B------:R1:W-:Y:S04]  /*14220*/  STL.64 [R1+0x3f0], R36 ;  /* 0x0003f02401007387 */ /* 0x0003e80000100a00 */
[----:B------:R1:W-:Y:S01]  /*14230*/  LDGSTS.E [R0+-0x6cc00], desc[UR28][R36.64], P4 ;  /* 0x9340000024007fae */ /* 0x0003e2000a1a101c */
[C---:B--2---:R-:W-:Y:S02]  /*14240*/  VIADD R32, R134.reuse, 0x100000 ;  /* 0x0010000086207836 */ /* 0x044fe40000000000 */
[----:B------:R-:W-:Y:S01]  /*14250*/  IMAD.WIDE R38, R145, 0x4, R216 ;  /* 0x0000000491267825 */ /* 0x000fe200078e02d8 */
[----:B------:R2:W-:Y:S04]  /*14260*/  STL.64 [R1+0x3c8], R42 ;  /* 0x0003c82a01007387 */ /* 0x0005e80000100a00 */
[----:B------:R2:W-:Y:S01]  /*14270*/  LDGSTS.E [R34+-0x6c800], desc[UR28][R42.64], P4 ;  /* 0x938000002a227fae */ /* 0x0005e2000a1a101c */
[----:B-1----:R-:W-:-:S02]  /*14280*/  VIADD R0, R134, 0x100000 ;  /* 0x0010000086007836 */ /* 0x002fc40000000000 */
[C---:B------:R-:W-:Y:S01]  /*14290*/  IMAD.WIDE R36, R145.reuse, 0x4, R128 ;  /* 0x0000000491247825 */ /* 0x040fe200078e0280 */
[----:B------:R1:W-:Y:S04]  /*142a0*/  STL.64 [R1+0x3a0], R40 ;  /* 0x0003a02801007387 */ /* 0x0003e80000100a00 */
[----:B------:R1:W-:Y:S01]  /*142b0*/  LDGSTS.E [R33+-0x6c400], desc[UR28][R40.64], P4 ;  /* 0x93c0000028217fae */ /* 0x0003e2000a1a101c */
[C---:B--2---:R-:W-:Y:S01]  /*142c0*/  IADD3 R34, PT, PT, R134.reuse, 0x100000, RZ ;  /* 0x0010000086227810 */ /* 0x044fe20007ffe0ff */
[----:B------:R-:W-:Y:S02]  /*142d0*/  IMAD.WIDE R42, R145, 0x4, R120 ;  /* 0x00000004912a7825 */ /* 0x000fe400078e0278 */
[----:B------:R2:W-:Y:S04]  /*142e0*/  STL.64 [R1+0x7d0], R38 ;  /* 0x0007d02601007387 */ /* 0x0005e80000100a00 */
[----:B------:R2:W-:Y:S01]  /*142f0*/  LDGSTS.E [R32+-0x6ff00], desc[UR28][R38.64], P4 ;  /* 0x9010000026207fae */ /* 0x0005e2000a1a101c */
[----:B-1----:R-:W-:-:S03]  /*14300*/  VIADD R33, R134, 0x100000 ;  /* 0x0010000086217836 */ /* 0x002fc60000000000 */
[----:B------:R1:W-:Y:S01]  /*14310*/  STL.64 [R1+0x7b8], R36 ;  /* 0x0007b82401007387 */ /* 0x0003e20000100a00 */
[----:B------:R-:W-:-:S03]  /*14320*/  IMAD.WIDE R40, R145, 0x4, R150 ;  /* 0x0000000491287825 */ /* 0x000fc600078e0296 */
        /* <DEDUP_REMOVED lines=38> */
[----:B--2---:R-:W-:Y:S02]  /*14590*/  VIADD R32, R133, 0x100000 ;  /* 0x0010000085207836 */ /* 0x004fe40000000000 */
[----:B------:R-:W-:Y:S01]  /*145a0*/  IMAD.WIDE R38, R145, 0x4, R218 ;  /* 0x0000000491267825 */ /* 0x000fe200078e02da */
[----:B------:R2:W-:Y:S04]  /*145b0*/  STL.64 [R1+0x3c0], R42 ;  /* 0x0003c02a01007387 */ /* 0x0005e80000100a00 */
[----:B------:R2:W-:Y:S01]  /*145c0*/  LDGSTS.E [R34+-0x6c700], desc[UR28][R42.64], P4 ;  /* 0x939000002a227fae */ /* 0x0005e2000a1a101c */
[----:B-1----:R-:W-:-:S02]  /*145d0*/  VIADD R0, R133, 0x100000 ;  /* 0x0010000085007836 */ /* 0x002fc40000000000 */
[----:B------:R-:W-:Y:S01]  /*145e0*/  IMAD.WIDE R36, R145, 0x4, R130 ;  /* 0x0000000491247825 */ /* 0x000fe200078e0282 */
[----:B------:R1:W-:Y:S01]  /*145f0*/  STL.64 [R1+0x398], R40 ;  /* 0x0003982801007387 */ /* 0x0003e20000100a00 */
[----:B------:R-:W3:Y:S03]  /*14600*/  LDC R130, c[0x0][0x3a0] ;  /* 0x0000e800ff827b82 */ /* 0x000ee60000000800 */
[----:B------:R1:W-:Y:S01]  /*14610*/  LDGSTS.E [R33+-0x6c300], desc[UR28][R40.64], P4 ;  /* 0x93d0000028217fae */ /* 0x0003e2000a1a101c */
[----:B--2---:R-:W-:Y:S01]  /*14620*/  IADD3 R34, PT, PT, R133, 0x100000, RZ ;  /* 0x0010000085227810 */ /* 0x004fe20007ffe0ff */
[----:B------:R-:W-:Y:S02]  /*14630*/  IMAD.WIDE R42, R145, 0x4, R122 ;  /* 0x00000004912a7825 */ /* 0x000fe400078e027a */
[----:B------:R2:W-:Y:S01]  /*14640*/  STL.64 [R1+0x7c8], R38 ;  /* 0x0007c82601007387 */ /* 0x0005e20000100a00 */
[----:B------:R-:W3:Y:S03]  /*14650*/  LDC R122, c[0x0][0x3a0] ;  /* 0x0000e800ff7a7b82 */ /* 0x000ee60000000800 */
[----:B------:R2:W-:Y:S01]  /*14660*/  LDGSTS.E [R32+-0x6fe00], desc[UR28][R38.64], P4 ;  /* 0x9020000026207fae */ /* 0x0005e2000a1a101c */
[----:B-1----:R-:W-:-:S02]  /*14670*/  VIADD R33, R133, 0x100000 ;  /* 0x0010000085217836 */ /* 0x002fc40000000000 */
[C---:B------:R-:W-:Y:S01]  /*14680*/  IMAD.WIDE R40, R145.reuse, 0x4, R108 ;  /* 0x0000000491287825 */ /* 0x040fe200078e026c */
[----:B------:R1:W-:Y:S04]  /*14690*/  STL.64 [R1+0x7b0], R36 ;  /* 0x0007b02401007387 */ /* 0x0003e80000100a00 */
[----:B------:R1:W-:Y:S01]  /*146a0*/  LDGSTS.E [R0+-0x6fa00], desc[UR28][R36.64], P4 ;  /* 0x9060000024007fae */ /* 0x0003e2000a1a101c */
[----:B--2---:R-:W-:-:S03]  /*146b0*/  IMAD.WIDE R38, R145, 0x4, R114 ;  /* 0x0000000491267825 */ /* 0x004fc600078e0272 */
[----:B------:R2:W-:Y:S01]  /*146c0*/  STL.64 [R1+0x798], R42 ;  /* 0x0007982a01007387 */ /* 0x0005e20000100a00 */
[----:B------:R-:W2:Y:S03]  /*146d0*/  LDC R114, c[0x0][0x3a0] ;  /* 0x0000e800ff727b82 */ /* 0x000ea60000000800 */
[----:B------:R2:W-:Y:S01]  /*146e0*/  LDGSTS.E [R34+-0x6f600], desc[UR28][R42.64], P4 ;  /* 0x90a000002a227fae */ /* 0x0005e2000a1a101c */
[----:B-1----:R-:W-:-:S03]  /*146f0*/  IMAD.WIDE R36, R145, 0x4, R168 ;  /* 0x0000000491247825 */ /* 0x002fc600078e02a8 */
[----:B------:R1:W-:Y:S01]  /*14700*/  STL.64 [R1+0x778], R40 ;  /* 0x0007782801007387 */ /* 0x0003e20000100a00 */
[----:B------:R-:W-:-:S03]  /*14710*/  IMAD.WIDE R50, R145, 0x4, R214 ;  /* 0x0000000491327825 */ /* 0x000fc600078e02d6 */
[----:B------:R1:W-:Y:S01]  /*14720*/  LDGSTS.E [R33+-0x6f200], desc[UR28][R40.64], P4 ;  /* 0x90e0000028217fae */ /* 0x0003e2000a1a101c */
[----:B------:R-:W-:-:S03]  /*14730*/  IMAD.WIDE R48, R145, 0x4, R222 ;  /* 0x0000000491307825 */ /* 0x000fc600078e02de */
[----:B------:R1:W-:Y:S01]  /*14740*/  STL.64 [R1+0x758], R38 ;  /* 0x0007582601007387 */ /* 0x0003e20000100a00 */
[----:B------:R-:W-:-:S03]  /*14750*/  IMAD.WIDE R46, R145, 0x4, R186 ;  /* 0x00000004912e7825 */ /* 0x000fc600078e02ba */
[----:B------:R1:W-:Y:S01]  /*14760*/  LDGSTS.E [R32+-0x6ee00], desc[UR28][R38.64], P4 ;  /* 0x9120000026207fae */ /* 0x0003e2000a1a101c */
[----:B------:R-:W-:-:S03]  /*14770*/  IMAD.WIDE R18, R201, 0x4, R18 ;  /* 0x00000004c9127825 */ /* 0x000fc600078e0212 */
[----:B------:R1:W-:Y:S01]  /*14780*/  STL.64 [R1+0x738], R36 ;  /* 0x0007382401007387 */ /* 0x0003e20000100a00 */
[----:B------:R-:W-:-:S03]  /*14790*/  IMAD.WIDE R20, R201, 0x4, R20 ;  /* 0x00000004c9147825 */ /* 0x000fc600078e0214 */
[----:B------:R1:W-:Y:S01]  /*147a0*/  LDGSTS.E [R0+-0x6ea00], desc[UR28][R36.64], P4 ;  /* 0x9160000024007fae */ /* 0x0003e2000a1a101c */
        /* <DEDUP_REMOVED lines=10> */
[----:B------:R-:W-:Y:S01]  /*14850*/  VIADD R54, R54, 0xfffffea8 ;  /* 0xfffffea836367836 */ /* 0x000fe20000000000 */
[----:B---3--:R-:W-:Y:S01]  /*14860*/  IADD3 R144, PT, PT, R144, -0x16e, RZ ;  /* 0xfffffe9290907810 */ /* 0x008fe20007ffe0ff */
[C---:B--2---:R-:W-:Y:S01]  /*14870*/  IMAD.WIDE R42, R145.reuse, 0x4, R160 ;  /* 0x00000004912a7825 */ /* 0x044fe200078e02a0 */
[----:B------:R-:W2:Y:S03]  /*14880*/  LDC R168, c[0x0][0x3a0] ;  /* 0x0000e800ffa87b82 */ /* 0x000ea60000000800 */
[C---:B-1----:R-:W-:Y:S01]  /*14890*/  IMAD.WIDE R40, R145.reuse, 0x4, R184 ;  /* 0x0000000491287825 */ /* 0x042fe200078e02b8 */
[----:B------:R1:W-:Y:S03]  /*148a0*/  STL.64 [R1+0x718], R42 ;  /* 0x0007182a01007387 */ /* 0x0003e60000100a00 */
[C---:B------:R-:W-:Y:S01]  /*148b0*/  IMAD.WIDE R38, R145.reuse, 0x4, R152 ;  /* 0x0000000491267825 */ /* 0x040fe200078e0298 */
[----:B------:R1:W-:Y:S01]  /*148c0*/  LDGSTS.E [R34+-0x6e600], desc[UR28][R42.64], P4 ;  /* 0x91a000002a227fae */ /* 0x0003e2000a1a101c */
[----:B------:R-:W3:Y:S02]  /*148d0*/  LDC R152, c[0x0][0x3a0] ;  /* 0x0000e800ff987b82 */ /* 0x000ee40000000800 */
[C---:B------:R-:W-:Y:S01]  /*148e0*/  IMAD.WIDE R36, R145.reuse, 0x4, R204 ;  /* 0x0000000491247825 */ /* 0x040fe200078e02cc */
[----:B------:R4:W-:Y:S04]  /*148f0*/  STL.64 [R1+0x6f8], R40 ;  /* 0x0006f82801007387 */ /* 0x0009e80000100a00 */
[----:B------:R4:W-:Y:S01]  /*14900*/  LDGSTS.E [R33+-0x6e200], desc[UR28][R40.64], P4 ;  /* 0x91e0000028217fae */ /* 0x0009e2000a1a101c */
[----:B------:R-:W-:Y:S01]  /*14910*/  VIADD R35, R132, 0x100000 ;  /* 0x0010000084237836 */ /* 0x000fe20000000000 */
[----:B------:R-:W2:Y:S01]  /*14920*/  LDC R160, c[0x0][0x3a0] ;  /* 0x0000e800ffa07b82 */ /* 0x000ea20000000800 */
[C---:B-1----:R-:W-:Y:S01]  /*14930*/  IMAD.WIDE R42, R145.reuse, 0x4, R192 ;  /* 0x00000004912a7825 */ /* 0x042fe200078e02c0 */
[----:B------:R1:W-:Y:S04]  /*14940*/  STL.64 [R1+0x6d8], R38 ;  /* 0x0006d82601007387 */ /* 0x0003e80000100a00 */
[----:B------:R1:W-:Y:S01]  /*14950*/  LDGSTS.E [R32+-0x6de00], desc[UR28][R38.64], P4 ;  /* 0x9220000026207fae */ /* 0x0003e2000a1a101c */
[C---:B------:R-:W-:Y:S01]  /*14960*/  IMAD.WIDE R44, R145.reuse, 0x4, R194 ;  /* 0x00000004912c7825 */ /* 0x040fe200078e02c2 */
[----:B------:R-:W2:Y:S02]  /*14970*/  LDC R184, c[0x0][0x3a0] ;  /* 0x0000e800ffb87b82 */ /* 0x000ea40000000800 */
[----:B------:R1:W-:Y:S01]  /*14980*/  STL.64 [R1+0x6a8], R36 ;  /* 0x0006a82401007387 */ /* 0x0003e20000100a00 */
[----:B----4-:R-:W-:-:S03]  /*14990*/  IMAD.WIDE R40, R145, 0x4, R176 ;  /* 0x0000000491287825 */ /* 0x010fc600078e02b0 */
[----:B------:R4:W-:Y:S01]  /*149a0*/  LDGSTS.E [R0+-0x6da00], desc[UR28][R36.64], P4 ;  /* 0x9260000024007fae */ /* 0x0009e2000a1a101c */
[----:B------:R-:W-:Y:S01]  /*149b0*/  IMAD.WIDE R236, R201, 0x4, R58 ;  /* 0x00000004c9ec7825 */ /* 0x000fe200078e023a */
[----:B------:R-:W2:Y:S03]  /*149c0*/  LDC R176, c[0x0][0x3a0] ;  /* 0x0000e800ffb07b82 */ /* 0x000ea60000000800 */
[----:B-1----:R-:W-:Y:S01]  /*149d0*/  IMAD.WIDE R38, R145, 0x4, R228 ;  /* 0x0000000491267825 */ /* 0x002fe200078e02e4 */
[----:B------:R1:W-:Y:S04]  /*149e0*/  STL.64 [R1+0x520], R42 ;  /* 0x0005202a01007387 */ /* 0x0003e80000100a00 */
[----:B------:R1:W-:Y:S01]  /*149f0*/  LDGSTS.E [R34+-0x6d600], desc[UR28][R42.64], P4 ;  /* 0x92a000002a227fae */ /* 0x0003e2000a1a101c */
[----:B------:R-:W-:Y:S01]  /*14a00*/  IMAD.WIDE R198, R201, 0x4, R74 ;  /* 0x00000004c9c67825 */ /* 0x000fe200078e024a */
[----:B------:R-:W2:Y:S03]  /*14a10*/  LDC R58, c[0x0][0x3a0] ;  /* 0x0000e800ff3a7b82 */ /* 0x000ea60000000800 */
[----:B----4-:R-:W-:Y:S01]  /*14a20*/  IMAD.WIDE R36, R145, 0x4, R102 ;  /* 0x0000000491247825 */ /* 0x010fe200078e0266 */
[----:B------:R4:W-:Y:S04]  /*14a30*/  STL.64 [R1+0x440], R40 ;  /* 0x0004402801007387 */ /* 0x0009e80000100a00 */
[----:B------:R4:W-:Y:S01]  /*14a40*/  LDGSTS.E [R33+-0x6d200], desc[UR28][R40.64], P4 ;  /* 0x92e0000028217fae */ /* 0x0009e2000a1a101c */
[----:B------:R-:W-:Y:S01]  /*14a50*/  IMAD.WIDE R248, R201, 0x4, R28 ;  /* 0x00000004c9f87825 */ /* 0x000fe200078e021c */
[----:B------:R-:W2:Y:S02]  /*14a60*/  LDC R74, c[0x0][0x3a0] ;  /* 0x0000e800ff4a7b82 */ /* 0x000ea40000000800 */
[----:B------:R3:W-:Y:S01]  /*14a70*/  STL.64 [R1+0x408], R38 ;  /* 0x0004082601007387 */ /* 0x0007e20000100a00 */
[----:B-1----:R-:W-:-:S03]  /*14a80*/  IMAD.WIDE R42, R145, 0x4, R136 ;  /* 0x00000004912a7825 */ /* 0x002fc600078e0288 */
[----:B------:R1:W-:Y:S01]  /*14a90*/  LDGSTS.E [R32+-0x6ce00], desc[UR28][R38.64], P4 ;  /* 0x9320000026207fae */ /* 0x0003e2000a1a101c */
[----:B------:R-:W-:Y:S01]  /*14aa0*/  IMAD.WIDE R246, R201, 0x4, R68 ;  /* 0x00000004c9f67825 */ /* 0x000fe200078e0244 */
[----:B------:R-:W2:Y:S02]  /*14ab0*/  LDC R102, c[0x0][0x3a0] ;  /* 0x0000e800ff667b82 */ /* 0x000ea40000000800 */
[----:B------:R3:W-:Y:S01]  /*14ac0*/  STL.64 [R1+0x3e0], R36 ;  /* 0x0003e02401007387 */ /* 0x0007e20000100a00 */
[----:B----4-:R-:W-:-:S03]  /*14ad0*/  IMAD.WIDE R40, R145, 0x4, R212 ;  /* 0x0000000491287825 */ /* 0x010fc600078e02d4 */
[----:B------:R4:W-:Y:S01]  /*14ae0*/  LDGSTS.E [R0+-0x6ca00], desc[UR28][R36.64], P4 ;  /* 0x9360000024007fae */ /* 0x0009e2000a1a101c */
[----:B------:R-:W-:Y:S01]  /*14af0*/  IMAD.WIDE R244, R201, 0x4, R30 ;  /* 0x00000004c9f47825 */ /* 0x000fe200078e021e */
[----:B------:R-:W2:Y:S03]  /*14b00*/  LDC R192, c[0x0][0x3a0] ;  /* 0x0000e800ffc07b82 */ /* 0x000ea60000000800 */
[C---:B-1----:R-:W-:Y:S02]  /*14b10*/  VIADD R32, R132.reuse, 0x100000 ;  /* 0x0010000084207836 */ /* 0x042fe40000000000 */
[C---:B---3--:R-:W-:Y:S01]  /*14b20*/  IMAD.WIDE R38, R145.reuse, 0x4, R220 ;  /* 0x0000000491267825 */ /* 0x048fe200078e02dc */
[----:B------:R1:W-:Y:S02]  /*14b30*/  STL.64 [R1+0x3b0], R42 ;  /* 0x0003b02a01007387 */ /* 0x0003e40000100a00 */
[----:B------:R-:W3:Y:S01]  /*14b40*/  LDC R30, c[0x0][0x3a0] ;  /* 0x0000e800ff1e7b82 */ /* 0x000ee20000000800 */
[----:B----4-:R-:W-:Y:S01]  /*14b50*/  VIADD R0, R132, 0x100000 ;  /* 0x0010000084007836 */ /* 0x010fe20000000000 */
[----:B------:R4:W-:Y:S01]  /*14b60*/  LDGSTS.E [R34+-0x6c600], desc[UR28][R42.64], P4 ;  /* 0x93a000002a227fae */ /* 0x0009e2000a1a101c */
[----:B------:R-:W-:-:S03]  /*14b70*/  IMAD.WIDE R36, R145, 0x4, R178 ;  /* 0x0000000491247825 */ /* 0x000fc600078e02b2 */
[----:B------:R1:W-:Y:S01]  /*14b80*/  STL.64 [R1+0x390], R40 ;  /* 0x0003902801007387 */ /* 0x0003e20000100a00 */
[----:B--2---:R-:W-:Y:S01]  /*14b90*/  VIADD R102, R102, 0xfffffe9c ;  /* 0xfffffe9c66667836 */ /* 0x004fe20000000000 */
[----:B------:R-:W2:Y:S02]  /*14ba0*/  LDC R204, c[0x0][0x3a0] ;  /* 0x0000e800ffcc7b82 */ /* 0x000ea40000000800 */
[----:B------:R3:W-:Y:S01]  /*14bb0*/  LDGSTS.E [R33+-0x6c200], desc[UR28][R40.64], P4 ;  /* 0x93e0000028217fae */ /* 0x0007e2000a1a101c */
[C---:B----4-:R-:W-:Y:S01]  /*14bc0*/  IADD3 R34, PT, PT, R132.reuse, 0x100000, RZ ;  /* 0x0010000084227810 */ /* 0x050fe20007ffe0ff */
[----:B-1----:R-:W-:Y:S02]  /*14bd0*/  IMAD.WIDE R42, R145, 0x4, R124 ;  /* 0x00000004912a7825 */ /* 0x002fe400078e027c */
[----:B------:R1:W-:Y:S02]  /*14be0*/  STL.64 [R1+0x7c0], R38 ;  /* 0x0007c02601007387 */ /* 0x0003e40000100a00 */
[----:B------:R-:W4:Y:S02]  /*14bf0*/  LDC R212, c[0x0][0x3a0] ;  /* 0x0000e800ffd47b82 */ /* 0x000f240000000800 */
[----:B------:R1:W-:Y:S01]  /*14c00*/  LDGSTS.E [R32+-0x6fd00], desc[UR28][R38.64], P4 ;  /* 0x9030000026207fae */ /* 0x0003e2000a1a101c */
[----:B---3--:R-:W-:-:S02]  /*14c10*/  VIADD R33, R132, 0x100000 ;  /* 0x0010000084217836 */ /* 0x008fc40000000000 */
[C---:B------:R-:W-:Y:S01]  /*14c20*/  IMAD.WIDE R40, R145.reuse, 0x4, R110 ;  /* 0x0000000491287825 */ /* 0x040fe200078e026e */
[----:B------:R3:W-:Y:S01]  /*14c30*/  STL.64 [R1+0x7a8], R36 ;  /* 0x0007a82401007387 */ /* 0x0007e20000100a00 */
[----:B------:R-:W-:Y:S01]  /*14c40*/  IADD3 R30, PT, PT, R30, -0x152, RZ ;  /* 0xfffffeae1e1e7810 */ /* 0x000fe20007ffe0ff */
[----:B------:R-:W2:Y:S02]  /*14c50*/  LDC R110, c[0x0][0x3a0] ;  /* 0x0000e800ff6e7b82 */ /* 0x000ea40000000800 */
[----:B------:R3:W-:Y:S01]  /*14c60*/  LDGSTS.E [R0+-0x6f900], desc[UR28][R36.64], P4 ;  /* 0x9070000024007fae */ /* 0x0007e2000a1a101c */
[----:B-1----:R-:W-:-:S03]  /*14c70*/  IMAD.WIDE R38, R145, 0x4, R116 ;  /* 0x0000000491267825 */ /* 0x002fc600078e0274 */
[----:B------:R1:W-:Y:S02]  /*14c80*/  STL.64 [R1+0x790], R42 ;  /* 0x0007902a01007387 */ /* 0x0003e40000100a00 */
[----:B------:R-:W2:Y:S02]  /*14c90*/  LDC R220, c[0x0][0x3a0] ;  /* 0x0000e800ffdc7b82 */ /* 0x000ea40000000800 */
[----:B------:R1:W-:Y:S01]  /*14ca0*/  LDGSTS.E [R34+-0x6f500], desc[UR28][R42.64], P4 ;  /* 0x90b000002a227fae */ /* 0x0003e2000a1a101c */
[----:B---3--:R-:W-:-:S03]  /*14cb0*/  IMAD.WIDE R36, R145, 0x4, R170 ;  /* 0x0000000491247825 */ /* 0x008fc600078e02aa */
[----:B------:R3:W-:Y:S04]  /*14cc0*/  STL.64 [R1+0x770], R40 ;  /* 0x0007702801007387 */ /* 0x0007e80000100a00 */
[----:B------:R3:W-:Y:S04]  /*14cd0*/  LDGSTS.E [R33+-0x6f100], desc[UR28][R40.64], P4 ;  /* 0x90f0000028217fae */ /* 0x0007e8000a1a101c */
[----:B------:R-:W-:Y:S04]  /*14ce0*/  STL.64 [R1+0x750], R38 ;  /* 0x0007502601007387 */ /* 0x000fe80000100a00 */
[----:B------:R-:W-:Y:S04]  /*14cf0*/  LDGSTS.E [R32+-0x6ed00], desc[UR28][R38.64], P4 ;  /* 0x9130000026207fae */ /* 0x000fe8000a1a101c */
[----:B------:R4:W-:Y:S04]  /*14d00*/  STL.64 [R1+0x730], R36 ;  /* 0x0007302401007387 */ /* 0x0009e80000100a00 */
[----:B------:R4:W-:Y:S01]  /*14d10*/  LDGSTS.E [R0+-0x6e900], desc[UR28][R36.64], P4 ;  /* 0x9170000024007fae */ /* 0x0009e2000a1a101c */
[----:B-1----:R-:W-:-:S02]  /*14d20*/  IMAD.WIDE R42, R145, 0x4, R62 ;  /* 0x00000004912a7825 */ /* 0x002fc400078e023e */
[----:B------:R-:W1:Y:S02]  /*14d30*/  LDC R62, c[0x0][0x3a0] ;  /* 0x0000e800ff3e7b82 */ /* 0x000e640000000800 */
[----:B---3--:R-:W-:-:S04]  /*14d40*/  IMAD.WIDE R40, R145, 0x4, R154 ;  /* 0x0000000491287825 */ /* 0x008fc800078e029a */
[----:B----4-:R-:W-:-:S04]  /*14d50*/  IMAD.WIDE R36, R145, 0x4, R146 ;  /* 0x0000000491247825 */ /* 0x010fc800078e0292 */
[C---:B------:R-:W-:Y:S01]  /*14d60*/  IMAD.WIDE R38, R145.reuse, 0x4, R162 ;  /* 0x0000000491267825 */ /* 0x040fe200078e02a2 */
[----:B------:R3:W-:Y:S04]  /*14d70*/  STL.64 [R1+0x710], R36 ;  /* 0x0007102401007387 */ /* 0x0007e80000100a00 */
[----:B------:R3:W-:Y:S04]  /*14d80*/  LDGSTS.E [R34+-0x6e500], desc[UR28][R36.64], P4 ;  /* 0x91b0000024227fae */ /* 0x0007e8000a1a101c */
[----:B------:R4:W-:Y:S04]  /*14d90*/  STL.64 [R1+0x6f0], R42 ;  /* 0x0006f02a01007387 */ /* 0x0009e80000100a00 */
[----:B------:R4:W-:Y:S01]  /*14da0*/  LDGSTS.E [R33+-0x6e100], desc[UR28][R42.64], P4 ;  /* 0x91f000002a217fae */ /* 0x0009e2000a1a101c */
[----:B---3--:R-:W3:Y:S03]  /*14db0*/  LDC R36, c[0x0][0x3a0] ;  /* 0x0000e800ff247b82 */ /* 0x008ee60000000800 */
[----:B------:R1:W-:Y:S04]  /*14dc0*/  STL.64 [R1+0x6d0], R40 ;  /* 0x0006d02801007387 */ /* 0x0003e80000100a00 */
[----:B------:R1:W-:Y:S01]  /*14dd0*/  LDGSTS.E [R32+-0x6dd00], desc[UR28][R40.64], P4 ;  /* 0x9230000028207fae */ /* 0x0003e2000a1a101c */
[----:B------:R-:W2:Y:S03]  /*14de0*/  LDC R37, c[0x0][0x3a0] ;  /* 0x0000e800ff257b82 */ /* 0x000ea60000000800 */
[----:B------:R1:W-:Y:S01]  /*14df0*/  STL.64 [R1+0x608], R38 ;  /* 0x0006082601007387 */ /* 0x0003e20000100a00 */
[----:B----4-:R-:W-:-:S03]  /*14e00*/  IMAD.WIDE R42, R145, 0x4, R206 ;  /* 0x00000004912a7825 */ /* 0x010fc600078e02ce */
[----:B------:R4:W-:Y:S04]  /*14e10*/  LDGSTS.E [R0+-0x6d900], desc[UR28][R38.64], P4 ;  /* 0x9270000026007fae */ /* 0x0009e8000a1a101c */
[----:B------:R-:W-:Y:S01]  /*14e20*/  STL.64 [R1+0x518], R50 ;  /* 0x0005183201007387 */ /* 0x000fe20000100a00 */
[----:B-1----:R-:W1:Y:S03]  /*14e30*/  LDC R40, c[0x0][0x3a0] ;  /* 0x0000e800ff287b82 */ /* 0x002e660000000800 */
[----:B------:R3:W-:Y:S04]  /*14e40*/  LDGSTS.E [R35+-0x6d500], desc[UR28][R50.64], P4 ;  /* 0x92b0000032237fae */ /* 0x0007e8000a1a101c */
[----:B------:R-:W-:Y:S01]  /*14e50*/  STL.64 [R1+0x430], R48 ;  /* 0x0004303001007387 */ /* 0x000fe20000100a00 */
[----:B----4-:R-:W4:Y:S03]  /*14e60*/  LDC R38, c[0x0][0x3a0] ;  /* 0x0000e800ff267b82 */ /* 0x010f260000000800 */
[----:B------:R2:W-:Y:S04]  /*14e70*/  LDGSTS.E [R34+-0x6d100], desc[UR28][R48.64], P4 ;  /* 0x92f0000030227fae */ /* 0x0005e8000a1a101c */
[----:B------:R1:W-:Y:S01]  /*14e80*/  STL.64 [R1+0x400], R46 ;  /* 0x0004002e01007387 */ /* 0x0003e20000100a00 */
[----:B------:R-:W1:Y:S03]  /*14e90*/  LDC R39, c[0x0][0x3a0] ;  /* 0x0000e800ff277b82 */ /* 0x000e660000000800 */
[----:B------:R4:W-:Y:S04]  /*14ea0*/  LDGSTS.E [R33+-0x6cd00], desc[UR28][R46.64], P4 ;  /* 0x933000002e217fae */ /* 0x0009e8000a1a101c */
[----:B------:R-:W-:Y:S01]  /*14eb0*/  STL.64 [R1+0x3d0], R44 ;  /* 0x0003d02c01007387 */ /* 0x000fe20000100a00 */
[----:B---3--:R-:W3:Y:S03]  /*14ec0*/  LDC R35, c[0x0][0x3a0] ;  /* 0x0000e800ff237b82 */ /* 0x008ee60000000800 */
[----:B------:R-:W-:Y:S04]  /*14ed0*/  LDGSTS.E [R32+-0x6c900], desc[UR28][R44.64], P4 ;  /* 0x937000002c207fae */ /* 0x000fe8000a1a101c */
[----:B------:R1:W-:Y:S01]  /*14ee0*/  STL.64 [R1+0x3a8], R42 ;  /* 0x0003a82a01007387 */ /* 0x0003e20000100a00 */
[----:B--2---:R-:W-:Y:S01]  /*14ef0*/  IADD3 R34, PT, PT, R37, -0x142, RZ ;  /* 0xfffffebe25227810 */ /* 0x004fe20007ffe0ff */
[----:B----4-:R-:W-:Y:S01]  /*14f00*/  VIADD R33, R38, 0xfffffebd ;  /* 0xfffffebd26217836 */ /* 0x010fe20000000000 */
[----:B------:R-:W2:Y:S01]  /*14f10*/  LDC R37, c[0x0][0x3a0] ;  /* 0x0000e800ff257b82 */ /* 0x000ea20000000800 */
[----:B------:R4:W-:Y:S07]  /*14f20*/  LDGSTS.E [R0+-0x6c500], desc[UR28][R42.64], P4 ;  /* 0x93b000002a007fae */ /* 0x0009ee000a1a101c */
[----:B-1----:R-:W1:Y:S01]  /*14f30*/  LDC R46, c[0x0][0x3a0] ;  /* 0x0000e800ff2e7b82 */ /* 0x002e620000000800 */
[----:B----4-:R-:W-:-:S05]  /*14f40*/  IMAD.WIDE R42, R145, 0x4, R96 ;  /* 0x00000004912a7825 */ /* 0x010fca00078e0260 */
[----:B------:R4:W-:Y:S04]  /*14f50*/  LDGSTS.E [R0+-0x6c100], desc[UR28][R42.64], P4 ;  /* 0x93f000002a007fae */ /* 0x0009e8000a1a101c */
[----:B------:R-:W0:Y:S01]  /*14f60*/  LDGDEPBAR ;  /* 0x00000000000079af */ /* 0x000e220000000000 */
[----:B------:R-:W-:Y:S01]  /*14f70*/  VIADD R32, R36, 0xfffffebf ;  /* 0xfffffebf24207836 */ /* 0x000fe20000000000 */
[----:B------:R-:W-:Y:S01]  /*14f80*/  ISETP.GE.U32.AND P6, PT, R34, 0x7ffffe7f, PT ;  /* 0x7ffffe7f2200780c */ /* 0x000fe20003fc6070 */
[----:B------:R-:W1:Y:S03]  /*14f90*/  LDC R36, c[0x0][0x3a0] ;  /* 0x0000e800ff247b82 */ /* 0x000e660000000800 */
[----:B------:R-:W-:-:S05]  /*14fa0*/  ISETP.GE.U32.AND P3, PT, R32, 0x7ffffe80, PT ;  /* 0x7ffffe802000780c */ /* 0x000fca0003f66070 */
[----:B------:R-:W-:Y:S01]  /*14fb0*/  BAR.SYNC.DEFER_BLOCKING 0x0 ;  /* 0x0000000000007b1d */ /* 0x000fe20000010000 */
[----:B------:R-:W-:Y:S01]  /*14fc0*/  VIADD R32, R39, 0xfffffebc ;  /* 0xfffffebc27207836 */ /* 0x000fe20000000000 */
[----:B------:R-:W-:Y:S01]  /*14fd0*/  ISETP.GE.U32.AND P5, PT, R33, 0x7ffffe7e, PT ;  /* 0x7ffffe7e2100780c */ /* 0x000fe20003fa6070 */
[----:B------:R-:W-:-:S03]  /*14fe0*/  IMAD.WIDE R38, R201, 0x4, R52 ;  /* 0x00000004c9267825 */ /* 0x000fc600078e0234 */
[----:B------:R-:W-:Y:S01]  /*14ff0*/  ISETP.GE.U32.AND P4, PT, R32, 0x7ffffe7d, PT ;  /* 0x7ffffe7d2000780c */ /* 0x000fe20003f86070 */
[----:B------:R-:W-:Y:S01]  /*15000*/  STL.64 [R1+0x848], R132 ;  /* 0x0008488401007387 */ /* 0x000fe20000100a00 */
[----:B----4-:R-:W-:Y:S01]  /*15010*/  VIADD R0, R40, 0xfffffebb ;  /* 0xfffffebb28007836 */ /* 0x010fe20000000000 */
[----:B------:R-:W4:Y:S02]  /*15020*/  LDC R33, c[0x0][0x3a0] ;  /* 0x0000e800ff217b82 */ /* 0x000f240000000800 */
[----:B------:R2:W-:Y:S01]  /*15030*/  STL.64 [R1+0x388], R42 ;  /* 0x0003882a01007387 */ /* 0x0005e20000100a00 */
[----:B------:R-:W-:-:S03]  /*15040*/  IMAD.WIDE R40, R201, 0x4, R70 ;  /* 0x00000004c9287825 */ /* 0x000fc600078e0246 */
[----:B------:R1:W-:Y:S02]  /*15050*/  STL.64 [R1+0x80], R38 ;  /* 0x0000802601007387 */ /* 0x0003e40000100a00 */
[----:B------:R-:W4:Y:S01]  /*15060*/  LDC R34, c[0x0][0x3a0] ;  /* 0x0000e800ff227b82 */ /* 0x000f220000000800 */
[----:B--2---:R-:W-:Y:S01]  /*15070*/  IMAD.WIDE R42, R201, 0x4, R56 ;  /* 0x00000004c92a7825 */ /* 0x004fe200078e0238 */
[----:B------:R-:W-:Y:S01]  /*15080*/  @!PT LDS RZ, [RZ] ;  /* 0x00000000fffff984 */ /* 0x000fe20000000800 */
[----:B------:R-:W-:Y:S01]  /*15090*/  @!PT LDS RZ, [RZ] ;  /* 0x00000000fffff984 */ /* 0x000fe20000000800 */
[----:B------:R-:W-:Y:S01]  /*150a0*/  @!PT LDS RZ, [RZ] ;  /* 0x00000000fffff984 */ /* 0x000fe20000000800 */
[----:B------:R-:W-:Y:S01]  /*150b0*/  LDGSTS.E [R135+0x50000], desc[UR28][R236.64], !P3 ;  /* 0x50000000ec877fae */ /* 0x000fe2000d9a101c */
[----:B---3--:R-:W-:-:S05]  /*150c0*/  IADD3 R32, PT, PT, R35, -0x146, RZ ;  /* 0xfffffeba23207810 */ /* 0x008fca0007ffe0ff */
[----:B------:R-:W2:Y:S01]  /*150d0*/  LDC R70, c[0x0][0x3a0] ;  /* 0x0000e800ff467b82 */ /* 0x000ea20000000800 */
[----:B------:R1:W-:Y:S04]  /*150e0*/  LDGSTS.E [R135+0x50200], desc[UR28][R38.64], !P3 ;  /* 0x5020000026877fae */ /* 0x0003e8000d9a101c */
[----:B------:R3:W-:Y:S04]  /*150f0*/  STL.64 [R1+0x70], R42 ;  /* 0x0000702a01007387 */ /* 0x0007e80000100a00 */
[----:B------:R3:W-:Y:S04]  /*15100*/  LDGSTS.E [R135+0x50400], desc[UR28][R42.64], !P6 ;  /* 0x504000002a877fae */ /* 0x0007e8000f1a101c */
[----:B------:R3:W-:Y:S01]  /*15110*/  STL.64 [R1+0x60], R18 ;  /* 0x0000601201007387 */ /* 0x0007e20000100a00 */
[----:B-1----:R-:W1:Y:S03]  /*15120*/  LDC R38, c[0x0][0x3a0] ;  /* 0x0000e800ff267b82 */ /* 0x002e660000000800 */
[----:B------:R3:W-:Y:S02]  /*15130*/  LDGSTS.E [R135+0x50600], desc[UR28][R18.64], !P6 ;  /* 0x5060000012877fae */ /* 0x0007e4000f1a101c */
[----:B---3--:R-:W-:-:S02]  /*15140*/  IMAD.WIDE R42, R201, 0x4, R60 ;  /* 0x00000004c92a7825 */ /* 0x008fc400078e023c */
[----:B------:R3:W-:Y:S04]  /*15150*/  STL.64 [R1+0x50], R40 ;  /* 0x0000502801007387 */ /* 0x0007e80000100a00 */
[----:B------:R3:W-:Y:S01]  /*15160*/  LDGSTS.E [R135+0x50800], desc[UR28][R40.64], !P5 ;  /* 0x5080000028877fae */ /* 0x0007e2000e9a101c */
[----:B------:R-:W-:Y:S01]  /*15170*/  ISETP.GE.U32.AND P3, PT, R0, 0x7ffffe7c, PT ;  /* 0x7ffffe7c0000780c */ /* 0x000fe20003f66070 */
[----:B------:R-:W1:Y:S02]  /*15180*/  LDC R19, c[0x0][0x3a0] ;  /* 0x0000e800ff137b82 */ /* 0x000e640000000800 */
[----:B------:R2:W-:Y:S04]  /*15190*/  STL.64 [R1+0x40], R20 ;  /* 0x0000401401007387 */ /* 0x0005e80000100a00 */
[----:B------:R2:W-:Y:S01]  /*151a0*/  LDGSTS.E [R135+0x50a00], desc[UR28][R20.64], !P5 ;  /* 0x50a0000014877fae */ /* 0x0005e2000e9a101c */
[----:B---3--:R-:W-:-:S03]  /*151b0*/  IMAD.WIDE R40, R201, 0x4, R72 ;  /* 0x00000004c9287825 */ /* 0x008fc600078e0248 */
[----:B------:R-:W-:Y:S04]  /*151c0*/  STL.64 [R1+0x30], R42 ;  /* 0x0000302a01007387 */ /* 0x000fe80000100a00 */
[----:B------:R-:W-:Y:S01]  /*151d0*/  LDGSTS.E [R135+0x50c00], desc[UR28][R42.64], !P4 ;  /* 0x50c000002a877fae */ /* 0x000fe2000e1a101c */
[----:B------:R-:W-:Y:S01]  /*151e0*/  ISETP.GE.U32.AND P6, PT, R32, 0x7ffffe7b, PT ;  /* 0x7ffffe7b2000780c */ /* 0x000fe20003fc6070 */
[----:B--2---:R-:W2:Y:S02]  /*151f0*/  LDC R20, c[0x0][0x3a0] ;  /* 0x0000e800ff147b82 */ /* 0x004ea40000000800 */
[----:B------:R3:W-:Y:S04]  /*15200*/  STL.64 [R1+0x28], R22 ;  /* 0x0000281601007387 */ /* 0x0007e80000100a00 */
[----:B------:R3:W-:Y:S02]  /*15210*/  LDGSTS.E [R135+0x50e00], desc[UR28][R22.64], !P4 ;  /* 0x50e0000016877fae */ /* 0x0007e4000e1a101c */
[----:B------:R-:W1:Y:S02]  /*15220*/  LDC R32, c[0x0][0x3a0] ;  /* 0x0000e800ff207b82 */ /* 0x000e640000000800 */
[----:B------:R-:W-:Y:S04]  /*15230*/  STL.64 [R1+0x20], R40 ;  /* 0x0000202801007387 */ /* 0x000fe80000100a00 */
[----:B------:R-:W-:Y:S01]  /*15240*/  STL.64 [R1+0x18], R24 ;  /* 0x0000181801007387 */ /* 0x000fe20000100a00 */
[----:B------:R-:W-:-:S02]  /*15250*/  VIADD R0, R36, 0xfffffeb9 ;  /* 0xfffffeb924007836 */ /* 0x000fc40000000000 */
[----:B----4-:R-:W-:Y:S01]  /*15260*/  VIADD R18, R33, 0xfffffeb8 ;  /* 0xfffffeb821127836 */ /* 0x010fe20000000000 */
[----:B------:R-:W4:Y:S01]  /*15270*/  LDC R21, c[0x0][0x3a0] ;  /* 0x0000e800ff157b82 */ /* 0x000f220000000800 */
[C---:B---3--:R-:W-:Y:S01]  /*15280*/  IMAD.WIDE R22, R201.reuse, 0x4, R64 ;  /* 0x00000004c9167825 */ /* 0x048fe200078e0240 */
[----:B------:R-:W-:Y:S04]  /*15290*/  LDGSTS.E [R135+0x51000], desc[UR28][R40.64], !P3 ;  /* 0x5100000028877fae */ /* 0x000fe8000d9a101c */
[----:B------:R3:W-:Y:S01]  /*152a0*/  STL.64 [R1+0x10], R22 ;  /* 0x0000101601007387 */ /* 0x0007e20000100a00 */
[----:B------:R-:W-:Y:S01]  /*152b0*/  IMAD.WIDE R132, R201, 0x4, R26 ;  /* 0x00000004c9847825 */ /* 0x000fe200078e021a */
[----:B------:R-:W-:Y:S01]  /*152c0*/  ISETP.GE.U32.AND P5, PT, R0, 0x7ffffe7a, PT ;  /* 0x7ffffe7a0000780c */ /* 0x000fe20003fa6070 */
[----:B------:R-:W4:Y:S01]  /*152d0*/  LDC R26, c[0x0][0x3a0] ;  /* 0x0000e800ff1a7b82 */ /* 0x000f220000000800 */
[----:B------:R-:W4:Y:S04]  /*152e0*/  LDL.LU.64 R50, [R1+0x38] ;  /* 0x0000380001327983 */ /* 0x000f280000300a00 */
[----:B------:R-:W4:Y:S03]  /*152f0*/  LDL.LU.64 R86, [R1+0x48] ;  /* 0x0000480001567983 */ /* 0x000f260000300a00 */
[----:B------:R-:W4:Y:S01]  /*15300*/  LDC R42, c[0x0][0x3a0] ;  /* 0x0000e800ff2a7b82 */ /* 0x000f220000000800 */
[----:B------:R-:W4:Y:S04]  /*15310*/  LDL.LU.64 R76, [R1+0x58] ;  /* 0x00005800014c7983 */ /* 0x000f280000300a00 */
[----:B------:R-:W4:Y:S04]  /*15320*/  LDL.LU.64 R82, [R1+0x68] ;  /* 0x0000680001527983 */ /* 0x000f280000300a00 */
[----:B------:R-:W4:Y:S04]  /*15330*/  LDL.LU.64 R84, [R1+0x78] ;  /* 0x0000780001547983 */ /* 0x000f280000300a00 */
[----:B------:R-:W4:Y:S01]  /*15340*/  LDL.LU.64 R80, [R1+0x88] ;  /* 0x0000880001507983 */ /* 0x000f220000300a00 */
[----:B------:R-:W-:Y:S01]  /*15350*/  VIADD R0, R34, 0xfffffeb7 ;  /* 0xfffffeb722007836 */ /* 0x000fe20000000000 */
[----:B------:R-:W-:Y:S01]  /*15360*/  ISETP.GE.U32.AND P4, PT, R18, 0x7ffffe79, PT ;  /* 0x7ffffe791200780c */ /* 0x000fe20003f86070 */
[----:B------:R-:W4:Y:S01]  /*15370*/  LDC R34, c[0x0][0x3a0] ;  /* 0x0000e800ff227b82 */ /* 0x000f220000000800 */
[----:B------:R-:W-:Y:S02]  /*15380*/  LDGSTS.E [R135+0x51200], desc[UR28][R24.64], !P3 ;  /* 0x5120000018877fae */ /* 0x000fe4000d9a101c */
[----:B------:R-:W-:-:S02]  /*15390*/  ISETP.GE.U32.AND P3, PT, R0, 0x7ffffe78, PT ;  /* 0x7ffffe780000780c */ /* 0x000fc40003f66070 */
[----:B------:R3:W-:Y:S01]  /*153a0*/  LDGSTS.E [R135+0x51400], desc[UR28][R22.64], !P6 ;  /* 0x5140000016877fae */ /* 0x0007e2000f1a101c */
[----:B------:R-:W-:Y:S01]  /*153b0*/  IADD3 R18, PT, PT, R37, -0x14a, RZ ;  /* 0xfffffeb625127810 */ /* 0x000fe20007ffe0ff */
[----:B-1----:R-:W-:Y:S02]  /*153c0*/  VIADD R0, R38, 0xfffffeb5 ;  /* 0xfffffeb526007836 */ /* 0x002fe40000000000 */
[----:B------:R-:W-:Y:S01]  /*153d0*/  LDGSTS.E [R135+0x51600], desc[UR28][R132.64], !P6 ;  /* 0x5160000084877fae */ /* 0x000fe2000f1a101c */
[----:B------:R-:W-:-:S03]  /*153e0*/  ISETP.GE.U32.AND P6, PT, R18, 0x7ffffe77, PT ;  /* 0x7ffffe771200780c */ /* 0x000fc60003fc6070 */
[----:B------:R-:W4:Y:S01]  /*153f0*/  LDL.LU.64 R90, [R1+0x90] ;  /* 0x00009000015a7983 */ /* 0x000f220000300a00 */
[----:B---3--:R-:W1:Y:S03]  /*15400*/  LDC R23, c[0x0][0x3a0] ;  /* 0x0000e800ff177b82 */ /* 0x008e660000000800 */
[----:B------:R-:W-:Y:S01]  /*15410*/  LDGSTS.E [R135+0x51800], desc[UR28][R198.64], !P5 ;  /* 0x51800000c6877fae */ /* 0x000fe2000e9a101c */
[----:B--2---:R-:W-:-:S03]  /*15420*/  VIADD R18, R20, 0xfffffeb4 ;  /* 0xfffffeb414127836 */ /* 0x004fc60000000000 */
[----:B------:R-:W-:Y:S01]  /*15430*/  LDGSTS.E [R135+0x51a00], desc[UR28][R248.64], !P5 ;  /* 0x51a00000f8877fae */ /* 0x000fe2000e9a101c */
[----:B------:R-:W2:Y:S01]  /*15440*/  LDC R22, c[0x0][0x3a0] ;  /* 0x0000e800ff167b82 */ /* 0x000ea20000000800 */
[----:B------:R-:W-:Y:S01]  /*15450*/  ISETP.GE.U32.AND P5, PT, R0, 0x7ffffe76, PT ;  /* 0x7ffffe760000780c */ /* 0x000fe20003fa6070 */
[----:B------:R-:W-:Y:S01]  /*15460*/  VIADD R0, R32, 0xfffffeb3 ;  /* 0xfffffeb320007836 */ /* 0x000fe20000000000 */
[----:B------:R-:W-:Y:S04]  /*15470*/  LDGSTS.E [R135+0x51c00], desc[UR28][R246.64], !P4 ;  /* 0x51c00000f6877fae */ /* 0x000fe8000e1a101c */
[----:B------:R-:W-:Y:S01]  /*15480*/  LDGSTS.E [R135+0x51e00], desc[UR28][R244.64], !P4 ;  /* 0x51e00000f4877fae */ /* 0x000fe2000e1a101c */
[----:B------:R-:W-:Y:S01]  /*15490*/  ISETP.GE.U32.AND P4, PT, R18, 0x7ffffe75, PT ;  /* 0x7ffffe751200780c */ /* 0x000fe20003f86070 */
[----:B------:R-:W3:Y:S02]  /*154a0*/  LDC R38, c[0x0][0x3a0] ;  /* 0x0000e800ff267b82 */ /* 0x000ee40000000800 */
[----:B------:R1:W-:Y:S04]  /*154b0*/  LDGSTS.E [R135+0x52000], desc[UR28][R242.64], !P3 ;  /* 0x52000000f2877fae */ /* 0x0003e8000d9a101c */
[----:B------:R-:W-:Y:S01]  /*154c0*/  LDGSTS.E [R135+0x52200], desc[UR28][R4.64], !P3 ;  /* 0x5220000004877fae */ /* 0x000fe2000d9a101c */
[----:B------:R-:W-:Y:S01]  /*154d0*/  ISETP.GE.U32.AND P3, PT, R0, 0x7ffffe74, PT ;  /* 0x7ffffe740000780c */ /* 0x000fe20003f66070 */
[----:B----4-:R-:W-:Y:S01]  /*154e0*/  VIADD R0, R21, 0xfffffeb1 ;  /* 0xfffffeb115007836 */ /* 0x010fe20000000000 */
[----:B------:R-:W-:Y:S01]  /*154f0*/  IADD3 R18, PT, PT, R19, -0x14e, RZ ;  /* 0xfffffeb213127810 */ /* 0x000fe20007ffe0ff */
[----:B------:R-:W-:Y:S01]  /*15500*/  LDGSTS.E [R135+0x52400], desc[UR28][R6.64], !P6 ;  /* 0x5240000006877fae */ /* 0x000fe2000f1a101c */
[----:B------:R-:W-:-:S03]  /*15510*/  IMAD.WIDE R20, R201, 0x4, R250 ;  /* 0x00000004c9147825 */ /* 0x000fc600078e02fa */
[----:B------:R-:W-:Y:S01]  /*15520*/  LDGSTS.E [R135+0x52600], desc[UR28][R8.64], !P6 ;  /* 0x5260000008877fae */ /* 0x000fe2000f1a101c */
[----:B------:R-:W-:Y:S01]  /*15530*/  ISETP.GE.U32.AND P6, PT, R18, 0x7ffffe73, PT ;  /* 0x7ffffe731200780c */ /* 0x000fe20003fc6070 */
[----:B------:R-:W-:Y:S02]  /*15540*/  IMAD.WIDE R18, R201, 0x4, R240 ;  /* 0x00000004c9127825 */ /* 0x000fe400078e02f0 */
[----:B------:R4:W-:Y:S04]  /*15550*/  LDGSTS.E [R135+0x52800], desc[UR28][R10.64], !P5 ;  /* 0x528000000a877fae */ /* 0x0009e8000e9a101c */
[----:B------:R-:W-:Y:S01]  /*15560*/  LDGSTS.E [R135+0x52a00], desc[UR28][R12.64], !P5 ;  /* 0x52a000000c877fae */ /* 0x000fe2000e9a101c */
[----:B------:R-:W-:Y:S01]  /*15570*/  ISETP.GE.U32.AND P5, PT, R0, 0x7ffffe72, PT ;  /* 0x7ffffe720000780c */ /* 0x000fe20003fa6070 */
[----:B-1----:R-:W-:-:S02]  /*15580*/  VIADD R0, R23, 0xfffffeaf ;  /* 0xfffffeaf17007836 */ /* 0x002fc40000000000 */
[----:B------:R-:W4:Y:S01]  /*15590*/  LDL.LU.64 R78, [R1+0x98] ;  /* 0x00009800014e7983 */ /* 0x000f220000300a00 */
[----:B--2---:R-:W-:-:S03]  /*155a0*/  VIADD R22, R22, 0xfffffeb0 ;  /* 0xfffffeb016167836 */ /* 0x004fc60000000000 */
[----:B------:R-:W-:Y:S04]  /*155b0*/  STL.64 [R1+0x850], R132 ;  /* 0x0008508401007387 */ /* 0x000fe80000100a00 */
[----:B------:R-:W-:Y:S04]  /*155c0*/  STL.64 [R1+0x858], R198 ;  /* 0x000858c601007387 */ /* 0x000fe80000100a00 */
[----:B------:R1:W-:Y:S04]  /*155d0*/  LDGSTS.E [R135+0x52c00], desc[UR28][R14.64], !P4 ;  /* 0x52c000000e877fae */ /* 0x0003e8000e1a101c */
[----:B------:R-:W-:Y:S04]  /*155e0*/  STL.64 [R1+0x860], R248 ;  /* 0x000860f801007387 */ /* 0x000fe80000100a00 */
[----:B------:R-:W-:Y:S01]  /*155f0*/  LDGSTS.E [R135+0x52e00], desc[UR28][R16.64], !P4 ;  /* 0x52e0000010877fae */ /* 0x000fe2000e1a101c */
[----:B------:R-:W-:-:S03]  /*15600*/  ISETP.GE.U32.AND P4, PT, R22, 0x7ffffe71, PT ;  /* 0x7ffffe711600780c */ /* 0x000fc60003f86070 */
[----:B------:R-:W-:Y:S04]  /*15610*/  STL.64 [R1+0x868], R246 ;  /* 0x000868f601007387 */ /* 0x000fe80000100a00 */
[----:B------:R-:W-:Y:S04]  /*15620*/  LDGSTS.E [R135+0x53000], desc[UR28][R18.64], !P3 ;  /* 0x5300000012877fae */ /* 0x000fe8000d9a101c */
[----:B------:R-:W-:Y:S04]  /*15630*/  STL.64 [R1+0x870], R244 ;  /* 0x000870f401007387 */ /* 0x000fe80000100a00 */
[----:B------:R-:W-:Y:S01]  /*15640*/  LDGSTS.E [R135+0x53200], desc[UR28][R20.64], !P3 ;  /* 0x5320000014877fae */ /* 0x000fe2000d9a101c */
[----:B------:R-:W-:Y:S01]  /*15650*/  ISETP.GE.U32.AND P3, PT, R0, 0x7ffffe70, PT ;  /* 0x7ffffe700000780c */ /* 0x000fe20003f66070 */
[----:B------:R-:W-:-:S02]  /*15660*/  VIADD R0, R26, 0xfffffead ;  /* 0xfffffead1a007836 */ /* 0x000fc40000000000 */
[----:B------:R2:W-:Y:S04]  /*15670*/  STL.64 [R1+0x878], R242 ;  /* 0x000878f201007387 */ /* 0x0005e80000100a00 */
[----:B------:R-:W2:Y:S01]  /*15680*/  LDL.LU.64 R66, [R1+0xa0] ;  /* 0x0000a00001427983 */ /* 0x000ea20000300a00 */
[C---:B------:R-:W-:Y:S01]  /*15690*/  IMAD.WIDE R22, R201.reuse, 0x4, R50 ;  /* 0x00000004c9167825 */ /* 0x040fe200078e0232 */
[----:B------:R-:W-:Y:S01]  /*156a0*/  IADD3 R46, PT, PT, R46, -0x156, RZ ;  /* 0xfffffeaa2e2e7810 */ /* 0x000fe20007ffe0ff */
[----:B------:R-:W1:Y:S02]  /*156b0*/  LDC R50, c[0x0][0x3a0] ;  /* 0x0000e800ff327b82 */ /* 0x000e640000000800 */
[C---:B------:R-:W-:Y:S01]  /*156c0*/  IMAD.WIDE R24, R201.reuse, 0x4, R86 ;  /* 0x00000004c9187825 */ /* 0x040fe200078e0256 */
[----:B------:R-:W-:Y:S03]  /*156d0*/  LDGSTS.E [R135+0x53400], desc[UR28][R22.64], !P6 ;  /* 0x5340000016877fae */ /* 0x000fe6000f1a101c */
[C---:B------:R-:W-:Y:S01]  /*156e0*/  IMAD.WIDE R26, R201.reuse, 0x4, R76 ;  /* 0x00000004c91a7825 */ /* 0x040fe200078e024c */
[----:B------:R-:W2:Y:S03]  /*156f0*/  LDL.LU.64 R86, [R1+0xa8] ;  /* 0x0000a80001567983 */ /* 0x000ea60000300a00 */
[C---:B------:R-:W-:Y:S01]  /*15700*/  IMAD.WIDE R28, R201.reuse, 0x4, R82 ;  /* 0x00000004c91c7825 */ /* 0x040fe200078e0252 */
[----:B------:R-:W2:Y:S04]  /*15710*/  LDL.LU.64 R76, [R1+0xb0] ;  /* 0x0000b000014c7983 */ /* 0x000ea80000300a00 */
[----:B------:R-:W2:Y:S04]  /*15720*/  LDL.LU.64 R82, [R1+0xb8] ;  /* 0x0000b80001527983 */ /* 0x000ea80000300a00 */
[----:B------:R-:W-:Y:S01]  /*15730*/  LDGSTS.E [R135+0x53600], desc[UR28][R24.64], !P6 ;  /* 0x5360000018877fae */ /* 0x000fe2000f1a101c */
[----:B------:R-:W-:Y:S01]  /*15740*/  ISETP.GE.U32.AND P6, PT, R30, 0x7ffffe6f, PT ;  /* 0x7ffffe6f1e00780c */ /* 0x000fe20003fc6070 */
[----:B------:R-:W-:-:S02]  /*15750*/  IMAD.WIDE R30, R201, 0x4, R84 ;  /* 0x00000004c91e7825 */ /* 0x000fc400078e0254 */
[----:B------:R-:W2:Y:S02]  /*15760*/  LDL.LU.64 R84, [R1+0xc0] ;  /* 0x0000c00001547983 */ /* 0x000ea40000300a00 */
[----:B------:R-:W-:Y:S02]  /*15770*/  IMAD.WIDE R32, R201, 0x4, R80 ;  /* 0x00000004c9207825 */ /* 0x000fe400078e0250 */
[----:B------:R-:W2:Y:S04]  /*15780*/  LDL.LU.64 R80, [R1+0xc8] ;  /* 0x0000c80001507983 */ /* 0x000ea80000300a00 */
[----:B------:R-:W-:Y:S04]  /*15790*/  LDGSTS.E [R135+0x53800], desc[UR28][R26.64], !P5 ;  /* 0x538000001a877fae */ /* 0x000fe8000e9a101c */
[----:B------:R-:W-:Y:S01]  /*157a0*/  LDGSTS.E [R135+0x53a00], desc[UR28][R28.64], !P5 ;  /* 0x53a000001c877fae */ /* 0x000fe2000e9a101c */
[----:B------:R-:W-:Y:S01]  /*157b0*/  ISETP.GE.U32.AND P5, PT, R0, 0x7ffffe6e, PT ;  /* 0x7ffffe6e0000780c */ /* 0x000fe20003fa6070 */
[----:B------:R-:W-:-:S02]  /*157c0*/  VIADD R0, R34, 0xfffffeab ;  /* 0xfffffeab22007836 */ /* 0x000fc40000000000 */
[----:B------:R-:W-:Y:S01]  /*157d0*/  IMAD.WIDE R34, R201, 0x4, R90 ;  /* 0x00000004c9227825 */ /* 0x000fe200078e025a */
[----:B------:R-:W-:Y:S04]  /*157e0*/  LDGSTS.E [R135+0x53c00], desc[UR28][R30.64], !P4 ;  /* 0x53c000001e877fae */ /* 0x000fe8000e1a101c */
[----:B------:R-:W2:Y:S01]  /*157f0*/  LDL.LU.64 R90, [R1+0xd0] ;  /* 0x0000d000015a7983 */ /* 0x000ea20000300a00 */
[----:B---3--:R-:W-:-:S03]  /*15800*/  VIADD R38, R38, 0xfffffeac ;  /* 0xfffffeac26267836 */ /* 0x008fc60000000000 */
[----:B------:R-:W-:Y:S04]  /*15810*/  LDGSTS.E [R135+0x53e00], desc[UR28][R32.64], !P4 ;  /* 0x53e0000020877fae */ /* 0x000fe8000e1a101c */
[----:B------:R-:W-:Y:S01]  /*15820*/  LDGSTS.E [R135+0x54000], desc[UR28][R34.64], !P3 ;  /* 0x5400000022877fae */ /* 0x000fe2000d9a101c */
[----:B------:R-:W-:Y:S01]  /*15830*/  ISETP.GE.U32.AND P4, PT, R38, 0x7ffffe6d, PT ;  /* 0x7ffffe6d2600780c */ /* 0x000fe20003f86070 */
[----:B----4-:R-:W-:Y:S02]  /*15840*/  IMAD.WIDE R36, R201, 0x4, R78 ;  /* 0x00000004c9247825 */ /* 0x010fe400078e024e */
[----:B------:R-:W3:Y:S04]  /*15850*/  LDL.LU.64 R78, [R1+0xd8] ;  /* 0x0000d800014e7983 */ /* 0x000ee80000300a00 */
[----:B------:R-:W-:Y:S01]  /*15860*/  LDGSTS.E [R135+0x54200], desc[UR28][R36.64], !P3 ;  /* 0x5420000024877fae */ /* 0x000fe2000d9a101c */
[----:B------:R-:W-:Y:S01]  /*15870*/  ISETP.GE.U32.AND P3, PT, R0, 0x7ffffe6c, PT ;  /* 0x7ffffe6c0000780c */ /* 0x000fe20003f66070 */
[----:B------:R-:W-:-:S02]  /*15880*/  VIADD R0, R42, 0xfffffea9 ;  /* 0xfffffea92a007836 */ /* 0x000fc40000000000 */
[----:B------:R-:W4:Y:S01]  /*15890*/  LDL.LU.64 R88, [R1+0xe0] ;  /* 0x0000e00001587983 */ /* 0x000f220000300a00 */
[C---:B--2---:R-:W-:Y:S02]  /*158a0*/  IMAD.WIDE R38, R201.reuse, 0x4, R66 ;  /* 0x00000004c9267825 */ /* 0x044fe400078e0242 */
[----:B------:R-:W2:Y:S03]  /*158b0*/  LDC R66, c[0x0][0x3a0] ;  /* 0x0000e800ff427b82 */ /* 0x000ea60000000800 */
[----:B------:R-:W-:Y:S01]  /*158c0*/  LDGSTS.E [R135+0x54400], desc[UR28][R38.64], !P6 ;  /* 0x5440000026877fae */ /* 0x000fe2000f1a101c */
[----:B------:R-:W-:-:S03]  /*158d0*/  IMAD.WIDE R40, R201, 0x4, R86 ;  /* 0x00000004c9287825 */ /* 0x000fc600078e0256 */
[----:B------:R-:W2:Y:S01]  /*158e0*/  LDL.LU.64 R86, [R1+0xe8] ;  /* 0x0000e80001567983 */ /* 0x000ea20000300a00 */
[----:B------:R-:W-:-:S03]  /*158f0*/  IMAD.WIDE R42, R201, 0x4, R76 ;  /* 0x00000004c92a7825 */ /* 0x000fc600078e024c */
[----:B------:R-:W2:Y:S01]  /*15900*/  LDL.LU.64 R76, [R1+0xf0] ;  /* 0x0000f000014c7983 */ /* 0x000ea20000300a00 */
[----:B------:R-:W-:-:S03]  /*15910*/  IMAD.WIDE R44, R201, 0x4, R82 ;  /* 0x00000004c92c7825 */ /* 0x000fc600078e0252 */
[----:B------:R-:W2:Y:S04]  /*15920*/  LDL.LU.64 R82, [R1+0xf8] ;  /* 0x0000f80001527983 */ /* 0x000ea80000300a00 */
[----:B------:R-:W-:Y:S01]  /*15930*/  LDGSTS.E [R135+0x54600], desc[UR28][R40.64], !P6 ;  /* 0x5460000028877fae */ /* 0x000fe2000f1a101c */
[----:B------:R-:W-:Y:S01]  /*15940*/  ISETP.GE.U32.AND P6, PT, R46, 0x7ffffe6b, PT ;  /* 0x7ffffe6b2e00780c */ /* 0x000fe20003fc6070 */
[C---:B------:R-:W-:Y:S02]  /*15950*/  IMAD.WIDE R46, R201.reuse, 0x4, R84 ;  /* 0x00000004c92e7825 */ /* 0x040fe400078e0254 */
[----:B------:R-:W2:Y:S02]  /*15960*/  LDL.LU.64 R94, [R1+0x100] ;  /* 0x00010000015e7983 */ /* 0x000ea40000300a00 */
[----:B------:R-:W-:-:S02]  /*15970*/  IMAD.WIDE R48, R201, 0x4, R80 ;  /* 0x00000004c9307825 */ /* 0x000fc400078e0250 */
[----:B------:R-:W2:Y:S04]  /*15980*/  LDL.LU.64 R84, [R1+0x108] ;  /* 0x0001080001547983 */ /* 0x000ea80000300a00 */
[----:B------:R-:W2:Y:S04]  /*15990*/  LDL.LU.64 R80, [R1+0x110] ;  /* 0x0001100001507983 */ /* 0x000ea80000300a00 */
[----:B------:R-:W-:Y:S04]  /*159a0*/  LDGSTS.E [R135+0x54800], desc[UR28][R42.64], !P5 ;  /* 0x548000002a877fae */ /* 0x000fe8000e9a101c */
[----:B------:R-:W-:Y:S01]  /*159b0*/  LDGSTS.E [R135+0x54a00], desc[UR28][R44.64], !P5 ;  /* 0x54a000002c877fae */ /* 0x000fe2000e9a101c */
[----:B------:R-:W-:Y:S01]  /*159c0*/  ISETP.GE.U32.AND P5, PT, R0, 0x7ffffe6a, PT ;  /* 0x7ffffe6a0000780c */ /* 0x000fe20003fa6070 */
[----:B-1----:R-:W-:-:S02]  /*159d0*/  VIADD R0, R50, 0xfffffea7 ;  /* 0xfffffea732007836 */ /* 0x002fc40000000000 */
[----:B------:R-:W-:Y:S01]  /*159e0*/  IMAD.WIDE R50, R201, 0x4, R90 ;  /* 0x00000004c9327825 */ /* 0x000fe200078e025a */
[----:B------:R-:W-:Y:S04]  /*159f0*/  LDGSTS.E [R135+0x54c00], desc[UR28][R46.64], !P4 ;  /* 0x54c000002e877fae */ /* 0x000fe8000e1a101c */
[----:B------:R-:W2:Y:S04]  /*15a00*/  LDL.LU.64 R90, [R1+0x118] ;  /* 0x00011800015a7983 */ /* 0x000ea80000300a00 */
[----:B------:R-:W-:Y:S01]  /*15a10*/  LDGSTS.E [R135+0x54e00], desc[UR28][R48.64], !P4 ;  /* 0x54e0000030877fae */ /* 0x000fe2000e1a101c */
[----:B------:R-:W-:-:S03]  /*15a20*/  ISETP.GE.U32.AND P4, PT, R54, 0x7ffffe69, PT ;  /* 0x7ffffe693600780c */ /* 0x000fc60003f86070 */
[----:B------:R-:W-:Y:S04]  /*15a30*/  LDGSTS.E [R135+0x55000], desc[UR28][R50.64], !P3 ;  /* 0x5500000032877fae */ /* 0x000fe8000d9a101c */
[----:B------:R-:W2:Y:S04]  /*15a40*/  LDL.LU.64 R118, [R1+0x120] ;  /* 0x0001200001767983 */ /* 0x000ea80000300a00 */
[----:B------:R-:W2:Y:S01]  /*15a50*/  LDL.LU.64 R92, [R1+0x128] ;  /* 0x00012800015c7983 */ /* 0x000ea20000300a00 */
[----:B---3--:R-:W-:Y:S02]  /*15a60*/  IMAD.WIDE R52, R201, 0x4, R78 ;  /* 0x00000004c9347825 */ /* 0x008fe400078e024e */
[----:B------:R-:W1:Y:S03]  /*15a70*/  LDC R78, c[0x0][0x3a0] ;  /* 0x0000e800ff4e7b82 */ /* 0x000e660000000800 */
[----:B------:R-:W-:Y:S01]  /*15a80*/  LDGSTS.E [R135+0x55200], desc[UR28][R52.64], !P3 ;  /* 0x5520000034877fae */ /* 0x000fe2000d9a101c */
[----:B------:R-:W-:Y:S01]  /*15a90*/  ISETP.GE.U32.AND P3, PT, R0, 0x7ffffe68, PT ;  /* 0x7ffffe680000780c */ /* 0x000fe20003f66070 */
[----:B------:R-:W-:-:S02]  /*15aa0*/  VIADD R0, R58, 0xfffffea5 ;  /* 0xfffffea53a007836 */ /* 0x000fc40000000000 */
[C---:B----4-:R-:W-:Y:S02]  /*15ab0*/  IMAD.WIDE R54, R201.reuse, 0x4, R88 ;  /* 0x00000004c9367825 */ /* 0x050fe400078e0258 */
[----:B------:R-:W3:Y:S04]  /*15ac0*/  LDL.LU.64 R88, [R1+0x130] ;  /* 0x0001300001587983 */ /* 0x000ee80000300a00 */
[----:B------:R-:W-:Y:S01]  /*15ad0*/  LDGSTS.E [R135+0x55400], desc[UR28][R54.64], !P6 ;  /* 0x5540000036877fae */ /* 0x000fe2000f1a101c */
[C---:B--2---:R-:W-:Y:S01]  /*15ae0*/  IMAD.WIDE R56, R201.reuse, 0x4, R86 ;  /* 0x00000004c9387825 */ /* 0x044fe200078e0256 */
[----:B------:R-:W-:Y:S01]  /*15af0*/  IADD3 R62, PT, PT, R62, -0x15a, RZ ;  /* 0xfffffea63e3e7810 */ /* 0x000fe20007ffe0ff */
[----:B------:R-:W2:Y:S02]  /*15b00*/  LDC R86, c[0x0][0x3a0] ;  /* 0x0000e800ff567b82 */ /* 0x000ea40000000800 */
[C---:B------:R-:W-:Y:S01]  /*15b10*/  IMAD.WIDE R58, R201.reuse, 0x4, R76 ;  /* 0x00000004c93a7825 */ /* 0x040fe200078e024c */
[----:B------:R-:W-:Y:S03]  /*15b20*/  LDGSTS.E [R135+0x55600], desc[UR28][R56.64], !P6 ;  /* 0x5560000038877fae */ /* 0x000fe6000f1a101c */
[----:B------:R-:W-:Y:S01]  /*15b30*/  IMAD.WIDE R60, R201, 0x4, R82 ;  /* 0x00000004c93c7825 */ /* 0x000fe200078e0252 */
[----:B------:R-:W4:Y:S01]  /*15b40*/  LDL.LU.64 R76, [R1+0x138] ;  /* 0x00013800014c7983 */ /* 0x000f220000300a00 */
[----:B------:R-:W2:Y:S03]  /*15b50*/  LDC R82, c[0x0][0x3a0] ;  /* 0x0000e800ff527b82 */ /* 0x000ea60000000800 */
[----:B------:R-:W-:Y:S04]  /*15b60*/  LDGSTS.E [R135+0x55800], desc[UR28][R58.64], !P5 ;  /* 0x558000003a877fae */ /* 0x000fe8000e9a101c */
[----:B------:R-:W-:Y:S01]  /*15b70*/  LDGSTS.E [R135+0x55a00], desc[UR28][R60.64], !P5 ;  /* 0x55a000003c877fae */ /* 0x000fe2000e9a101c */
[----:B------:R-:W-:Y:S01]  /*15b80*/  ISETP.GE.U32.AND P5, PT, R0, 0x7ffffe66, PT ;  /* 0x7ffffe660000780c */ /* 0x000fe20003fa6070 */
[----:B------:R-:W-:-:S02]  /*15b90*/  VIADD R0, R66, 0xfffffea3 ;  /* 0xfffffea342007836 */ /* 0x000fc40000000000 */
[----:B------:R-:W4:Y:S01]  /*15ba0*/  LDL.LU.64 R156, [R1+0x140] ;  /* 0x00014000019c7983 */ /* 0x000f220000300a00 */
[----:B------:R-:W-:-:S03]  /*15bb0*/  IMAD.WIDE R66, R201, 0x4, R80 ;  /* 0x00000004c9427825 */ /* 0x000fc600078e0250 */
[----:B------:R-:W4:Y:S04]  /*15bc0*/  LDL.LU.64 R80, [R1+0x148] ;  /* 0x0001480001507983 */ /* 0x000f280000300a00 */
[----:B------:R-:W4:Y:S01]  /*15bd0*/  LDL.LU.64 R126, [R1+0x150] ;  /* 0x00015000017e7983 */ /* 0x000f220000300a00 */
[----:B------:R-:W-:-:S03]  /*15be0*/  IMAD.WIDE R64, R201, 0x4, R84 ;  /* 0x00000004c9407825 */ /* 0x000fc600078e0254 */
[----:B------:R-:W4:Y:S04]  /*15bf0*/  LDL.LU.64 R84, [R1+0x158] ;  /* 0x0001580001547983 */ /* 0x000f280000300a00 */
[----:B------:R-:W4:Y:S01]  /*15c00*/  LDL.LU.64 R104, [R1+0x160] ;  /* 0x0001600001687983 */ /* 0x000f220000300a00 */
[----:B------:R-:W-:Y:S01]  /*15c10*/  ISETP.GE.U32.AND P6, PT, R62, 0x7ffffe67, PT ;  /* 0x7ffffe673e00780c */ /* 0x000fe20003fc6070 */
[----:B------:R-:W-:-:S04]  /*15c20*/  IMAD.WIDE R62, R201, 0x4, R94 ;  /* 0x00000004c93e7825 */ /* 0x000fc800078e025e */
[C---:B------:R-:W-:Y:S01]  /*15c30*/  IMAD.WIDE R68, R201.reuse, 0x4, R90 ;  /* 0x00000004c9447825 */ /* 0x040fe200078e025a */
[----:B------:R-:W-:Y:S03]  /*15c40*/  LDGSTS.E [R135+0x55c00], desc[UR28][R62.64], !P4 ;  /* 0x55c000003e877fae */ /* 0x000fe6000e1a101c */
[----:B------:R-:W-:Y:S01]  /*15c50*/  VIADD R70, R70, 0xfffffea4 ;  /* 0xfffffea446467836 */ /* 0x000fe20000000000 */
[----:B------:R-:W-:Y:S01]  /*15c60*/  LDGSTS.E [R135+0x55e00], desc[UR28][R64.64], !P4 ;  /* 0x55e0000040877fae */ /* 0x000fe2000e1a101c */
[----:B-1----:R-:W-:Y:S01]  /*15c70*/  IADD3 R78, PT, PT, R78, -0x15e, RZ ;  /* 0xfffffea24e4e7810 */ /* 0x002fe20007ffe0ff */
[----:B------:R-:W-:Y:S02]  /*15c80*/  IMAD.WIDE R72, R201, 0x4, R92 ;  /* 0x00000004c9487825 */ /* 0x000fe400078e025c */
[----:B------:R-:W-:Y:S01]  /*15c90*/  LDGSTS.E [R135+0x56000], desc[UR28][R66.64], !P3 ;  /* 0x5600000042877fae */ /* 0x000fe2000d9a101c */
[----:B------:R-:W-:Y:S01]  /*15ca0*/  ISETP.GE.U32.AND P4, PT, R70, 0x7ffffe65, PT ;  /* 0x7ffffe654600780c */ /* 0x000fe20003f86070 */
[----:B------:R-:W1:Y:S02]  /*15cb0*/  LDC R90, c[0x0][0x3a0] ;  /* 0x0000e800ff5a7b82 */ /* 0x000e640000000800 */
[----:B------:R-:W-:Y:S01]  /*15cc0*/  LDGSTS.E [R135+0x56200], desc[UR28][R68.64], !P3 ;  /* 0x5620000044877fae */ /* 0x000fe2000d9a101c */
[----:B------:R-:W-:Y:S01]  /*15cd0*/  ISETP.GE.U32.AND P3, PT, R0, 0x7ffffe64, PT ;  /* 0x7ffffe640000780c */ /* 0x000fe20003f66070 */
[----:B------:R-:W-:-:S02]  /*15ce0*/  VIADD R0, R74, 0xfffffea1 ;  /* 0xfffffea14a007836 */ /* 0x000fc40000000000 */
[C---:B------:R-:W-:Y:S02]  /*15cf0*/  IMAD.WIDE R70, R201.reuse, 0x4, R118 ;  /* 0x00000004c9467825 */ /* 0x040fe400078e0276 */
[----:B------:R-:W1:Y:S03]  /*15d00*/  LDC R94, c[0x0][0x3a0] ;  /* 0x0000e800ff5e7b82 */ /* 0x000e660000000800 */
[----:B------:R-:W-:Y:S04]  /*15d10*/  LDGSTS.E [R135+0x56400], desc[UR28][R70.64], !P6 ;  /* 0x5640000046877fae */ /* 0x000fe8000f1a101c */
[----:B------:R-:W-:Y:S01]  /*15d20*/  LDGSTS.E [R135+0x56600], desc[UR28][R72.64], !P6 ;  /* 0x5660000048877fae */ /* 0x000fe2000f1a101c */
[----:B------:R-:W-:Y:S01]  /*15d30*/  ISETP.GE.U32.AND P6, PT, R78, 0x7ffffe63, PT ;  /* 0x7ffffe634e00780c */ /* 0x000fe20003fc6070 */
[----:B---3--:R-:W-:-:S02]  /*15d40*/  IMAD.WIDE R74, R201, 0x4, R88 ;  /* 0x00000004c94a7825 */ /* 0x008fc400078e0258 */
[----:B------:R-:W3:Y:S04]  /*15d50*/  LDL.LU.64 R88, [R1+0x168] ;  /* 0x0001680001587983 */ /* 0x000ee80000300a00 */
[----:B------:R-:W3:Y:S04]  /*15d60*/  LDL.LU.64 R118, [R1+0x170] ;  /* 0x0001700001767983 */ /* 0x000ee80000300a00 */
[----:B------:R-:W3:Y:S04]  /*15d70*/  LDL.LU.64 R92, [R1+0x350] ;  /* 0x00035000015c7983 */ /* 0x000ee80000300a00 */
[----:B------:R-:W-:Y:S01]  /*15d80*/  LDGSTS.E [R135+0x56800], desc[UR28][R74.64], !P5 ;  /* 0x568000004a877fae */ /* 0x000fe2000e9a101c */
[----:B--2---:R-:W-:-:S03]  /*15d90*/  VIADD R86, R86, 0xfffffea0 ;  /* 0xfffffea056567836 */ /* 0x004fc60000000000 */
[----:B------:R-:W2:Y:S04]  /*15da0*/  LDL.LU.64 R188, [R1+0x348] ;  /* 0x0003480001bc7983 */ /* 0x000ea80000300a00 */
[----:B------:R-:W2:Y:S01]  /*15db0*/  LDL.LU.64 R148, [R1+0x340] ;  /* 0x0003400001947983 */ /* 0x000ea20000300a00 */
[----:B----4-:R-:W-:-:S05]  /*15dc0*/  IMAD.WIDE R76, R201, 0x4, R76 ;  /* 0x00000004c94c7825 */ /* 0x010fca00078e024c */
[----:B------:R-:W-:Y:S01]  /*15dd0*/  LDGSTS.E [R135+0x56a00], desc[UR28][R76.64], !P5 ;  /* 0x56a000004c877fae */ /* 0x000fe2000e9a101c */
[----:B------:R-:W-:Y:S01]  /*15de0*/  ISETP.GE.U32.AND P5, PT, R0, 0x7ffffe62, PT ;  /* 0x7ffffe620000780c */ /* 0x000fe20003fa6070 */
[----:B------:R-:W-:Y:S02]  /*15df0*/  VIADD R0, R82, 0xfffffe9f ;  /* 0xfffffe9f52007836 */ /* 0x000fe40000000000 */
[C---:B------:R-:W-:Y:S02]  /*15e00*/  IMAD.WIDE R78, R201.reuse, 0x4, R156 ;  /* 0x00000004c94e7825 */ /* 0x040fe400078e029c */
[----:B------:R-:W4:Y:S02]  /*15e10*/  LDL.LU.64 R156, [R1+0x338] ;  /* 0x00033800019c7983 */ /* 0x000f240000300a00 */
[C---:B------:R-:W-:Y:S02]  /*15e20*/  IMAD.WIDE R80, R201.reuse, 0x4, R80 ;  /* 0x00000004c9507825 */ /* 0x040fe400078e0250 */
[----:B------:R-:W-:Y:S02]  /*15e30*/  LDGSTS.E [R135+0x56c00], desc[UR28][R78.64], !P4 ;  /* 0x56c000004e877fae */ /* 0x000fe4000e1a101c */
[----:B------:R-:W-:-:S02]  /*15e40*/  IMAD.WIDE R82, R201, 0x4, R126 ;  /* 0x00000004c9527825 */ /* 0x000fc400078e027e */
[----:B------:R-:W-:Y:S04]  /*15e50*/  LDGSTS.E [R135+0x56e00], desc[UR28][R80.64], !P4 ;  /* 0x56e0000050877fae */ /* 0x000fe8000e1a101c */
[----:B------:R-:W4:Y:S01]  /*15e60*/  LDL.LU.64 R126, [R1+0x330] ;  /* 0x00033000017e7983 */ /* 0x000f220000300a00 */
[----:B------:R-:W-:Y:S01]  /*15e70*/  ISETP.GE.U32.AND P4, PT, R86, 0x7ffffe61, PT ;  /* 0x7ffffe615600780c */ /* 0x000fe20003f86070 */
[C---:B------:R-:W-:Y:S02]  /*15e80*/  IMAD.WIDE R86, R201.reuse, 0x4, R104 ;  /* 0x00000004c9567825 */ /* 0x040fe400078e0268 */
[----:B------:R-:W4:Y:S04]  /*15e90*/  LDL.LU.64 R138, [R1+0x328] ;  /* 0x00032800018a7983 */ /* 0x000f280000300a00 */
[----:B------:R-:W4:Y:S04]  /*15ea0*/  LDL.LU.64 R104, [R1+0x320] ;  /* 0x0003200001687983 */ /* 0x000f280000300a00 */
[----:B------:R-:W4:Y:S04]  /*15eb0*/  LDL.LU.64 R196, [R1+0x318] ;  /* 0x0003180001c47983 */ /* 0x000f280000300a00 */
[----:B------:R-:W4:Y:S04]  /*15ec0*/  LDL.LU.64 R164, [R1+0x310] ;  /* 0x0003100001a47983 */ /* 0x000f280000300a00 */
[----:B------:R-:W4:Y:S01]  /*15ed0*/  LDL.LU.64 R224, [R1+0x308] ;  /* 0x0003080001e07983 */ /* 0x000f220000300a00 */
[----:B------:R-:W-:-:S03]  /*15ee0*/  IMAD.WIDE R84, R201, 0x4, R84 ;  /* 0x00000004c9547825 */ /* 0x000fc600078e0254 */
[----:B------:R-:W-:Y:S04]  /*15ef0*/  LDGSTS.E [R135+0x57000], desc[UR28][R82.64], !P3 ;  /* 0x5700000052877fae */ /* 0x000fe8000d9a101c */
[----:B------:R-:W-:Y:S01]  /*15f00*/  LDGSTS.E [R135+0x57200], desc[UR28][R84.64], !P3 ;  /* 0x5720000054877fae */ /* 0x000fe2000d9a101c */
[----:B------:R-:W-:Y:S01]  /*15f10*/  ISETP.GE.U32.AND P3, PT, R0, 0x7ffffe60, PT ;  /* 0x7ffffe600000780c */ /* 0x000fe20003f66070 */
[----:B-1----:R-:W-:Y:S01]  /*15f20*/  VIADD R0, R90, 0xfffffe9d ;  /* 0xfffffe9d5a007836 */ /* 0x002fe20000000000 */
[----:B------:R-:W-:Y:S01]  /*15f30*/  IADD3 R94, PT, PT, R94, -0x162, RZ ;  /* 0xfffffe9e5e5e7810 */ /* 0x000fe20007ffe0ff */
[----:B------:R-:W-:Y:S04]  /*15f40*/  LDGSTS.E [R135+0x57400], desc[UR28][R86.64], !P6 ;  /* 0x5740000056877fae */ /* 0x000fe8000f1a101c */
[----:B------:R-:W4:Y:S01]  /*15f50*/  LDL.LU.64 R172, [R1+0x300] ;  /* 0x0003000001ac7983 */ /* 0x000f220000300a00 */
[----:B---3--:R-:W-:-:S04]  /*15f60*/  IMAD.WIDE R88, R201, 0x4, R88 ;  /* 0x00000004c9587825 */ /* 0x008fc800078e0258 */
[C---:B------:R-:W-:Y:S01]  /*15f70*/  IMAD.WIDE R90, R201.reuse, 0x4, R118 ;  /* 0x00000004c95a7825 */ /* 0x040fe200078e0276 */
[----:B------:R-:W-:Y:S03]  /*15f80*/  LDGSTS.E [R135+0x57600], desc[UR28][R88.64], !P6 ;  /* 0x5760000058877fae */ /* 0x000fe6000f1a101c */
[----:B------:R-:W-:Y:S01]  /*15f90*/  IMAD.WIDE R92, R201, 0x4, R92 ;  /* 0x00000004c95c7825 */ /* 0x000fe200078e025c */
[----:B------:R-:W-:Y:S01]  /*15fa0*/  LDGSTS.E [R135+0x57800], desc[UR28][R90.64], !P5 ;  /* 0x578000005a877fae */ /* 0x000fe2000e9a101c */
[----:B------:R-:W-:Y:S01]  /*15fb0*/  ISETP.GE.U32.AND P6, PT, R94, 0x7ffffe5f, PT ;  /* 0x7ffffe5f5e00780c */ /* 0x000fe20003fc6070 */
[----:B------:R-:W1:Y:S02]  /*15fc0*/  LDC R118, c[0x0][0x3a0] ;  /* 0x0000e800ff767b82 */ /* 0x000e640000000800 */
[----:B------:R-:W-:Y:S01]  /*15fd0*/  LDGSTS.E [R135+0x57a00], desc[UR28][R92.64], !P5 ;  /* 0x57a000005c877fae */ /* 0x000fe2000e9a101c */
[----:B------:R-:W-:Y:S01]  /*15fe0*/  ISETP.GE.U32.AND P5, PT, R0, 0x7ffffe5e, PT ;  /* 0x7ffffe5e0000780c */ /* 0x000fe20003fa6070 */
[----:B------:R-:W-:-:S02]  /*15ff0*/  VIADD R0, R98, 0xfffffe9b ;  /* 0xfffffe9b62007836 */ /* 0x000fc40000000000 */
[C---:B--2---:R-:W-:Y:S02]  /*16000*/  IMAD.WIDE R94, R201.reuse, 0x4, R188 ;  /* 0x00000004c95e7825 */ /* 0x044fe400078e02bc */
[----:B------:R-:W2:Y:S02]  /*16010*/  LDL.LU.64 R188, [R1+0x2f8] ;  /* 0x0002f80001bc7983 */ /* 0x000ea40000300a00 */
[----:B------:R-:W-:Y:S02]  /*16020*/  IMAD.WIDE R96, R201, 0x4, R148 ;  /* 0x00000004c9607825 */ /* 0x000fe400078e0294 */
[----:B------:R-:W-:Y:S04]  /*16030*/  LDGSTS.E [R135+0x57c00], desc[UR28][R94.64], !P4 ;  /* 0x57c000005e877fae */ /* 0x000fe8000e1a101c */
[----:B------:R-:W-:Y:S01]  /*16040*/  LDGSTS.E [R135+0x57e00], desc[UR28][R96.64], !P4 ;  /* 0x57e0000060877fae */ /* 0x000fe2000e1a101c */
[----:B------:R-:W-:-:S02]  /*16050*/  ISETP.GE.U32.AND P4, PT, R102, 0x7ffffe5d, PT ;  /* 0x7ffffe5d6600780c */ /* 0x000fc40003f86070 */
[----:B------:R-:W-:Y:S01]  /*16060*/  IADD3 R110, PT, PT, R110, -0x166, RZ ;  /* 0xfffffe9a6e6e7810 */ /* 0x000fe20007ffe0ff */
[C---:B----4-:R-:W-:Y:S02]  /*16070*/  IMAD.WIDE R98, R201.reuse, 0x4, R156 ;  /* 0x00000004c9627825 */ /* 0x050fe400078e029c */
[----:B------:R-:W3:Y:S04]  /*16080*/  LDL.LU.64 R156, [R1+0x2f0] ;  /* 0x0002f000019c7983 */ /* 0x000ee80000300a00 */
[----:B------:R-:W-:Y:S04]  /*16090*/  LDGSTS.E [R135+0x58000], desc[UR28][R98.64], !P3 ;  /* 0x5800000062877fae */ /* 0x000fe8000d9a101c */
[----:B------:R-:W4:Y:S01]  /*160a0*/  LDL.LU.64 R180, [R1+0x2e8] ;  /* 0x0002e80001b47983 */ /* 0x000f220000300a00 */
[----:B------:R-:W-:-:S03]  /*160b0*/  IMAD.WIDE R100, R201, 0x4, R126 ;  /* 0x00000004c9647825 */ /* 0x000fc600078e027e */
[----:B------:R-:W4:Y:S01]  /*160c0*/  LDL.LU.64 R148, [R1+0x2e0] ;  /* 0x0002e00001947983 */ /* 0x000f220000300a00 */
[----:B------:R-:W1:Y:S03]  /*160d0*/  LDC R126, c[0x0][0x3a0] ;  /* 0x0000e800ff7e7b82 */ /* 0x000e660000000800 */
[----:B------:R-:W-:Y:S01]  /*160e0*/  LDGSTS.E [R135+0x58200], desc[UR28][R100.64], !P3 ;  /* 0x5820000064877fae */ /* 0x000fe2000d9a101c */
[----:B------:R-:W-:Y:S01]  /*160f0*/  ISETP.GE.U32.AND P3, PT, R0, 0x7ffffe5c, PT ;  /* 0x7ffffe5c0000780c */ /* 0x000fe20003f66070 */
[----:B------:R-:W-:Y:S02]  /*16100*/  VIADD R0, R106, 0xfffffe99 ;  /* 0xfffffe996a007836 */ /* 0x000fe40000000000 */
[C---:B------:R-:W-:Y:S02]  /*16110*/  IMAD.WIDE R102, R201.reuse, 0x4, R138 ;  /* 0x00000004c9667825 */ /* 0x040fe400078e028a */
[----:B------:R-:W2:Y:S02]  /*16120*/  LDC R138, c[0x0][0x3a0] ;  /* 0x0000e800ff8a7b82 */ /* 0x000ea40000000800 */
[C---:B------:R-:W-:Y:S01]  /*16130*/  IMAD.WIDE R106, R201.reuse, 0x4, R196 ;  /* 0x00000004c96a7825 */ /* 0x040fe200078e02c4 */
[----:B------:R-:W-:Y:S03]  /*16140*/  LDGSTS.E [R135+0x58400], desc[UR28][R102.64], !P6 ;  /* 0x5840000066877fae */ /* 0x000fe6000f1a101c */
[C---:B------:R-:W-:Y:S01]  /*16150*/  IMAD.WIDE R104, R201.reuse, 0x4, R104 ;  /* 0x00000004c9687825 */ /* 0x040fe200078e0268 */
[----:B------:R-:W4:Y:S03]  /*16160*/  LDL.LU.64 R196, [R1+0x2d8] ;  /* 0x0002d80001c47983 */ /* 0x000f260000300a00 */
[----:B------:R-:W-:Y:S01]  /*16170*/  IMAD.WIDE R108, R201, 0x4, R164 ;  /* 0x00000004c96c7825 */ /* 0x000fe200078e02a4 */
[----:B------:R-:W-:Y:S01]  /*16180*/  LDGSTS.E [R135+0x58600], desc[UR28][R104.64], !P6 ;  /* 0x5860000068877fae */ /* 0x000fe2000f1a101c */
[----:B------:R-:W-:-:S02]  /*16190*/  ISETP.GE.U32.AND P6, PT, R110, 0x7ffffe5b, PT ;  /* 0x7ffffe5b6e00780c */ /* 0x000fc40003fc6070 */
[C---:B------:R-:W-:Y:S01]  /*161a0*/  IMAD.WIDE R110, R201.reuse, 0x4, R224 ;  /* 0x00000004c96e7825 */ /* 0x040fe200078e02e0 */
[----:B------:R-:W4:Y:S04]  /*161b0*/  LDL.LU.64 R164, [R1+0x2d0] ;  /* 0x0002d00001a47983 */ /* 0x000f280000300a00 */
[----:B------:R-:W4:Y:S04]  /*161c0*/  LDL.LU.64 R224, [R1+0x2c8] ;  /* 0x0002c80001e07983 */ /* 0x000f280000300a00 */
[----:B------:R-:W-:Y:S01]  /*161d0*/  LDGSTS.E [R135+0x58800], desc[UR28][R106.64], !P5 ;  /* 0x588000006a877fae */ /* 0x000fe2000e9a101c */
[----:B------:R-:W-:-:S03]  /*161e0*/  IMAD.WIDE R112, R201, 0x4, R172 ;  /* 0x00000004c9707825 */ /* 0x000fc600078e02ac */
[----:B------:R-:W-:Y:S01]  /*161f0*/  LDGSTS.E [R135+0x58a00], desc[UR28][R108.64], !P5 ;  /* 0x58a000006c877fae */ /* 0x000fe2000e9a101c */
[----:B------:R-:W-:Y:S01]  /*16200*/  ISETP.GE.U32.AND P5, PT, R0, 0x7ffffe5a, PT ;  /* 0x7ffffe5a0000780c */ /* 0x000fe20003fa6070 */
[----:B------:R-:W-:Y:S02]  /*16210*/  VIADD R0, R114, 0xfffffe97 ;  /* 0xfffffe9772007836 */ /* 0x000fe40000000000 */
[----:B------:R-:W4:Y:S01]  /*16220*/  LDL.LU.64 R172, [R1+0x2c0] ;  /* 0x0002c00001ac7983 */ /* 0x000f220000300a00 */
[----:B-1----:R-:W-:-:S03]  /*16230*/  VIADD R118, R118, 0xfffffe98 ;  /* 0xfffffe9876767836 */ /* 0x002fc60000000000 */
[----:B------:R-:W-:Y:S04]  /*16240*/  LDGSTS.E [R135+0x58c00], desc[UR28][R110.64], !P4 ;  /* 0x58c000006e877fae */ /* 0x000fe8000e1a101c */
[----:B------:R-:W-:Y:S01]  /*16250*/  LDGSTS.E [R135+0x58e00], desc[UR28][R112.64], !P4 ;  /* 0x58e0000070877fae */ /* 0x000fe2000e1a101c */
[----:B------:R-:W-:Y:S02]  /*16260*/  ISETP.GE.U32.AND P4, PT, R118, 0x7ffffe59, PT ;  /* 0x7ffffe597600780c */ /* 0x000fe40003f86070 */
[----:B------:R-:W-:Y:S01]  /*16270*/  IADD3 R126, PT, PT, R126, -0x16a, RZ ;  /* 0xfffffe967e7e7810 */ /* 0x000fe20007ffe0ff */
[C---:B--2---:R-:W-:Y:S02]  /*16280*/  IMAD.WIDE R114, R201.reuse, 0x4, R188 ;  /* 0x00000004c9727825 */ /* 0x044fe400078e02bc */
[----:B------:R-:W2:Y:S04]  /*16290*/  LDL.LU.64 R188, [R1+0x2b8] ;  /* 0x0002b80001bc7983 */ /* 0x000ea80000300a00 */
[----:B------:R-:W-:Y:S01]  /*162a0*/  LDGSTS.E [R135+0x59000], desc[UR28][R114.64], !P3 ;  /* 0x5900000072877fae */ /* 0x000fe2000d9a101c */
[----:B---3--:R-:W-:-:S03]  /*162b0*/  IMAD.WIDE R116, R201, 0x4, R156 ;  /* 0x00000004c9747825 */ /* 0x008fc600078e029c */
[----:B------:R-:W3:Y:S04]  /*162c0*/  LDL.LU.64 R156, [R1+0x2b0] ;  /* 0x0002b000019c7983 */ /* 0x000ee80000300a00 */
[----:B------:R-:W-:Y:S01]  /*162d0*/  LDGSTS.E [R135+0x59200], desc[UR28][R116.64], !P3 ;  /* 0x5920000074877fae */ /* 0x000fe2000d9a101c */
[----:B------:R-:W-:Y:S01]  /*162e0*/  ISETP.GE.U32.AND P3, PT, R0, 0x7ffffe58, PT ;  /* 0x7ffffe580000780c */ /* 0x000fe20003f66070 */
[----:B----4-:R-:W-:Y:S02]  /*162f0*/  IMAD.WIDE R118, R201, 0x4, R180 ;  /* 0x00000004c9767825 */ /* 0x010fe400078e02b4 */
[----:B------:R-:W4:Y:S02]  /*16300*/  LDL.LU.64 R216, [R1+0x2a8] ;  /* 0x0002a80001d87983 */ /* 0x000f240000300a00 */
[----:B------:R-:W-:-:S02]  /*16310*/  VIADD R0, R122, 0xfffffe95 ;  /* 0xfffffe957a007836 */ /* 0x000fc40000000000 */
[----:B------:R-:W4:Y:S01]  /*16320*/  LDL.LU.64 R180, [R1+0x2a0] ;  /* 0x0002a00001b47983 */ /* 0x000f220000300a00 */
[C---:B------:R-:W-:Y:S02]  /*16330*/  IMAD.WIDE R120, R201.reuse, 0x4, R148 ;  /* 0x00000004c9787825 */ /* 0x040fe400078e0294 */
[----:B------:R-:W1:Y:S01]  /*16340*/  LDC R148, c[0x0][0x3a0] ;  /* 0x0000e800ff947b82 */ /* 0x000e620000000800 */
[----:B------:R-:W-:Y:S04]  /*16350*/  LDGSTS.E [R135+0x59400], desc[UR28][R118.64], !P6 ;  /* 0x5940000076877fae */ /* 0x000fe8000f1a101c */
[----:B------:R-:W-:Y:S01]  /*16360*/  LDGSTS.E [R135+0x59600], desc[UR28][R120.64], !P6 ;  /* 0x5960000078877fae */ /* 0x000fe2000f1a101c */
[----:B------:R-:W-:-:S03]  /*16370*/  IMAD.WIDE R122, R201, 0x4, R196 ;  /* 0x00000004c97a7825 */ /* 0x000fc600078e02c4 */
[----:B------:R-:W4:Y:S01]  /*16380*/  LDL.LU.64 R196, [R1+0x298] ;  /* 0x0002980001c47983 */ /* 0x000f220000300a00 */
[----:B------:R-:W-:-:S03]  /*16390*/  ISETP.GE.U32.AND P6, PT, R126, 0x7ffffe57, PT ;  /* 0x7ffffe577e00780c */ /* 0x000fc60003fc6070 */
[----:B------:R-:W-:Y:S01]  /*163a0*/  LDGSTS.E [R135+0x59800], desc[UR28][R122.64], !P5 ;  /* 0x598000007a877fae */ /* 0x000fe2000e9a101c */
[----:B------:R-:W-:-:S03]  /*163b0*/  IMAD.WIDE R124, R201, 0x4, R164 ;  /* 0x00000004c97c7825 */ /* 0x000fc600078e02a4 */
[----:B------:R-:W4:Y:S01]  /*163c0*/  LDL.LU.64 R164, [R1+0x290] ;  /* 0x0002900001a47983 */ /* 0x000f220000300a00 */
[----:B------:R-:W-:-:S03]  /*163d0*/  IMAD.WIDE R126, R201, 0x4, R224 ;  /* 0x00000004c97e7825 */ /* 0x000fc600078e02e0 */
[----:B------:R-:W4:Y:S04]  /*163e0*/  LDL.LU.64 R208, [R1+0x288] ;  /* 0x0002880001d07983 */ /* 0x000f280000300a00 */
[----:B------:R-:W4:Y:S04]  /*163f0*/  LDL.LU.64 R224, [R1+0x280] ;  /* 0x0002800001e07983 */ /* 0x000f280000300a00 */
[----:B------:R-:W-:Y:S01]  /*16400*/  LDGSTS.E [R135+0x59a00], desc[UR28][R124.64], !P5 ;  /* 0x59a000007c877fae */ /* 0x000fe2000e9a101c */
[----:B------:R-:W-:Y:S01]  /*16410*/  ISETP.GE.U32.AND P5, PT, R0, 0x7ffffe56, PT ;  /* 0x7ffffe560000780c */ /* 0x000fe20003fa6070 */
[----:B------:R-:W-:-:S02]  /*16420*/  IMAD.WIDE R128, R201, 0x4, R172 ;  /* 0x00000004c9807825 */ /* 0x000fc400078e02ac */
[----:B------:R-:W4:Y:S02]  /*16430*/  LDL.LU.64 R172, [R1+0x278] ;  /* 0x0002780001ac7983 */ /* 0x000f240000300a00 */
[----:B------:R-:W-:Y:S02]  /*16440*/  VIADD R0, R130, 0xfffffe93 ;  /* 0xfffffe9382007836 */ /* 0x000fe40000000000 */
[----:B------:R-:W-:Y:S01]  /*16450*/  VIADD R138, R138, 0xfffffe94 ;  /* 0xfffffe948a8a7836 */ /* 0x000fe20000000000 */
[----:B------:R-:W-:Y:S04]  /*16460*/  LDGSTS.E [R135+0x59c00], desc[UR28][R126.64], !P4 ;  /* 0x59c000007e877fae */ /* 0x000fe8000e1a101c */
[----:B------:R-:W-:Y:S01]  /*16470*/  LDGSTS.E [R135+0x59e00], desc[UR28][R128.64], !P4 ;  /* 0x59e0000080877fae */ /* 0x000fe2000e1a101c */
[----:B------:R-:W-:Y:S01]  /*16480*/  ISETP.GE.U32.AND P4, PT, R138, 0x7ffffe55, PT ;  /* 0x7ffffe558a00780c */ /* 0x000fe20003f86070 */
[----:B--2---:R-:W-:-:S02]  /*16490*/  IMAD.WIDE R130, R201, 0x4, R188 ;  /* 0x00000004c9827825 */ /* 0x004fc400078e02bc */
[----:B------:R-:W2:Y:S04]  /*164a0*/  LDL.LU.64 R188, [R1+0x270] ;  /* 0x0002700001bc7983 */ /* 0x000ea80000300a00 */
[----:B------:R-:W-:Y:S04]  /*164b0*/  LDGSTS.E [R135+0x5a000], desc[UR28][R130.64], !P3 ;  /* 0x5a00000082877fae */ /* 0x000fe8000d9a101c */
[----:B------:R-:W2:Y:S04]  /*164c0*/  LDL.LU.64 R158, [R1+0x268] ;  /* 0x00026800019e7983 */ /* 0x000ea80000300a00 */
[----:B------:R-:W2:Y:S01]  /*164d0*/  LDL.LU.64 R166, [R1+0x260] ;  /* 0x0002600001a67983 */ /* 0x000ea20000300a00 */
[----:B---3--:R-:W-:-:S02]  /*164e0*/  IMAD.WIDE R136, R201, 0x4, R156 ;  /* 0x00000004c9887825 */ /* 0x008fc400078e029c */
[----:B------:R-:W3:Y:S03]  /*164f0*/  LDC R156, c[0x0][0x3a0] ;  /* 0x0000e800ff9c7b82 */ /* 0x000ee60000000800 */
[----:B------:R-:W-:Y:S01]  /*16500*/  LDGSTS.E [R135+0x5a200], desc[UR28][R136.64], !P3 ;  /* 0x5a20000088877fae */ /* 0x000fe2000d9a101c */
[----:B------:R-:W-:Y:S01]  /*16510*/  ISETP.GE.U32.AND P3, PT, R0, 0x7ffffe54, PT ;  /* 0x7ffffe540000780c */ /* 0x000fe20003f66070 */
[----:B------:R-:W-:Y:S02]  /*16520*/  VIADD R0, R142, 0xfffffe91 ;  /* 0xfffffe918e007836 */ /* 0x000fe40000000000 */
[----:B----4-:R-:W-:-:S04]  /*16530*/  IMAD.WIDE R138, R201, 0x4, R216 ;  /* 0x00000004c98a7825 */ /* 0x010fc800078e02d8 */
[C---:B------:R-:W-:Y:S01]  /*16540*/  IMAD.WIDE R140, R201.reuse, 0x4, R180 ;  /* 0x00000004c98c7825 */ /* 0x040fe200078e02b4 */
[----:B------:R-:W-:Y:S04]  /*16550*/  LDGSTS.E [R135+0x5a400], desc[UR28][R138.64], !P6 ;  /* 0x5a4000008a877fae */ /* 0x000fe8000f1a101c */
[----:B------:R-:W4:Y:S04]  /*16560*/  LDL.LU.64 R180, [R1+0x258] ;  /* 0x0002580001b47983 */ /* 0x000f280000300a00 */
[----:B------:R-:W-:Y:S01]  /*16570*/  LDGSTS.E [R135+0x5a600], desc[UR28][R140.64], !P6 ;  /* 0x5a6000008c877fae */ /* 0x000fe2000f1a101c */
[----:B------:R-:W-:Y:S01]  /*16580*/  ISETP.GE.U32.AND P6, PT, R144, 0x7ffffe53, PT ;  /* 0x7ffffe539000780c */ /* 0x000fe20003fc6070 */
[----:B------:R-:W-:-:S02]  /*16590*/  IMAD.WIDE R142, R201, 0x4, R196 ;  /* 0x00000004c98e7825 */ /* 0x000fc400078e02c4 */
[----:B------:R-:W4:Y:S02]  /*165a0*/  LDL.LU.64 R196, [R1+0x250] ;  /* 0x0002500001c47983 */ /* 0x000f240000300a00 */
[----:B-1----:R-:W-:Y:S02]  /*165b0*/  VIADD R144, R148, 0xfffffe90 ;  /* 0xfffffe9094907836 */ /* 0x002fe40000000000 */
[----:B------:R-:W4:Y:S01]  /*165c0*/  LDL.LU.64 R216, [R1+0x248] ;  /* 0x0002480001d87983 */ /* 0x000f220000300a00 */
[C---:B------:R-:W-:Y:S02]  /*165d0*/  IMAD.WIDE R146, R201.reuse, 0x4, R164 ;  /* 0x00000004c9927825 */ /* 0x040fe400078e02a4 */
[----:B------:R-:W1:Y:S01]  /*165e0*/  LDC R164, c[0x0][0x3a0] ;  /* 0x0000e800ffa47b82 */ /* 0x000e620000000800 */
[----:B------:R-:W-:Y:S01]  /*165f0*/  LDGSTS.E [R135+0x5a800], desc[UR28][R142.64], !P5 ;  /* 0x5a8000008e877fae */ /* 0x000fe2000e9a101c */
[----:B------:R-:W-:-:S03]  /*16600*/  IMAD.WIDE R148, R201, 0x4, R208 ;  /* 0x00000004c9947825 */ /* 0x000fc600078e02d0 */
[----:B------:R-:W4:Y:S01]  /*16610*/  LDL.LU.64 R208, [R1+0x240] ;  /* 0x0002400001d07983 */ /* 0x000f220000300a00 */
[----:B------:R-:W-:-:S03]  /*16620*/  IMAD.WIDE R150, R201, 0x4, R224 ;  /* 0x00000004c9967825 */ /* 0x000fc600078e02e0 */
[----:B------:R-:W4:Y:S04]  /*16630*/  LDL.LU.64 R224, [R1+0x238] ;  /* 0x0002380001e07983 */ /* 0x000f280000300a00 */
[----:B------:R-:W-:Y:S01]  /*16640*/  LDGSTS.E [R135+0x5aa00], desc[UR28][R146.64], !P5 ;  /* 0x5aa0000092877fae */ /* 0x000fe2000e9a101c */
[----:B------:R-:W-:Y:S01]  /*16650*/  ISETP.GE.U32.AND P5, PT, R0, 0x7ffffe52, PT ;  /* 0x7ffffe520000780c */ /* 0x000fe20003fa6070 */
[----:B------:R-:W-:Y:S02]  /*16660*/  VIADD R0, R152, 0xfffffe8f ;  /* 0xfffffe8f98007836 */ /* 0x000fe40000000000 */
[----:B------:R-:W-:Y:S01]  /*16670*/  IMAD.WIDE R152, R201, 0x4, R172 ;  /* 0x00000004c9987825 */ /* 0x000fe200078e02ac */
[----:B------:R-:W-:Y:S01]  /*16680*/  LDGSTS.E [R135+0x5ac00], desc[UR28][R148.64], !P4 ;  /* 0x5ac0000094877fae */ /* 0x000fe2000e1a101c */
[----:B------:R-:W1:Y:S03]  /*16690*/  LDC R172, c[0x0][0x3a0] ;  /* 0x0000e800ffac7b82 */ /* 0x000e660000000800 */
[----:B------:R-:W-:Y:S01]  /*166a0*/  LDGSTS.E [R135+0x5ae00], desc[UR28][R150.64], !P4 ;  /* 0x5ae0000096877fae */ /* 0x000fe2000e1a101c */
[----:B------:R-:W-:-:S02]  /*166b0*/  ISETP.GE.U32.AND P4, PT, R144, 0x7ffffe51, PT ;  /* 0x7ffffe519000780c */ /* 0x000fc40003f86070 */
[----:B---3--:R-:W-:Y:S01]  /*166c0*/  IADD3 R144, PT, PT, R156, -0x172, RZ ;  /* 0xfffffe8e9c907810 */ /* 0x008fe20007ffe0ff */
[----:B------:R-:W-:Y:S01]  /*166d0*/  LDGSTS.E [R135+0x5b000], desc[UR28][R152.64], !P3 ;  /* 0x5b00000098877fae */ /* 0x000fe2000d9a101c */
[----:B--2---:R-:W-:-:S03]  /*166e0*/  IMAD.WIDE R154, R201, 0x4, R188 ;  /* 0x00000004c99a7825 */ /* 0x004fc600078e02bc */
[----:B------:R-:W2:Y:S04]  /*166f0*/  LDL.LU.64 R188, [R1+0x230] ;  /* 0x0002300001bc7983 */ /* 0x000ea80000300a00 */
[----:B------:R-:W-:Y:S01]  /*16700*/  LDGSTS.E [R135+0x5b200], desc[UR28][R154.64], !P3 ;  /* 0x5b2000009a877fae */ /* 0x000fe2000d9a101c */
[----:B------:R-:W-:Y:S01]  /*16710*/  ISETP.GE.U32.AND P3, PT, R0, 0x7ffffe50, PT ;  /* 0x7ffffe500000780c */ /* 0x000fe20003f66070 */
[C---:B------:R-:W-:Y:S02]  /*16720*/  IMAD.WIDE R156, R201.reuse, 0x4, R158 ;  /* 0x00000004c99c7825 */ /* 0x040fe400078e029e */
[----:B------:R-:W3:Y:S02]  /*16730*/  LDL.LU.64 R174, [R1+0x228] ;  /* 0x0002280001ae7983 */ /* 0x000ee40000300a00 */
[----:B------:R-:W-:-:S02]  /*16740*/  IMAD.WIDE R158, R201, 0x4, R166 ;  /* 0x00000004c99e7825 */ /* 0x000fc400078e02a6 */
[----:B------:R-:W3:Y:S02]  /*16750*/  LDL.LU.64 R202, [R1+0x220] ;  /* 0x0002200001ca7983 */ /* 0x000ee40000300a00 */
[----:B------:R-:W-:Y:S02]  /*16760*/  VIADD R0, R160, 0xfffffe8d ;  /* 0xfffffe8da0007836 */ /* 0x000fe40000000000 */
[----:B------:R-:W3:Y:S04]  /*16770*/  LDL.LU.64 R190, [R1+0x218] ;  /* 0x0002180001be7983 */ /* 0x000ee80000300a00 */
[----:B------:R-:W-:Y:S04]  /*16780*/  LDGSTS.E [R135+0x5b400], desc[UR28][R156.64], !P6 ;  /* 0x5b4000009c877fae */ /* 0x000fe8000f1a101c */
[----:B------:R-:W-:Y:S01]  /*16790*/  LDGSTS.E [R135+0x5b600], desc[UR28][R158.64], !P6 ;  /* 0x5b6000009e877fae */ /* 0x000fe2000f1a101c */
[----:B------:R-:W-:Y:S01]  /*167a0*/  ISETP.GE.U32.AND P6, PT, R144, 0x7ffffe4f, PT ;  /* 0x7ffffe4f9000780c */ /* 0x000fe20003fc6070 */
[----:B-1----:R-:W-:-:S02]  /*167b0*/  VIADD R144, R164, 0xfffffe8c ;  /* 0xfffffe8ca4907836 */ /* 0x002fc40000000000 */
[C---:B----4-:R-:W-:Y:S02]  /*167c0*/  IMAD.WIDE R160, R201.reuse, 0x4, R180 ;  /* 0x00000004c9a07825 */ /* 0x050fe400078e02b4 */
[----:B------:R-:W1:Y:S03]  /*167d0*/  LDC R180, c[0x0][0x3a0] ;  /* 0x0000e800ffb47b82 */ /* 0x000e660000000800 */
[----:B------:R-:W-:Y:S01]  /*167e0*/  LDGSTS.E [R135+0x5b800], desc[UR28][R160.64], !P5 ;  /* 0x5b800000a0877fae */ /* 0x000fe2000e9a101c */
[----:B------:R-:W-:-:S03]  /*167f0*/  IMAD.WIDE R162, R201, 0x4, R196 ;  /* 0x00000004c9a27825 */ /* 0x000fc600078e02c4 */
[----:B------:R-:W4:Y:S01]  /*16800*/  LDL.LU.64 R196, [R1+0x210] ;  /* 0x0002100001c47983 */ /* 0x000f220000300a00 */
[----:B------:R-:W-:-:S03]  /*16810*/  IMAD.WIDE R164, R201, 0x4, R216 ;  /* 0x00000004c9a47825 */ /* 0x000fc600078e02d8 */
[----:B------:R-:W-:Y:S01]  /*16820*/  LDGSTS.E [R135+0x5ba00], desc[UR28][R162.64], !P5 ;  /* 0x5ba00000a2877fae */ /* 0x000fe2000e9a101c */
[----:B------:R-:W-:Y:S01]  /*16830*/  ISETP.GE.U32.AND P5, PT, R0, 0x7ffffe4e, PT ;  /* 0x7ffffe4e0000780c */ /* 0x000fe20003fa6070 */
[----:B------:R-:W-:Y:S02]  /*16840*/  VIADD R0, R168, 0xfffffe8b ;  /* 0xfffffe8ba8007836 */ /* 0x000fe40000000000 */
[----:B------:R-:W4:Y:S04]  /*16850*/  LDL.LU.64 R182, [R1+0x208] ;  /* 0x0002080001b67983 */ /* 0x000f280000300a00 */
[----:B------:R-:W4:Y:S01]  /*16860*/  LDL.LU.64 R216, [R1+0x200] ;  /* 0x0002000001d87983 */ /* 0x000f220000300a00 */
[----:B------:R-:W-:-:S03]  /*16870*/  IMAD.WIDE R168, R201, 0x4, R224 ;  /* 0x00000004c9a87825 */ /* 0x000fc600078e02e0 */
[----:B------:R-:W-:Y:S04]  /*16880*/  LDGSTS.E [R135+0x5bc00], desc[UR28][R164.64], !P4 ;  /* 0x5bc00000a4877fae */ /* 0x000fe8000e1a101c */
[----:B------:R-:W4:Y:S01]  /*16890*/  LDL.LU.64 R224, [R1+0x1f8] ;  /* 0x0001f80001e07983 */ /* 0x000f220000300a00 */
[----:B------:R-:W-:-:S03]  /*168a0*/  IMAD.WIDE R166, R201, 0x4, R208 ;  /* 0x00000004c9a67825 */ /* 0x000fc600078e02d0 */
[----:B------:R-:W4:Y:S04]  /*168b0*/  LDL.LU.64 R208, [R1+0x1f0] ;  /* 0x0001f00001d07983 */ /* 0x000f280000300a00 */
[----:B------:R-:W-:Y:S01]  /*168c0*/  LDGSTS.E [R135+0x5be00], desc[UR28][R166.64], !P4 ;  /* 0x5be00000a6877fae */ /* 0x000fe2000e1a101c */
[----:B------:R-:W-:Y:S02]  /*168d0*/  ISETP.GE.U32.AND P4, PT, R144, 0x7ffffe4d, PT ;  /* 0x7ffffe4d9000780c */ /* 0x000fe40003f86070 */
[----:B------:R-:W-:Y:S01]  /*168e0*/  IADD3 R144, PT, PT, R172, -0x176, RZ ;  /* 0xfffffe8aac907810 */ /* 0x000fe20007ffe0ff */
[----:B------:R-:W-:Y:S04]  /*168f0*/  LDGSTS.E [R135+0x5c000], desc[UR28][R168.64], !P3 ;  /* 0x5c000000a8877fae */ /* 0x000fe8000d9a101c */
[----:B------:R-:W4:Y:S01]  /*16900*/  LDL.LU.64 R210, [R1+0x1e8] ;  /* 0x0001e80001d27983 */ /* 0x000f220000300a00 */
[----:B--2---:R-:W-:-:S02]  /*16910*/  IMAD.WIDE R170, R201, 0x4, R188 ;  /* 0x00000004c9aa7825 */ /* 0x004fc400078e02bc */
[----:B------:R-:W2:Y:S03]  /*16920*/  LDC R188, c[0x0][0x3a0] ;  /* 0x0000e800ffbc7b82 */ /* 0x000ea60000000800 */
[----:B------:R-:W-:Y:S01]  /*16930*/  LDGSTS.E [R135+0x5c200], desc[UR28][R170.64], !P3 ;  /* 0x5c200000aa877fae */ /* 0x000fe2000d9a101c */
[----:B------:R-:W-:Y:S01]  /*16940*/  ISETP.GE.U32.AND P3, PT, R0, 0x7ffffe4c, PT ;  /* 0x7ffffe4c0000780c */ /* 0x000fe20003f66070 */
[----:B------:R-:W-:Y:S02]  /*16950*/  VIADD R0, R176, 0xfffffe89 ;  /* 0xfffffe89b0007836 */ /* 0x000fe40000000000 */
[----:B---3--:R-:W-:-:S04]  /*16960*/  IMAD.WIDE R172, R201, 0x4, R174 ;  /* 0x00000004c9ac7825 */ /* 0x008fc800078e02ae */
[C---:B------:R-:W-:Y:S01]  /*16970*/  IMAD.WIDE R174, R201.reuse, 0x4, R202 ;  /* 0x00000004c9ae7825 */ /* 0x040fe200078e02ca */
[----:B------:R-:W-:Y:S03]  /*16980*/  LDGSTS.E [R135+0x5c400], desc[UR28][R172.64], !P6 ;  /* 0x5c400000ac877fae */ /* 0x000fe6000f1a101c */
[----:B------:R-:W-:Y:S01]  /*16990*/  IMAD.WIDE R176, R201, 0x4, R190 ;  /* 0x00000004c9b07825 */ /* 0x000fe200078e02be */
[----:B------:R-:W-:Y:S04]  /*169a0*/  LDGSTS.E [R135+0x5c600], desc[UR28][R174.64], !P6 ;  /* 0x5c600000ae877fae */ /* 0x000fe8000f1a101c */
[----:B------:R-:W3:Y:S01]  /*169b0*/  LDL.LU.64 R190, [R1+0x1e0] ;  /* 0x0001e00001be7983 */ /* 0x000ee20000300a00 */
[----:B------:R-:W-:Y:S01]  /*169c0*/  ISETP.GE.U32.AND P6, PT, R144, 0x7ffffe4b, PT ;  /* 0x7ffffe4b9000780c */ /* 0x000fe20003fc6070 */
[----:B-1----:R-:W-:-:S02]  /*169d0*/  VIADD R144, R180, 0xfffffe88 ;  /* 0xfffffe88b4907836 */ /* 0x002fc40000000000 */
[----:B------:R-:W-:Y:S04]  /*169e0*/  LDGSTS.E [R135+0x5c800], desc[UR28][R176.64], !P5 ;  /* 0x5c800000b0877fae */ /* 0x000fe8000e9a101c */
[----:B------:R-:W3:Y:S04]  /*169f0*/  LDL.LU.64 R226, [R1+0x1d8] ;  /* 0x0001d80001e27983 */ /* 0x000ee80000300a00 */
[----:B------:R-:W3:Y:S01]  /*16a00*/  LDL.LU.64 R202, [R1+0x1d0] ;  /* 0x0001d00001ca7983 */ /* 0x000ee20000300a00 */
[C---:B----4-:R-:W-:Y:S02]  /*16a10*/  IMAD.WIDE R178, R201.reuse, 0x4, R196 ;  /* 0x00000004c9b27825 */ /* 0x050fe400078e02c4 */
[----:B------:R-:W1:Y:S03]  /*16a20*/  LDC R196, c[0x0][0x3a0] ;  /* 0x0000e800ffc47b82 */ /* 0x000e660000000800 */
[----:B------:R-:W-:Y:S01]  /*16a30*/  LDGSTS.E [R135+0x5ca00], desc[UR28][R178.64], !P5 ;  /* 0x5ca00000b2877fae */ /* 0x000fe2000e9a101c */
[----:B------:R-:W-:Y:S01]  /*16a40*/  ISETP.GE.U32.AND P5, PT, R0, 0x7ffffe4a, PT ;  /* 0x7ffffe4a0000780c */ /* 0x000fe20003fa6070 */
[----:B------:R-:W-:-:S04]  /*16a50*/  IMAD.WIDE R180, R201, 0x4, R182 ;  /* 0x00000004c9b47825 */ /* 0x000fc800078e02b6 */
[C---:B------:R-:W-:Y:S01]  /*16a60*/  IMAD.WIDE R182, R201.reuse, 0x4, R216 ;  /* 0x00000004c9b67825 */ /* 0x040fe200078e02d8 */
[----:B------:R-:W-:Y:S03]  /*16a70*/  LDGSTS.E [R135+0x5cc00], desc[UR28][R180.64], !P4 ;  /* 0x5cc00000b4877fae */ /* 0x000fe6000e1a101c */
[----:B------:R-:W-:Y:S01]  /*16a80*/  VIADD R0, R184, 0xfffffe87 ;  /* 0xfffffe87b8007836 */ /* 0x000fe20000000000 */
[----:B------:R-:W4:Y:S01]  /*16a90*/  LDL.LU.64 R216, [R1+0x1c8] ;  /* 0x0001c80001d87983 */ /* 0x000f220000300a00 */
[----:B------:R-:W-:-:S03]  /*16aa0*/  IMAD.WIDE R184, R201, 0x4, R224 ;  /* 0x00000004c9b87825 */ /* 0x000fc600078e02e0 */
[----:B------:R-:W-:Y:S04]  /*16ab0*/  LDGSTS.E [R135+0x5ce00], desc[UR28][R182.64], !P4 ;  /* 0x5ce00000b6877fae */ /* 0x000fe8000e1a101c */
[----:B------:R-:W4:Y:S04]  /*16ac0*/  LDL.LU.64 R224, [R1+0x1c0] ;  /* 0x0001c00001e07983 */ /* 0x000f280000300a00 */
[----:B------:R-:W4:Y:S01]  /*16ad0*/  LDL.LU.64 R206, [R1+0x1b8] ;  /* 0x0001b80001ce7983 */ /* 0x000f220000300a00 */
[----:B------:R-:W-:-:S03]  /*16ae0*/  ISETP.GE.U32.AND P4, PT, R144, 0x7ffffe49, PT ;  /* 0x7ffffe499000780c */ /* 0x000fc60003f86070 */
[----:B------:R-:W4:Y:S01]  /*16af0*/  LDL.LU.64 R222, [R1+0x1b0] ;  /* 0x0001b00001de7983 */ /* 0x000f220000300a00 */
[C---:B------:R-:W-:Y:S01]  /*16b00*/  IMAD.WIDE R186, R201.reuse, 0x4, R208 ;  /* 0x00000004c9ba7825 */ /* 0x040fe200078e02d0 */
[----:B--2---:R-:W-:Y:S01]  /*16b10*/  IADD3 R144, PT, PT, R188, -0x17a, RZ ;  /* 0xfffffe86bc907810 */ /* 0x004fe20007ffe0ff */
[----:B------:R-:W2:Y:S01]  /*16b20*/  LDC R208, c[0x0][0x3a0] ;  /* 0x0000e800ffd07b82 */ /* 0x000ea20000000800 */
[----:B------:R-:W2:Y:S01]  /*16b30*/  LDL.LU.64 R214, [R1+0x1a8] ;  /* 0x0001a80001d67983 */ /* 0x000ea20000300a00 */
[----:B------:R-:W-:-:S03]  /*16b40*/  IMAD.WIDE R188, R201, 0x4, R210 ;  /* 0x00000004c9bc7825 */ /* 0x000fc600078e02d2 */
[----:B------:R-:W2:Y:S04]  /*16b50*/  LDL.LU.64 R210, [R1+0x1a0] ;  /* 0x0001a00001d27983 */ /* 0x000ea80000300a00 */
[----:B------:R-:W-:Y:S04]  /*16b60*/  LDGSTS.E [R135+0x5d000], desc[UR28][R184.64], !P3 ;  /* 0x5d000000b8877fae */ /* 0x000fe8000d9a101c */
[----:B------:R-:W2:Y:S04]  /*16b70*/  LDL.LU.64 R228, [R1+0x198] ;  /* 0x0001980001e47983 */ /* 0x000ea80000300a00 */
[----:B------:R-:W-:Y:S04]  /*16b80*/  LDGSTS.E [R135+0x5d200], desc[UR28][R186.64], !P3 ;  /* 0x5d200000ba877fae */ /* 0x000fe8000d9a101c */
[----:B------:R-:W2:Y:S01]  /*16b90*/  LDL.LU.64 R218, [R1+0x190] ;  /* 0x0001900001da7983 */ /* 0x000ea20000300a00 */
[----:B------:R-:W-:-:S03]  /*16ba0*/  ISETP.GE.U32.AND P3, PT, R0, 0x7ffffe48, PT ;  /* 0x7ffffe480000780c */ /* 0x000fc60003f66070 */
[----:B------:R1:W-:Y:S01]  /*16bb0*/  LDGSTS.E [R135+0x5d400], desc[UR28][R188.64], !P6 ;  /* 0x5d400000bc877fae */ /* 0x0003e2000f1a101c */
[----:B------:R-:W-:Y:S02]  /*16bc0*/  VIADD R0, R192, 0xfffffe85 ;  /* 0xfffffe85c0007836 */ /* 0x000fe40000000000 */
[----:B---3--:R-:W-:-:S05]  /*16bd0*/  IMAD.WIDE R190, R201, 0x4, R190 ;  /* 0x00000004c9be7825 */ /* 0x008fca00078e02be */
[----:B------:R-:W-:Y:S01]  /*16be0*/  LDGSTS.E [R135+0x5d600], desc[UR28][R190.64], !P6 ;  /* 0x5d600000be877fae */ /* 0x000fe2000f1a101c */
[----:B------:R-:W-:Y:S01]  /*16bf0*/  ISETP.GE.U32.AND P6, PT, R144, 0x7ffffe47, PT ;  /* 0x7ffffe479000780c */ /* 0x000fe20003fc6070 */
[----:B-1----:R-:W-:Y:S02]  /*16c00*/  VIADD R144, R196, 0xfffffe84 ;  /* 0xfffffe84c4907836 */ /* 0x002fe40000000000 */
[----:B------:R-:W-:-:S04]  /*16c10*/  IMAD.WIDE R192, R201, 0x4, R226 ;  /* 0x00000004c9c07825 */ /* 0x000fc800078e02e2 */
[C---:B------:R-:W-:Y:S01]  /*16c20*/  IMAD.WIDE R194, R201.reuse, 0x4, R202 ;  /* 0x00000004c9c27825 */ /* 0x040fe200078e02ca */
[----:B------:R1:W-:Y:S04]  /*16c30*/  LDGSTS.E [R135+0x5d800], desc[UR28][R192.64], !P5 ;  /* 0x5d800000c0877fae */ /* 0x0003e8000e9a101c */
[----:B------:R-:W-:Y:S01]  /*16c40*/  LDGSTS.E [R135+0x5da00], desc[UR28][R194.64], !P5 ;  /* 0x5da00000c2877fae */ /* 0x000fe2000e9a101c */
[----:B----4-:R-:W-:-:S03]  /*16c50*/  IMAD.WIDE R196, R201, 0x4, R216 ;  /* 0x00000004c9c47825 */ /* 0x010fc600078e02d8 */
[----:B------:R-:W3:Y:S04]  /*16c60*/  LDL.LU.64 R216, [R1+0x188] ;  /* 0x0001880001d87983 */ /* 0x000ee80000300a00 */
[----:B------:R-:W4:Y:S01]  /*16c70*/  LDL.LU.64 R226, [R1+0x180] ;  /* 0x0001800001e27983 */ /* 0x000f220000300a00 */
[----:B------:R-:W-:-:S03]  /*16c80*/  IMAD.WIDE R202, R201, 0x4, R224 ;  /* 0x00000004c9ca7825 */ /* 0x000fc600078e02e0 */
[----:B------:R-:W3:Y:S04]  /*16c90*/  LDL.LU.64 R224, [R1+0x178] ;  /* 0x0001780001e07983 */ /* 0x000ee80000300a00 */
[----:B------:R-:W4:Y:S04]  /*16ca0*/  LDL.LU.64 R240, [R1+0x380] ;  /* 0x0003800001f07983 */ /* 0x000f280000300a00 */
[----:B------:R-:W4:Y:S04]  /*16cb0*/  LDL.LU.64 R242, [R1+0x80] ;  /* 0x0000800001f27983 */ /* 0x000f280000300a00 */
[----:B------:R-:W4:Y:S04]  /*16cc0*/  LDL.LU.64 R244, [R1+0x70] ;  /* 0x0000700001f47983 */ /* 0x000f280000300a00 */
[----:B------:R-:W4:Y:S04]  /*16cd0*/  LDL.LU.64 R246, [R1+0x50] ;  /* 0x0000500001f67983 */ /* 0x000f280000300a00 */
[----:B------:R-:W4:Y:S04]  /*16ce0*/  LDL.LU.64 R248, [R1+0x30] ;  /* 0x0000300001f87983 */ /* 0x000f280000300a00 */
[----:B------:R-:W4:Y:S01]  /*16cf0*/  LDL.LU.64 R198, [R1+0x20] ;  /* 0x0000200001c67983 */ /* 0x000f220000300a00 */
[----:B------:R-:W-:Y:S01]  /*16d00*/  ISETP.GE.U32.AND P5, PT, R0, 0x7ffffe46, PT ;  /* 0x7ffffe460000780c */ /* 0x000fe20003fa6070 */
[----:B------:R-:W-:-:S02]  /*16d10*/  VIADD R0, R204, 0xfffffe83 ;  /* 0xfffffe83cc007836 */ /* 0x000fc40000000000 */
[C---:B------:R-:W-:Y:S01]  /*16d20*/  IMAD.WIDE R204, R201.reuse, 0x4, R206 ;  /* 0x00000004c9cc7825 */ /* 0x040fe200078e02ce */
[----:B------:R-:W-:Y:S03]  /*16d30*/  LDGSTS.E [R135+0x5dc00], desc[UR28][R196.64], !P4 ;  /* 0x5dc00000c4877fae */ /* 0x000fe6000e1a101c */
[C---:B------:R-:W-:Y:S01]  /*16d40*/  IMAD.WIDE R206, R201.reuse, 0x4, R222 ;  /* 0x00000004c9ce7825 */ /* 0x040fe200078e02de */
[----:B------:R-:W-:Y:S01]  /*16d50*/  LDGSTS.E [R135+0x5de00], desc[UR28][R202.64], !P4 ;  /* 0x5de00000ca877fae */ /* 0x000fe2000e1a101c */
[----:B------:R-:W-:Y:S02]  /*16d60*/  ISETP.GE.U32.AND P4, PT, R144, 0x7ffffe45, PT ;  /* 0x7ffffe459000780c */ /* 0x000fe40003f86070 */
[----:B--2---:R-:W-:Y:S01]  /*16d70*/  IADD3 R144, PT, PT, R208, -0x17e, RZ ;  /* 0xfffffe82d0907810 */ /* 0x004fe20007ffe0ff */
[----:B------:R2:W-:Y:S01]  /*16d80*/  LDGSTS.E [R135+0x5e000], desc[UR28][R204.64], !P3 ;  /* 0x5e000000cc877fae */ /* 0x0005e2000d9a101c */
[----:B------:R-:W-:-:S03]  /*16d90*/  IMAD.WIDE R208, R201, 0x4, R214 ;  /* 0x00000004c9d07825 */ /* 0x000fc600078e02d6 */
[----:B------:R-:W-:Y:S01]  /*16da0*/  LDGSTS.E [R135+0x5e200], desc[UR28][R206.64], !P3 ;  /* 0x5e200000ce877fae */ /* 0x000fe2000d9a101c */
[----:B------:R-:W-:Y:S01]  /*16db0*/  ISETP.GE.U32.AND P3, PT, R0, 0x7ffffe44, PT ;  /* 0x7ffffe440000780c */ /* 0x000fe20003f66070 */
[C---:B------:R-:W-:Y:S02]  /*16dc0*/  IMAD.WIDE R210, R201.reuse, 0x4, R210 ;  /* 0x00000004c9d27825 */ /* 0x040fe400078e02d2 */
[----:B------:R1:W-:Y:S02]  /*16dd0*/  LDGSTS.E [R135+0x5e400], desc[UR28][R208.64], !P6 ;  /* 0x5e400000d0877fae */ /* 0x0003e4000f1a101c */
[----:B------:R-:W-:Y:S02]  /*16de0*/  VIADD R0, R212, 0xfffffe81 ;  /* 0xfffffe81d4007836 */ /* 0x000fe40000000000 */
[C---:B------:R-:W-:Y:S01]  /*16df0*/  IMAD.WIDE R212, R201.reuse, 0x4, R228 ;  /* 0x00000004c9d47825 */ /* 0x040fe200078e02e4 */
[----:B------:R-:W-:Y:S03]  /*16e00*/  LDGSTS.E [R135+0x5e600], desc[UR28][R210.64], !P6 ;  /* 0x5e600000d2877fae */ /* 0x000fe6000f1a101c */
[----:B------:R-:W-:Y:S01]  /*16e10*/  IMAD.WIDE R214, R201, 0x4, R218 ;  /* 0x00000004c9d67825 */ /* 0x000fe200078e02da */
[----:B------:R1:W-:Y:S04]  /*16e20*/  LDGSTS.E [R135+0x5e800], desc[UR28][R212.64], !P5 ;  /* 0x5e800000d4877fae */ /* 0x0003e8000e9a101c */
[----:B------:R-:W-:Y:S01]  /*16e30*/  LDGSTS.E [R135+0x5ea00], desc[UR28][R214.64], !P5 ;  /* 0x5ea00000d6877fae */ /* 0x000fe2000e9a101c */
[----:B------:R-:W-:Y:S01]  /*16e40*/  ISETP.GE.U32.AND P5, PT, R0, 0x7ffffe42, PT ;  /* 0x7ffffe420000780c */ /* 0x000fe20003fa6070 */
[----:B------:R-:W-:-:S02]  /*16e50*/  VIADD R0, R220, 0xfffffe80 ;  /* 0xfffffe80dc007836 */ /* 0x000fc40000000000 */
[C---:B------:R-:W-:Y:S01]  /*16e60*/  IMAD.WIDE R222, R201.reuse, 0x4, R238 ;  /* 0x00000004c9de7825 */ /* 0x040fe200078e02ee */
[----:B------:R-:W2:Y:S03]  /*16e70*/  LDL.LU.64 R132, [R1+0x10] ;  /* 0x0000100001847983 */ /* 0x000ea60000300a00 */
[----:B------:R-:W-:Y:S01]  /*16e80*/  IMAD.WIDE R236, R201, 0x4, R236 ;  /* 0x00000004c9ec7825 */ /* 0x000fe200078e02ec */
[----:B------:R-:W2:Y:S03]  /*16e90*/  LDL.LU.64 R238, [R1+0x378] ;  /* 0x0003780001ee7983 */ /* 0x000ea60000300a00 */
[----:B------:R-:W-:-:S04]  /*16ea0*/  IMAD.WIDE R228, R145, 0x4, R230 ;  /* 0x0000000491e47825 */ /* 0x000fc800078e02e6 */
[C---:B---3--:R-:W-:Y:S02]  /*16eb0*/  IMAD.WIDE R220, R201.reuse, 0x4, R224 ;  /* 0x00000004c9dc7825 */ /* 0x048fe400078e02e0 */
[----:B------:R-:W3:Y:S02]  /*16ec0*/  S2R R225, SR_TID.X ;  /* 0x0000000000e17919 */ /* 0x000ee40000002100 */
[----:B------:R-:W-:-:S04]  /*16ed0*/  IMAD.WIDE R216, R201, 0x4, R216 ;  /* 0x00000004c9d87825 */ /* 0x000fc800078e02d8 */
[----:B----4-:R-:W-:Y:S01]  /*16ee0*/  IMAD.WIDE R218, R201, 0x4, R226 ;  /* 0x00000004c9da7825 */ /* 0x010fe200078e02e2 */
[----:B------:R-:W-:Y:S04]  /*16ef0*/  LDGSTS.E [R135+0x5ec00], desc[UR28][R216.64], !P4 ;  /* 0x5ec00000d8877fae */ /* 0x000fe8000e1a101c */
[----:B------:R-:W-:Y:S04]  /*16f00*/  LDGSTS.E [R135+0x5ee00], desc[UR28][R218.64], !P4 ;  /* 0x5ee00000da877fae */ /* 0x000fe8000e1a101c */
[----:B------:R-:W-:Y:S01]  /*16f10*/  LDGSTS.E [R135+0x5f000], desc[UR28][R220.64], !P3 ;  /* 0x5f000000dc877fae */ /* 0x000fe2000d9a101c */
[----:B------:R-:W-:-:S03]  /*16f20*/  IMAD.WIDE R226, R145, 0x4, R232 ;  /* 0x0000000491e27825 */ /* 0x000fc600078e02e8 */
[----:B------:R-:W-:Y:S01]  /*16f30*/  LDGSTS.E [R135+0x5f200], desc[UR28][R222.64], !P3 ;  /* 0x5f200000de877fae */ /* 0x000fe2000d9a101c */
[----:B------:R-:W-:-:S04]  /*16f40*/  IMAD.WIDE R242, R201, 0x4, R242 ;  /* 0x00000004c9f27825 */ /* 0x000fc800078e02f2 */
[----:B------:R-:W-:Y:S01]  /*16f50*/  IMAD.WIDE R244, R201, 0x4, R244 ;  /* 0x00000004c9f47825 */ /* 0x000fe200078e02f4 */
[----:B---3--:R-:W-:-:S04]  /*16f60*/  LOP3.LUT R225, R225, 0x3f, RZ, 0xc0, !PT ;  /* 0x0000003fe1e17812 */ /* 0x008fc800078ec0ff */
[----:B------:R-:W-:Y:S01]  /*16f70*/  ISETP.GE.AND P3, PT, R225, R0, PT ;  /* 0x00000000e100720c */ /* 0x000fe20003f66270 */
[----:B------:R-:W-:Y:S02]  /*16f80*/  IMAD.WIDE R224, R145, 0x4, R234 ;  /* 0x0000000491e07825 */ /* 0x000fe400078e02ea */
[----:B------:R-:W3:Y:S04]  /*16f90*/  LDL.LU.64 R234, [R1+0x368] ;  /* 0x0003680001ea7983 */ /* 0x000ee80000300a00 */
[----:B------:R-:W4:Y:S01]  /*16fa0*/  LDL.LU.64 R232, [R1+0x360] ;  /* 0x0003600001e87983 */ /* 0x000f220000300a00 */
[----:B------:R-:W-:-:S03]  /*16fb0*/  IMAD.WIDE R246, R201, 0x4, R246 ;  /* 0x00000004c9f67825 */ /* 0x000fc600078e02f6 */
[----:B------:R-:W3:Y:S01]  /*16fc0*/  LDL.LU.64 R230, [R1+0x358] ;  /* 0x0003580001e67983 */ /* 0x000ee20000300a00 */
[----:B------:R-:W-:-:S03]  /*16fd0*/  IMAD.WIDE R248, R201, 0x4, R248 ;  /* 0x00000004c9f87825 */ /* 0x000fc600078e02f8 */
[----:B------:R1:W-:Y:S01]  /*16fe0*/  STL.64 [R1+0x6c8], R236 ;  /* 0x0006c8ec01007387 */ /* 0x0003e20000100a00 */
[----:B------:R-:W-:-:S03]  /*16ff0*/  IMAD.WIDE R198, R201, 0x4, R198 ;  /* 0x00000004c9c67825 */ /* 0x000fc600078e02c6 */
[----:B-1----:R-:W3:Y:S04]  /*17000*/  LDL.LU.64 R236, [R1+0x370] ;  /* 0x0003700001ec7983 */ /* 0x002ee80000300a00 */
[----:B------:R1:W-:Y:S04]  /*17010*/  STL.64 [R1+0x6a0], R242 ;  /* 0x0006a0f201007387 */ /* 0x0003e80000100a00 */
[----:B-1----:R-:W3:Y:S04]  /*17020*/  LDL.LU.64 R242, [R1+0x878] ;  /* 0x0008780001f27983 */ /* 0x002ee80000300a00 */
[----:B------:R1:W-:Y:S04]  /*17030*/  STL.64 [R1+0x698], R244 ;  /* 0x000698f401007387 */ /* 0x0003e80000100a00 */
[----:B-1----:R-:W4:Y:S04]  /*17040*/  LDL.LU.64 R244, [R1+0x870] ;  /* 0x0008700001f47983 */ /* 0x002f280000300a00 */
[----:B------:R1:W-:Y:S04]  /*17050*/  STL.64 [R1+0x688], R246 ;  /* 0x000688f601007387 */ /* 0x0003e80000100a00 */
[----:B-1----:R-:W4:Y:S04]  /*17060*/  LDL.LU.64 R246, [R1+0x868] ;  /* 0x0008680001f67983 */ /* 0x002f280000300a00 */
[----:B------:R1:W-:Y:S04]  /*17070*/  STL.64 [R1+0x678], R248 ;  /* 0x000678f801007387 */ /* 0x0003e80000100a00 */
[----:B-1----:R-:W4:Y:S04]  /*17080*/  LDL.LU.64 R248, [R1+0x860] ;  /* 0x0008600001f87983 */ /* 0x002f280000300a00 */
[----:B------:R1:W-:Y:S04]  /*17090*/  STL.64 [R1+0x668], R198 ;  /* 0x000668c601007387 */ /* 0x0003e80000100a00 */
[----:B-1----:R-:W4:Y:S01]  /*170a0*/  LDL.LU.64 R198, [R1+0x858] ;  /* 0x0008580001c67983 */ /* 0x002f220000300a00 */
[----:B--2---:R-:W-:-:S05]  /*170b0*/  IMAD.WIDE R132, R201, 0x4, R132 ;  /* 0x00000004c9847825 */ /* 0x004fca00078e0284 */
[----:B------:R1:W-:Y:S01]  /*170c0*/  STL.64 [R1+0x658], R132 ;  /* 0x0006588401007387 */ /* 0x0003e20000100a00 */
[----:B------:R-:W-:-:S03]  /*170d0*/  IMAD.WIDE R10, R201, 0x4, R10 ;  /* 0x00000004c90a7825 */ /* 0x000fc600078e020a */
[----:B-1----:R-:W2:Y:S01]  /*170e0*/  LDL.LU.64 R132, [R1+0x850] ;  /* 0x0008500001847983 */ /* 0x002ea20000300a00 */
[----:B---3--:R-:W-:-:S04]  /*170f0*/  IMAD.WIDE R242, R201, 0x4, R242 ;  /* 0x00000004c9f27825 */ /* 0x008fc800078e02f2 */
[----:B----4-:R-:W-:-:S04]  /*17100*/  IMAD.WIDE R246, R201, 0x4, R246 ;  /* 0x00000004c9f67825 */ /* 0x010fc800078e02f6 */
[----:B------:R-:W-:-:S05]  /*17110*/  IMAD.WIDE R198, R201, 0x4, R198 ;  /* 0x00000004c9c67825 */ /* 0x000fca00078e02c6 */
[----:B------:R1:W-:Y:S04]  /*17120*/  STL.64 [R1+0x648], R198 ;  /* 0x000648c601007387 */ /* 0x0003e80000100a00 */
[----:B------:R-:W-:Y:S04]  /*17130*/  STL.64 [R1+0x638], R246 ;  /* 0x000638f601007387 */ /* 0x000fe80000100a00 */
[----:B------:R-:W-:Y:S01]  /*17140*/  STL.64 [R1+0x628], R242 ;  /* 0x000628f201007387 */ /* 0x000fe20000100a00 */
[----:B-1----:R-:W-:-:S04]  /*17150*/  IMAD.WIDE R198, R201, 0x4, R6 ;  /* 0x00000004c9c67825 */ /* 0x002fc800078e0206 */
[C---:B------:R-:W-:Y:S01]  /*17160*/  IMAD.WIDE R6, R201.reuse, 0x4, R14 ;  /* 0x00000004c9067825 */ /* 0x040fe200078e020e */
[----:B------:R-:W-:Y:S03]  /*17170*/  STL.64 [R1+0x618], R198 ;  /* 0x000618c601007387 */ /* 0x000fe60000100a00 */
[C---:B------:R-:W-:Y:S01]  /*17180*/  IMAD.WIDE R14, R201.reuse, 0x4, R18 ;  /* 0x00000004c90e7825 */ /* 0x040fe200078e0212 */
[----:B------:R1:W-:Y:S04]  /*17190*/  STL.64 [R1+0x600], R10 ;  /* 0x0006000a01007387 */ /* 0x0003e80000100a00 */
[----:B------:R3:W-:Y:S04]  /*171a0*/  STL.64 [R1+0x5e0], R6 ;  /* 0x0005e00601007387 */ /* 0x0007e80000100a00 */
[----:B------:R4:W-:Y:S01]  /*171b0*/  STL.64 [R1+0x5d0], R14 ;  /* 0x0005d00e01007387 */ /* 0x0009e20000100a00 */
[----:B-1----:R-:W-:-:S04]  /*171c0*/  IMAD.WIDE R10, R201, 0x4, R22 ;  /* 0x00000004c90a7825 */ /* 0x002fc800078e0216 */
[C---:B---3--:R-:W-:Y:S01]  /*171d0*/  IMAD.WIDE R6, R201.reuse, 0x4, R26 ;  /* 0x00000004c9067825 */ /* 0x048fe200078e021a */
[----:B------:R1:W-:Y:S03]  /*171e0*/  STL.64 [R1+0x5c0], R10 ;  /* 0x0005c00a01007387 */ /* 0x0003e60000100a00 */
[C---:B----4-:R-:W-:Y:S01]  /*171f0*/  IMAD.WIDE R14, R201.reuse, 0x4, R30 ;  /* 0x00000004c90e7825 */ /* 0x050fe200078e021e */
        /* <DEDUP_REMOVED lines=72> */
[----:B-1----:R-:W3:Y:S04]  /*17680*/  LDL.LU.64 R10, [R1+0x60] ;  /* 0x00006000010a7983 */ /* 0x002ee80000300a00 */
[----:B------:R1:W-:Y:S04]  /*17690*/  STL.64 [R1+0x160], R6 ;  /* 0x0001600601007387 */ /* 0x0003e80000100a00 */
[----:B-1----:R-:W4:Y:S04]  /*176a0*/  LDL.LU.64 R6, [R1+0x40] ;  /* 0x0000400001067983 */ /* 0x002f280000300a00 */
[----:B------:R3:W-:Y:S04]  /*176b0*/  STL.64 [R1+0x170], R14 ;  /* 0x0001700e01007387 */ /* 0x0007e80000100a00 */
[----:B------:R-:W2:Y:S04]  /*176c0*/  LDL.LU.64 R242, [R1+0x28] ;  /* 0x0000280001f27983 */ /* 0x000ea80000300a00 */
[----:B------:R-:W2:Y:S01]  /*176d0*/  LDL.LU.64 R246, [R1+0x18] ;  /* 0x0000180001f67983 */ /* 0x000ea20000300a00 */
[----:B------:R-:W-:-:S04]  /*176e0*/  IMAD.WIDE R198, R201, 0x4, R184 ;  /* 0x00000004c9c67825 */ /* 0x000fc800078e02b8 */
        /* <DEDUP_REMOVED lines=9> */
[----:B------:R-:W-:Y:S04]  /*17780*/  STL.64 [R1+0x1a0], R192 ;  /* 0x0001a0c001007387 */ /* 0x000fe80000100a00 */
[----:B------:R-:W-:Y:S01]  /*17790*/  STL.64 [R1+0x7f8], R192 ;  /* 0x0007f8c001007387 */ /* 0x000fe20000100a00 */
[----:B------:R-:W-:-:S03]  /*177a0*/  IMAD.WIDE R230, R201, 0x4, R230 ;  /* 0x00000004c9e67825 */ /* 0x000fc600078e02e6 */
        /* <DEDUP_REMOVED lines=14> */
[----:B------:R-:W-:Y:S04]  /*17890*/  STL.64 [R1+0x818], R212 ;  /* 0x000818d401007387 */ /* 0x000fe80000100a00 */
[----:B------:R-:W-:Y:S01]  /*178a0*/  STL.64 [R1+0x158], R156 ;  /* 0x0001589c01007387 */ /* 0x000fe20000100a00 */
[----:B------:R-:W-:-:S03]  /*178b0*/  IMAD.WIDE R110, R201, 0x4, R234 ;  /* 0x00000004c96e7825 */ /* 0x000fc600078e02ea */
[----:B------:R-:W-:Y:S04]  /*178c0*/  STL.64 [R1+0x820], R156 ;  /* 0x0008209c01007387 */ /* 0x000fe80000100a00 */
[----:B------:R-:W-:Y:S04]  /*178d0*/  STL.64 [R1+0x148], R148 ;  /* 0x0001489401007387 */ /* 0x000fe80000100a00 */
[----:B------:R-:W-:Y:S04]  /*178e0*/  STL.64 [R1+0x828], R148 ;  /* 0x0008289401007387 */ /* 0x000fe80000100a00 */
[----:B------:R-:W-:Y:S04]  /*178f0*/  STL.64 [R1+0x138], R126 ;  /* 0x0001387e01007387 */ /* 0x000fe80000100a00 */
[----:B------:R-:W-:Y:S04]  /*17900*/  STL.64 [R1+0x830], R126 ;  /* 0x0008307e01007387 */ /* 0x000fe80000100a00 */
[----:B------:R-:W-:Y:S04]  /*17910*/  STL.64 [R1+0x128], R118 ;  /* 0x0001287601007387 */ /* 0x000fe80000100a00 */
[----:B------:R-:W-:Y:S01]  /*17920*/  STL.64 [R1+0x838], R118 ;  /* 0x0008387601007387 */ /* 0x000fe20000100a00 */
[----:B---3--:R-:W-:-:S05]  /*17930*/  IMAD.WIDE R14, R201, 0x4, R10 ;  /* 0x00000004c90e7825 */ /* 0x008fca00078e020a */
[----:B------:R-:W-:Y:S04]  /*17940*/  STL.64 [R1+0x690], R14 ;  /* 0x0006900e01007387 */ /* 0x000fe80000100a00 */
[----:B------:R-:W-:Y:S01]  /*17950*/  STL.64 [R1+0x118], R110 ;  /* 0x0001186e01007387 */ /* 0x000fe20000100a00 */
[----:B----4-:R-:W-:-:S05]  /*17960*/  IMAD.WIDE R10, R201, 0x4, R6 ;  /* 0x00000004c90a7825 */ /* 0x010fca00078e0206 */
[----:B------:R1:W-:Y:S01]  /*17970*/  STL.64 [R1+0x680], R10 ;  /* 0x0006800a01007387 */ /* 0x0003e20000100a00 */
[----:B--2---:R-:W-:-:S03]  /*17980*/  IMAD.WIDE R6, R201, 0x4, R242 ;  /* 0x00000004c9067825 */ /* 0x004fc600078e02f2 */
[----:B------:R-:W-:Y:S04]  /*17990*/  STL.64 [R1+0x840], R110 ;  /* 0x0008406e01007387 */ /* 0x000fe80000100a00 */
[----:B------:R2:W-:Y:S01]  /*179a0*/  STL.64 [R1+0x670], R6 ;  /* 0x0006700601007387 */ /* 0x0005e20000100a00 */
[----:B-1----:R-:W-:-:S04]  /*179b0*/  IMAD.WIDE R10, R201, 0x4, R246 ;  /* 0x00000004c90a7825 */ /* 0x002fc800078e02f6 */
[----:B------:R-:W-:-:S04]  /*179c0*/  IMAD.WIDE R14, R201, 0x4, R248 ;  /* 0x00000004c90e7825 */ /* 0x000fc800078e02f8 */
[C---:B--2---:R-:W-:Y:S02]  /*179d0*/  IMAD.WIDE R6, R201.reuse, 0x4, R132 ;  /* 0x00000004c9067825 */ /* 0x044fe400078e0284 */
[----:B------:R-:W2:Y:S04]  /*179e0*/  LDL.LU.64 R132, [R1+0x848] ;  /* 0x0008480001847983 */ /* 0x000ea80000300a00 */
[----:B------:R1:W-:Y:S04]  /*179f0*/  STL.64 [R1+0x660], R10 ;  /* 0x0006600a01007387 */ /* 0x0003e80000100a00 */
[----:B------:R3:W-:Y:S04]  /*17a00*/  STL.64 [R1+0x650], R6 ;  /* 0x0006500601007387 */ /* 0x0007e80000100a00 */
[----:B------:R-:W-:Y:S01]  /*17a10*/  STL.64 [R1+0x640], R14 ;  /* 0x0006400e01007387 */ /* 0x000fe20000100a00 */
[----:B-1----:R-:W-:-:S04]  /*17a20*/  IMAD.WIDE R10, R201, 0x4, R244 ;  /* 0x00000004c90a7825 */ /* 0x002fc800078e02f4 */
[C---:B---3--:R-:W-:Y:S01]  /*17a30*/  IMAD.WIDE R6, R201.reuse, 0x4, R4 ;  /* 0x00000004c9067825 */ /* 0x048fe200078e0204 */
[----:B------:R-:W-:Y:S03]  /*17a40*/  STL.64 [R1+0x630], R10 ;  /* 0x0006300a01007387 */ /* 0x000fe60000100a00 */
[C---:B------:R-:W-:Y:S01]  /*17a50*/  IMAD.WIDE R4, R201.reuse, 0x4, R8 ;  /* 0x00000004c9047825 */ /* 0x040fe200078e0208 */
[----:B------:R1:W-:Y:S03]  /*17a60*/  STL.64 [R1+0x620], R6 ;  /* 0x0006200601007387 */ /* 0x0003e60000100a00 */
[C---:B------:R-:W-:Y:S01]  /*17a70*/  IMAD.WIDE R8, R201.reuse, 0x4, R12 ;  /* 0x00000004c9087825 */ /* 0x040fe200078e020c */
        /* <DEDUP_REMOVED lines=25> */
[----:B------:R-:W-:Y:S01]  /*17c10*/  STL.64 [R1+0x528], R8 ;  /* 0x0005280801007387 */ /* 0x000fe20000100a00 */
[----:B-1----:R-:W-:-:S03]  /*17c20*/  IMAD.WIDE R6, R201, 0x4, R64 ;  /* 0x00000004c9067825 */ /* 0x002fc600078e0240 */
[----:B------:R-:W4:Y:S01]  /*17c30*/  LDL.LU.64 R26, [R1+0x788] ;  /* 0x00078800011a7983 */ /* 0x000f220000300a00 */
[----:B---3--:R-:W-:-:S03]  /*17c40*/  IMAD.WIDE R4, R201, 0x4, R68 ;  /* 0x00000004c9047825 */ /* 0x008fc600078e0244 */
[----:B------:R1:W-:Y:S04]  /*17c50*/  STL.64 [R1+0x500], R6 ;  /* 0x0005000601007387 */ /* 0x0003e80000100a00 */
[----:B------:R-:W3:Y:S04]  /*17c60*/  LDL.LU.64 R22, [R1+0x768] ;  /* 0x0007680001167983 */ /* 0x000ee80000300a00 */
[----:B------:R1:W-:Y:S04]  /*17c70*/  STL.64 [R1+0x4f0], R4 ;  /* 0x0004f00401007387 */ /* 0x0003e80000100a00 */
[----:B------:R-:W2:Y:S04]  /*17c80*/  LDL.LU.64 R18, [R1+0x748] ;  /* 0x0007480001127983 */ /* 0x000ea80000300a00 */
[----:B------:R-:W2:Y:S04]  /*17c90*/  LDL.LU.64 R242, [R1+0x728] ;  /* 0x0007280001f27983 */ /* 0x000ea80000300a00 */
[----:B------:R-:W2:Y:S04]  /*17ca0*/  LDL.LU.64 R246, [R1+0x708] ;  /* 0x0007080001f67983 */ /* 0x000ea80000300a00 */
[----:B------:R-:W2:Y:S04]  /*17cb0*/  LDL.LU.64 R38, [R1+0x6e8] ;  /* 0x0006e80001267983 */ /* 0x000ea80000300a00 */
[----:B------:R-:W2:Y:S04]  /*17cc0*/  LDL.LU.64 R34, [R1+0x6c0] ;  /* 0x0006c00001227983 */ /* 0x000ea80000300a00 */
[----:B------:R-:W2:Y:S04]  /*17cd0*/  LDL.LU.64 R30, [R1+0x5f8] ;  /* 0x0005f800011e7983 */ /* 0x000ea80000300a00 */
[----:B------:R-:W2:Y:S04]  /*17ce0*/  LDL.LU.64 R14, [R1+0x510] ;  /* 0x00051000010e7983 */ /* 0x000ea80000300a00 */
[----:B------:R-:W2:Y:S01]  /*17cf0*/  LDL.LU.64 R10, [R1+0x420] ;  /* 0x00042000010a7983 */ /* 0x000ea20000300a00 */
[----:B------:R-:W-:-:S04]  /*17d00*/  IMAD.WIDE R110, R201, 0x4, R72 ;  /* 0x00000004c96e7825 */ /* 0x000fc800078e0248 */
[C---:B------:R-:W-:Y:S01]  /*17d10*/  IMAD.WIDE R118, R201.reuse, 0x4, R76 ;  /* 0x00000004c9767825 */ /* 0x040fe200078e024c */
[----:B------:R1:W-:Y:S03]  /*17d20*/  STL.64 [R1+0x4e0], R110 ;  /* 0x0004e06e01007387 */ /* 0x0003e60000100a00 */
        /* <DEDUP_REMOVED lines=40> */
[C---:B------:R-:W-:Y:S01]  /*17fb0*/  IMAD.WIDE R130, R201.reuse, 0x4, R222 ;  /* 0x00000004c9827825 */ /* 0x040fe200078e02de */
[----:B------:R-:W-:Y:S01]  /*17fc0*/  ISETP.GE.U32.AND P6, PT, R144, 0x7ffffe43, PT ;  /* 0x7ffffe439000780c */ /* 0x000fe20003fc6070 */
[----:B------:R-:W1:Y:S02]  /*17fd0*/  LDC R88, c[0x0][0x3a0] ;  /* 0x0000e800ff587b82 */ /* 0x000e640000000800 */
[C---:B------:R-:W-:Y:S01]  /*17fe0*/  IMAD.WIDE R112, R201.reuse, 0x4, R116 ;  /* 0x00000004c9707825 */ /* 0x040fe200078e0274 */
[----:B------:R1:W-:Y:S03]  /*17ff0*/  STL.64 [R1+0x428], R188 ;  /* 0x000428bc01007387 */ /* 0x0003e60000100a00 */
[C---:B------:R-:W-:Y:S01]  /*18000*/  IMAD.WIDE R108, R201.reuse, 0x4, R120 ;  /* 0x00000004c96c7825 */ /* 0x040fe200078e0278 */
[----:B------:R1:W-:Y:S01]  /*18010*/  STL.64 [R1+0x3f8], R112 ;  /* 0x0003f87001007387 */ /* 0x0003e20000100a00 */
[----:B------:R-:W-:Y:S01]  /*18020*/  ISETP.GE.U32.AND P4, PT, R0, 0x7ffffe41, PT ;  /* 0x7ffffe410000780c */ /* 0x000fe20003f86070 */
[----:B------:R-:W1:Y:S01]  /*18030*/  LDC R89, c[0x0][0x3a0] ;  /* 0x0000e800ff597b82 */ /* 0x000e620000000800 */
[C---:B------:R-:W-:Y:S01]  /*18040*/  IMAD.WIDE R104, R201.reuse, 0x4, R128 ;  /* 0x00000004c9687825 */ /* 0x040fe200078e0280 */
[----:B------:R1:W-:Y:S03]  /*18050*/  STL.64 [R1+0x3d8], R108 ;  /* 0x0003d86c01007387 */ /* 0x0003e60000100a00 */
[C---:B------:R-:W-:Y:S01]  /*18060*/  IMAD.WIDE R124, R201.reuse, 0x4, R136 ;  /* 0x00000004c97c7825 */ /* 0x040fe200078e0288 */
[----:B------:R1:W-:Y:S03]  /*18070*/  STL.64 [R1+0x3b8], R198 ;  /* 0x0003b8c601007387 */ /* 0x0003e60000100a00 */
[C---:B------:R-:W-:Y:S01]  /*18080*/  IMAD.WIDE R116, R201.reuse, 0x4, R140 ;  /* 0x00000004c9747825 */ /* 0x040fe200078e028c */
[----:B------:R1:W-:Y:S04]  /*18090*/  STL.64 [R1+0x2e0], R104 ;  /* 0x0002e06801007387 */ /* 0x0003e80000100a00 */
[----:B------:R1:W-:Y:S04]  /*180a0*/  STL.64 [R1+0x2d8], R124 ;  /* 0x0002d87c01007387 */ /* 0x0003e80000100a00 */
[----:B------:R1:W-:Y:S04]  /*180b0*/  STL.64 [R1+0x2c8], R116 ;  /* 0x0002c87401007387 */ /* 0x0003e80000100a00 */
[----:B------:R-:W-:Y:S04]  /*180c0*/  STL.64 [R1+0x2c0], R146 ;  /* 0x0002c09201007387 */ /* 0x000fe80000100a00 */
        /* <DEDUP_REMOVED lines=9> */
[----:B------:R-:W-:Y:S01]  /*18160*/  STL.64 [R1+0x270], R186 ;  /* 0x000270ba01007387 */ /* 0x000fe20000100a00 */
[----:B------:R-:W-:-:S03]  /*18170*/  IMAD.WIDE R122, R201, 0x4, R236 ;  /* 0x00000004c97a7825 */ /* 0x000fc600078e02ec */
[----:B------:R-:W-:Y:S01]  /*18180*/  STL.64 [R1+0x268], R184 ;  /* 0x000268b801007387 */ /* 0x000fe20000100a00 */
[----:B------:R-:W-:-:S03]  /*18190*/  IMAD.WIDE R114, R201, 0x4, R238 ;  /* 0x00000004c9727825 */ /* 0x000fc600078e02ee */
[----:B------:R-:W-:Y:S01]  /*181a0*/  STL.64 [R1+0x1a8], R180 ;  /* 0x0001a8b401007387 */ /* 0x000fe20000100a00 */
[----:B------:R-:W-:-:S04]  /*181b0*/  IMAD.WIDE R106, R201, 0x4, R240 ;  /* 0x00000004c96a7825 */ /* 0x000fc800078e02f0 */
[C---:B----4-:R-:W-:Y:S01]  /*181c0*/  IMAD.WIDE R64, R145.reuse, 0x4, R26 ;  /* 0x0000000491407825 */ /* 0x050fe200078e021a */
[----:B------:R-:W-:Y:S03]  /*181d0*/  STL.64 [R1+0x1b8], R172 ;  /* 0x0001b8ac01007387 */ /* 0x000fe60000100a00 */
[C---:B---3--:R-:W-:Y:S01]  /*181e0*/  IMAD.WIDE R56, R145.reuse, 0x4, R22 ;  /* 0x0000000491387825 */ /* 0x048fe200078e0216 */
[----:B------:R-:W-:Y:S03]  /*181f0*/  STL.64 [R1+0x1c8], R168 ;  /* 0x0001c8a801007387 */ /* 0x000fe60000100a00 */
[C---:B--2---:R-:W-:Y:S01]  /*18200*/  IMAD.WIDE R48, R145.reuse, 0x4, R18 ;  /* 0x0000000491307825 */ /* 0x044fe200078e0212 */
        /* <DEDUP_REMOVED lines=8> */
[----:B------:R-:W-:Y:S01]  /*18290*/  STL.64 [R1+0x218], R122 ;  /* 0x0002187a01007387 */ /* 0x000fe20000100a00 */
[----:B------:R-:W-:Y:S01]  /*182a0*/  IADD3 R144, PT, PT, R2, 0x100000, RZ ;  /* 0x0010000002907810 */ /* 0x000fe20007ffe0ff */
[----:B------:R-:W2:Y:S02]  /*182b0*/  LDC R201, c[0x0][0x3a0] ;  /* 0x0000e800ffc97b82 */ /* 0x000ea40000000800 */
[----:B------:R-:W-:Y:S04]  /*182c0*/  STL.64 [R1+0x228], R114 ;  /* 0x0002287201007387 */ /* 0x000fe80000100a00 */
[----:B------:R-:W-:Y:S04]  /*182d0*/  STL.64 [R1+0x6b8], R106 ;  /* 0x0006b86a01007387 */ /* 0x000fe80000100a00 */
[----:B------:R-:W3:Y:S04]  /*182e0*/  LDL.LU.64 R26, [R1+0x3f0] ;  /* 0x0003f000011a7983 */ /* 0x000ee80000300a00 */
[----:B------:R-:W4:Y:S04]  /*182f0*/  LDL.LU.64 R22, [R1+0x3c8] ;  /* 0x0003c80001167983 */ /* 0x000f280000300a00 */
[----:B------:R-:W2:Y:S04]  /*18300*/  LDL.LU.64 R18, [R1+0x3a0] ;  /* 0x0003a00001127983 */ /* 0x000ea80000300a00 */
[----:B------:R-:W2:Y:S04]  /*18310*/  LDL.LU.64 R242, [R1+0x7d0] ;  /* 0x0007d00001f27983 */ /* 0x000ea80000300a00 */
[----:B------:R-:W2:Y:S04]  /*18320*/  LDL.LU.64 R246, [R1+0x7b8] ;  /* 0x0007b80001f67983 */ /* 0x000ea80000300a00 */
[----:B------:R-:W-:Y:S04]  /*18330*/  LDGSTS.E [R135+0x5f400], desc[UR28][R230.64], !P6 ;  /* 0x5f400000e6877fae */ /* 0x000fe8000f1a101c */
[----:B------:R-:W-:Y:S04]  /*18340*/  LDGSTS.E [R135+0x5f600], desc[UR28][R236.64], !P6 ;  /* 0x5f600000ec877fae */ /* 0x000fe8000f1a101c */
[----:B------:R1:W-:Y:S04]  /*18350*/  LDGSTS.E [R135+0x5f800], desc[UR28][R232.64], !P5 ;  /* 0x5f800000e8877fae */ /* 0x0003e8000e9a101c */
[----:B------:R-:W-:Y:S04]  /*18360*/  LDGSTS.E [R135+0x5fa00], desc[UR28][R238.64], !P5 ;  /* 0x5fa00000ee877fae */ /* 0x000fe8000e9a101c */
[----:B------:R-:W-:Y:S04]  /*18370*/  LDGSTS.E [R135+0x5fc00], desc[UR28][R234.64], !P4 ;  /* 0x5fc00000ea877fae */ /* 0x000fe8000e1a101c */
[----:B------:R-:W2:Y:S01]  /*18380*/  LDL.LU.64 R42, [R1+0x7a0] ;  /* 0x0007a000012a7983 */ /* 0x000ea20000300a00 */
[----:B-1----:R-:W-:-:S03]  /*18390*/  IMAD.WIDE R232, R145, 0x4, R14 ;  /* 0x0000000491e87825 */ /* 0x002fc600078e020e */
[----:B------:R1:W-:Y:S01]  /*183a0*/  LDGSTS.E [R135+0x5fe00], desc[UR28][R240.64], !P4 ;  /* 0x5fe00000f0877fae */ /* 0x0003e2000e1a101c */
[----:B------:R-:W-:-:S03]  /*183b0*/  IMAD.WIDE R14, R145, 0x4, R10 ;  /* 0x00000004910e7825 */ /* 0x000fc600078e020a */
[----:B------:R-:W2:Y:S04]  /*183c0*/  LDL.LU.64 R38, [R1+0x780] ;  /* 0x0007800001267983 */ /* 0x000ea80000300a00 */
[----:B------:R-:W2:Y:S01]  /*183d0*/  LDL.LU.64 R34, [R1+0x760] ;  /* 0x0007600001227983 */ /* 0x000ea20000300a00 */
[----:B-1----:R-:W-:-:S03]  /*183e0*/  IMAD.WIDE R240, R145, 0x4, R30 ;  /* 0x0000000491f07825 */ /* 0x002fc600078e021e */
[----:B------:R-:W0:Y:S04]  /*183f0*/  LDGDEPBAR ;  /* 0x00000000000079af */ /* 0x000e280000000000 */
[----:B------:R-:W2:Y:S04]  /*18400*/  LDL.LU.64 R30, [R1+0x740] ;  /* 0x00074000011e7983 */ /* 0x000ea80000300a00 */
[----:B------:R-:W2:Y:S01]  /*18410*/  LDL.LU.64 R10, [R1+0x720] ;  /* 0x00072000010a7983 */ /* 0x000ea20000300a00 */
[----:B---3--:R-:W-:-:S03]  /*18420*/  IMAD.WIDE R220, R145, 0x4, R26 ;  /* 0x0000000491dc7825 */ /* 0x008fc600078e021a */
[----:B------:R-:W3:Y:S01]  /*18430*/  LDL.LU.64 R26, [R1+0x700] ;  /* 0x00070000011a7983 */ /* 0x000ee20000300a00 */
[----:B----4-:R-:W-:-:S03]  /*18440*/  IMAD.WIDE R202, R145, 0x4, R22 ;  /* 0x0000000491ca7825 */ /* 0x010fc600078e0216 */
[----:B------:R-:W4:Y:S01]  /*18450*/  LDL.LU.64 R22, [R1+0x6e0] ;  /* 0x0006e00001167983 */ /* 0x000f220000300a00 */
[----:B--2---:R-:W-:-:S04]  /*18460*/  IMAD.WIDE R140, R145, 0x4, R18 ;  /* 0x00000004918c7825 */ /* 0x004fc800078e0212 */
[C---:B------:R-:W-:Y:S02]  /*18470*/  IMAD.WIDE R76, R145.reuse, 0x4, R246 ;  /* 0x00000004914c7825 */ /* 0x040fe400078e02f6 */
[----:B------:R-:W2:Y:S04]  /*18480*/  LDL.LU.64 R246, [R1+0x6b0] ;  /* 0x0006b00001f67983 */ /* 0x000ea80000300a00 */
[----:B------:R-:W2:Y:S01]  /*18490*/  LDL.LU.64 R18, [R1+0x5f0] ;  /* 0x0005f00001127983 */ /* 0x000ea20000300a00 */
[----:B------:R-:W-:-:S03]  /*184a0*/  IMAD.WIDE R82, R145, 0x4, R242 ;  /* 0x0000000491527825 */ /* 0x000fc600078e02f2 */
[----:B------:R-:W4:Y:S04]  /*184b0*/  LDL.LU.64 R242, [R1+0x448] ;  /* 0x0004480001f27983 */ /* 0x000f280000300a00 */
[----:B------:R-:W4:Y:S04]  /*184c0*/  LDL.LU.64 R74, [R1+0x410] ;  /* 0x00041000014a7983 */ /* 0x000f280000300a00 */
[----:B------:R-:W4:Y:S04]  /*184d0*/  LDL.LU.64 R66, [R1+0x3e8] ;  /* 0x0003e80001427983 */ /* 0x000f280000300a00 */
        /* <DEDUP_REMOVED lines=8> */
[----:B------:R-:W4:Y:S02]  /*18560*/  LDL.LU.64 R34, [R1+0x798] ;  /* 0x0007980001227983 */ /* 0x000f240000300a00 */
[----:B------:R-:W-:-:S04]  /*18570*/  IMAD.WIDE R46, R145, 0x4, R30 ;  /* 0x00000004912e7825 */ /* 0x000fc800078e021e */
[C---:B---3--:R-:W-:Y:S02]  /*18580*/  IMAD.WIDE R30, R145.reuse, 0x4, R26 ;  /* 0x00000004911e7825 */ /* 0x048fe400078e021a */
[----:B------:R-:W3:Y:S02]  /*18590*/  LDL.LU.64 R26, [R1+0x778] ;  /* 0x00077800011a7983 */ /* 0x000ee40000300a00 */
[C---:B--2---:R-:W-:Y:S02]  /*185a0*/  IMAD.WIDE R238, R145.reuse, 0x4, R18 ;  /* 0x0000000491ee7825 */ /* 0x044fe400078e0212 */
[----:B------:R-:W2:Y:S02]  /*185b0*/  LDL.LU.64 R18, [R1+0x758] ;  /* 0x0007580001127983 */ /* 0x000ea40000300a00 */
[C---:B----4-:R-:W-:Y:S02]  /*185c0*/  IMAD.WIDE R230, R145.reuse, 0x4, R242 ;  /* 0x0000000491e67825 */ /* 0x050fe400078e02f2 */
        /* <DEDUP_REMOVED lines=11> */
[----:B------:R-:W-:-:S04]  /*18680*/  IMAD.WIDE R74, R145, 0x4, R42 ;  /* 0x00000004914a7825 */ /* 0x000fc800078e022a */
[----:B------:R-:W-:-:S04]  /*18690*/  IMAD.WIDE R68, R145, 0x4, R34 ;  /* 0x0000000491447825 */ /* 0x000fc800078e0222 */
[----:B---3--:R-:W-:-:S04]  /*186a0*/  IMAD.WIDE R60, R145, 0x4, R26 ;  /* 0x00000004913c7825 */ /* 0x008fc800078e021a */
[C---:B--2---:R-:W-:Y:S02]  /*186b0*/  IMAD.WIDE R52, R145.reuse, 0x4, R18 ;  /* 0x0000000491347825 */ /* 0x044fe400078e0212 */
[----:B------:R-:W2:Y:S04]  /*186c0*/  LDL.LU.64 R18, [R1+0x440] ;  /* 0x0004400001127983 */ /* 0x000ea80000300a00 */
[----:B------:R-:W3:Y:S01]  /*186d0*/  LDL.LU.64 R42, [R1+0x408] ;  /* 0x00040800012a7983 */ /* 0x000ee20000300a00 */
[----:B----4-:R-:W-:-:S03]  /*186e0*/  IMAD.WIDE R44, R145, 0x4, R242 ;  /* 0x00000004912c7825 */ /* 0x010fc600078e02f2 */
[----:B------:R-:W4:Y:S04]  /*186f0*/  LDL.LU.64 R34, [R1+0x3e0] ;  /* 0x0003e00001227983 */ /* 0x000f280000300a00 */
        /* <DEDUP_REMOVED lines=12> */
[C---:B------:R-:W-:Y:S02]  /*187c0*/  VIADD R250, R2.reuse, 0x100000 ;  /* 0x0010000002fa7836 */ /* 0x040fe40000000000 */
[C---:B------:R-:W-:Y:S02]  /*187d0*/  VIADD R0, R2.reuse, 0x100000 ;  /* 0x0010000002007836 */ /* 0x040fe40000000000 */
[C---:B------:R-:W-:Y:S01]  /*187e0*/  VIADD R7, R2.reuse, 0x100000 ;  /* 0x0010000002077836 */ /* 0x040fe20000000000 */
[----:B------:R-:W-:Y:S01]  /*187f0*/  LDGSTS.E [R250+-0x68000], desc[UR28][R224.64], P2 ;  /* 0x98000000e0fa7fae */ /* 0x000fe200091a101c */
        /* <DEDUP_REMOVED lines=15> */
[----:B------:R1:W-:Y:S01]  /*188f0*/  LDGSTS.E [R7+-0x64c00], desc[UR28][R220.64], P2 ;  /* 0x9b400000dc077fae */ /* 0x0003e200091a101c */
[----:B---3--:R-:W-:-:S03]  /*18900*/  IMAD.WIDE R222, R145, 0x4, R42 ;  /* 0x0000000491de7825 */ /* 0x008fc600078e022a */
[----:B------:R3:W-:Y:S01]  /*18910*/  LDGSTS.E [R6+-0x64800], desc[UR28][R202.64], P2 ;  /* 0x9b800000ca067fae */ /* 0x0007e200091a101c */
[----:B----4-:R-:W-:-:S03]  /*18920*/  IMAD.WIDE R216, R145, 0x4, R34 ;  /* 0x0000000491d87825 */ /* 0x010fc600078e0222 */
[----:B------:R-:W4:Y:S01]  /*18930*/  LDL.LU.64 R42, [R1+0x730] ;  /* 0x00073000012a7983 */ /* 0x000f220000300a00 */
[----:B--2---:R-:W-:-:S03]  /*18940*/  IMAD.WIDE R142, R145, 0x4, R26 ;  /* 0x00000004918e7825 */ /* 0x004fc600078e021a */
[----:B------:R-:W2:Y:S01]  /*18950*/  LDL.LU.64 R34, [R1+0x710] ;  /* 0x0007100001227983 */ /* 0x000ea20000300a00 */
[----:B------:R-:W-:-:S03]  /*18960*/  IMAD.WIDE R136, R145, 0x4, R242 ;  /* 0x0000000491887825 */ /* 0x000fc600078e02f2 */
[----:B------:R-:W2:Y:S04]  /*18970*/  LDL.LU.64 R26, [R1+0x6f0] ;  /* 0x0006f000011a7983 */ /* 0x000ea80000300a00 */
[----:B------:R-:W2:Y:S04]  /*18980*/  LDL.LU.64 R234, [R1+0x6d0] ;  /* 0x0006d00001ea7983 */ /* 0x000ea80000300a00 */
[----:B------:R-:W4:Y:S04]  /*18990*/  LDL.LU.64 R242, [R1+0x608] ;  /* 0x0006080001f27983 */ /* 0x000f280000300a00 */
[----:B------:R-:W4:Y:S04]  /*189a0*/  LDL.LU.64 R102, [R1+0x518] ;  /* 0x0005180001667983 */ /* 0x000f280000300a00 */
[----:B------:R-:W4:Y:S01]  /*189b0*/  LDL.LU.64 R98, [R1+0x430] ;  /* 0x0004300001627983 */ /* 0x000f220000300a00 */
[----:B------:R-:W-:Y:S01]  /*189c0*/  IMAD.WIDE R72, R145, 0x4, R66 ;  /* 0x0000000491487825 */ /* 0x000fe200078e0242 */
[----:B-1----:R-:W-:-:S02]  /*189d0*/  IADD3 R7, PT, PT, R134, 0x100000, RZ ;  /* 0x0010000086077810 */ /* 0x002fc40007ffe0ff */
[----:B------:R1:W-:Y:S01]  /*189e0*/  LDGSTS.E [R5+-0x64400], desc[UR28][R140.64], P2 ;  /* 0x9bc000008c057fae */ /* 0x0003e200091a101c */
[----:B------:R-:W-:-:S04]  /*189f0*/  IMAD.WIDE R66, R145, 0x4, R58 ;  /* 0x0000000491427825 */ /* 0x000fc800078e023a */
[----:B------:R-:W-:-:S04]  /*18a00*/  IMAD.WIDE R58, R145, 0x4, R50 ;  /* 0x00000004913a7825 */ /* 0x000fc800078e0232 */
[----:B------:R-:W-:Y:S02]  /*18a10*/  IMAD.WIDE R50, R145, 0x4, R10 ;  /* 0x0000000491327825 */ /* 0x000fe400078e020a */
[----:B------:R-:W4:Y:S04]  /*18a20*/  LDL.LU.64 R10, [R1+0x400] ;  /* 0x00040000010a7983 */ /* 0x000f280000300a00 */
[----:B------:R-:W4:Y:S04]  /*18a30*/  LDL.LU.64 R94, [R1+0x3d0] ;  /* 0x0003d000015e7983 */ /* 0x000f280000300a00 */
[----:B------:R-:W4:Y:S04]  /*18a40*/  LDL.LU.64 R86, [R1+0x3a8] ;  /* 0x0003a80001567983 */ /* 0x000f280000300a00 */
[----:B------:R-:W4:Y:S01]  /*18a50*/  LDL.LU.64 R90, [R1+0x388] ;  /* 0x00038800015a7983 */ /* 0x000f220000300a00 */
[----:B------:R-:W-:-:S02]  /*18a60*/  VIADD R4, R134, 0x100000 ;  /* 0x0010000086047836 */ /* 0x000fc40000000000 */
[C---:B------:R-:W-:Y:S01]  /*18a70*/  VIADD R0, R134.reuse, 0x100000 ;  /* 0x0010000086007836 */ /* 0x040fe20000000000 */
[----:B------:R-:W4:Y:S01]  /*18a80*/  LDL.64 R206, [R1+0x6c8] ;  /* 0x0006c80001ce7983 */ /* 0x000f220000100a00 */
[C---:B---3--:R-:W-:Y:S02]  /*18a90*/  VIADD R6, R134.reuse, 0x100000 ;  /* 0x0010000086067836 */ /* 0x048fe40000000000 */
[----:B-1----:R-:W-:Y:S01]  /*18aa0*/  VIADD R5, R134, 0x100000 ;  /* 0x0010000086057836 */ /* 0x002fe20000000000 */
[----:B------:R-:W-:Y:S01]  /*18ab0*/  LDGSTS.E [R4+-0x67f00], desc[UR28][R82.64], P2 ;  /* 0x9810000052047fae */ /* 0x000fe200091a101c */
[----:B------:R-:W-:-:S03]  /*18ac0*/  IMAD.WIDE R22, R145, 0x4, R22 ;  /* 0x0000000491167825 */ /* 0x000fc600078e0216 */
[----:B------:R-:W-:Y:S01]  /*18ad0*/  LDGSTS.E [R0+-0x67b00], desc[UR28][R76.64], P2 ;  /* 0x985000004c007fae */ /* 0x000fe200091a101c */
[----:B------:R-:W-:-:S03]  /*18ae0*/  IMAD.WIDE R246, R145, 0x4, R246 ;  /* 0x0000000491f67825 */ /* 0x000fc600078e02f6 */
        /* <DEDUP_REMOVED lines=10> */
[----:B------:R3:W-:Y:S04]  /*18b90*/  LDGSTS.E [R7+-0x64f00], desc[UR28][R12.64], P2 ;  /* 0x9b1000000c077fae */ /* 0x0007e800091a101c */
[----:B------:R3:W-:Y:S01]  /*18ba0*/  LDGSTS.E [R6+-0x64b00], desc[UR28][R218.64], P2 ;  /* 0x9b500000da067fae */ /* 0x0007e200091a101c */
[----:B-1----:R-:W-:-:S03]  /*18bb0*/  VIADD R0, R133, 0x100000 ;  /* 0x0010000085007836 */ /* 0x002fc60000000000 */
[----:B------:R1:W-:Y:S01]  /*18bc0*/  LDGSTS.E [R5+-0x64700], desc[UR28][R196.64], P2 ;  /* 0x9b900000c4057fae */ /* 0x0003e200091a101c */
[----:B---3--:R-:W-:-:S03]  /*18bd0*/  IADD3 R7, PT, PT, R133, 0x100000, RZ ;  /* 0x0010000085077810 */ /* 0x008fc60007ffe0ff */
[----:B------:R3:W-:Y:S01]  /*18be0*/  LDGSTS.E [R4+-0x64300], desc[UR28][R138.64], P2 ;  /* 0x9bd000008a047fae */ /* 0x0007e200091a101c */
[----:B------:R-:W-:-:S03]  /*18bf0*/  VIADD R6, R133, 0x100000 ;  /* 0x0010000085067836 */ /* 0x000fc60000000000 */
[----:B------:R3:W-:Y:S01]  /*18c00*/  LDGSTS.E [R0+-0x67e00], desc[UR28][R80.64], P2 ;  /* 0x9820000050007fae */ /* 0x0007e200091a101c */
[----:B-1----:R-:W-:-:S03]  /*18c10*/  VIADD R5, R133, 0x100000 ;  /* 0x0010000085057836 */ /* 0x002fc60000000000 */
[----:B------:R-:W-:Y:S01]  /*18c20*/  LDGSTS.E [R7+-0x67a00], desc[UR28][R74.64], P2 ;  /* 0x986000004a077fae */ /* 0x000fe200091a101c */
[----:B---3--:R-:W-:-:S03]  /*18c30*/  VIADD R4, R133, 0x100000 ;  /* 0x0010000085047836 */ /* 0x008fc60000000000 */
[----:B------:R-:W-:Y:S01]  /*18c40*/  LDGSTS.E [R6+-0x67600], desc[UR28][R68.64], P2 ;  /* 0x98a0000044067fae */ /* 0x000fe200091a101c */
[----:B------:R-:W-:-:S03]  /*18c50*/  IMAD.WIDE R18, R145, 0x4, R18 ;  /* 0x0000000491127825 */ /* 0x000fc600078e0212 */
[----:B------:R-:W-:Y:S04]  /*18c60*/  LDGSTS.E [R5+-0x67200], desc[UR28][R60.64], P2 ;  /* 0x98e000003c057fae */ /* 0x000fe800091a101c */
[----:B------:R-:W-:Y:S04]  /*18c70*/  LDGSTS.E [R4+-0x66e00], desc[UR28][R52.64], P2 ;  /* 0x9920000034047fae */ /* 0x000fe800091a101c */
[----:B------:R-:W-:Y:S04]  /*18c80*/  LDGSTS.E [R0+-0x66a00], desc[UR28][R44.64], P2 ;  /* 0x996000002c007fae */ /* 0x000fe800091a101c */
[----:B------:R-:W-:Y:S04]  /*18c90*/  LDGSTS.E [R7+-0x66600], desc[UR28][R36.64], P2 ;  /* 0x99a0000024077fae */ /* 0x000fe800091a101c */
[----:B------:R-:W-:Y:S04]  /*18ca0*/  LDGSTS.E [R6+-0x66200], desc[UR28][R28.64], P2 ;  /* 0x99e000001c067fae */ /* 0x000fe800091a101c */
[----:B------:R-:W-:Y:S01]  /*18cb0*/  LDGSTS.E [R5+-0x65e00], desc[UR28][R20.64], P2 ;  /* 0x9a20000014057fae */ /* 0x000fe200091a101c */
[----:B------:R-:W-:-:S03]  /*18cc0*/  IMAD.WIDE R78, R145, 0x4, R78 ;  /* 0x00000004914e7825 */ /* 0x000fc600078e024e */
[----:B------:R-:W-:Y:S04]  /*18cd0*/  LDGSTS.E [R4+-0x65a00], desc[UR28][R244.64], P2 ;  /* 0x9a600000f4047fae */ /* 0x000fe800091a101c */
[----:B------:R-:W-:Y:S04]  /*18ce0*/  LDGSTS.E [R0+-0x65600], desc[UR28][R236.64], P2 ;  /* 0x9aa00000ec007fae */ /* 0x000fe800091a101c */
[----:B------:R1:W-:Y:S01]  /*18cf0*/  LDGSTS.E [R7+-0x65200], desc[UR28][R18.64], P2 ;  /* 0x9ae0000012077fae */ /* 0x0003e200091a101c */
[----:B------:R-:W-:-:S03]  /*18d00*/  IMAD.WIDE R82, R145, 0x4, R82 ;  /* 0x0000000491527825 */ /* 0x000fc600078e0252 */
[----:B------:R3:W-:Y:S01]  /*18d10*/  LDGSTS.E [R6+-0x64e00], desc[UR28][R222.64], P2 ;  /* 0x9b200000de067fae */ /* 0x0007e200091a101c */
[----:B------:R-:W-:-:S03]  /*18d20*/  IMAD.WIDE R80, R145, 0x4, R80 ;  /* 0x0000000491507825 */ /* 0x000fc600078e0250 */
[----:B------:R3:W-:Y:S01]  /*18d30*/  LDGSTS.E [R5+-0x64a00], desc[UR28][R216.64], P2 ;  /* 0x9b600000d8057fae */ /* 0x0007e200091a101c */
[----:B-1----:R-:W-:-:S03]  /*18d40*/  IADD3 R7, PT, PT, R132, 0x100000, RZ ;  /* 0x0010000084077810 */ /* 0x002fc60007ffe0ff */
[----:B------:R-:W-:Y:S01]  /*18d50*/  LDGSTS.E [R4+-0x64600], desc[UR28][R142.64], P2 ;  /* 0x9ba000008e047fae */ /* 0x000fe200091a101c */
[----:B------:R-:W-:-:S03]  /*18d60*/  IMAD.WIDE R100, R145, 0x4, R226 ;  /* 0x0000000491647825 */ /* 0x000fc600078e02e2 */
[----:B------:R-:W-:Y:S01]  /*18d70*/  LDGSTS.E [R0+-0x64200], desc[UR28][R136.64], P2 ;  /* 0x9be0000088007fae */ /* 0x000fe200091a101c */
[----:B---3--:R-:W-:-:S03]  /*18d80*/  VIADD R6, R132, 0x100000 ;  /* 0x0010000084067836 */ /* 0x008fc60000000000 */
[----:B------:R1:W-:Y:S01]  /*18d90*/  LDGSTS.E [R7+-0x67d00], desc[UR28][R78.64], P2 ;  /* 0x983000004e077fae */ /* 0x0003e200091a101c */
[----:B------:R-:W-:-:S03]  /*18da0*/  IMAD.WIDE R76, R145, 0x4, R76 ;  /* 0x00000004914c7825 */ /* 0x000fc600078e024c */
[----:B------:R-:W3:Y:S01]  /*18db0*/  LDL.64 R194, [R1+0x6a0] ;  /* 0x0006a00001c27983 */ /* 0x000ee20000100a00 */
[----:B------:R-:W-:-:S03]  /*18dc0*/  VIADD R5, R132, 0x100000 ;  /* 0x0010000084057836 */ /* 0x000fc60000000000 */
[----:B------:R-:W3:Y:S01]  /*18dd0*/  LDL.64 R190, [R1+0x688] ;  /* 0x0006880001be7983 */ /* 0x000ee20000100a00 */
[----:B------:R-:W-:-:S03]  /*18de0*/  IMAD.WIDE R74, R145, 0x4, R74 ;  /* 0x00000004914a7825 */ /* 0x000fc600078e024a */
[----:B------:R1:W-:Y:S02]  /*18df0*/  LDGSTS.E [R6+-0x67900], desc[UR28][R72.64], P2 ;  /* 0x9870000048067fae */ /* 0x0003e400091a101c */
[C---:B-1----:R-:W-:Y:S02]  /*18e00*/  IMAD.WIDE R78, R145.reuse, 0x4, R78 ;  /* 0x00000004914e7825 */ /* 0x042fe400078e024e */
[----:B------:R1:W-:Y:S02]  /*18e10*/  LDGSTS.E [R5+-0x67500], desc[UR28][R66.64], P2 ;  /* 0x98b0000042057fae */ /* 0x0003e400091a101c */
[----:B------:R-:W-:-:S04]  /*18e20*/  IMAD.WIDE R70, R145, 0x4, R70 ;  /* 0x0000000491467825 */ /* 0x000fc800078e0246 */
[----:B------:R-:W-:Y:S02]  /*18e30*/  VIADD R4, R132, 0x100000 ;  /* 0x0010000084047836 */ /* 0x000fe40000000000 */
[----:B------:R-:W-:-:S04]  /*18e40*/  IMAD.WIDE R72, R145, 0x4, R72 ;  /* 0x0000000491487825 */ /* 0x000fc800078e0248 */
[C---:B------:R-:W-:Y:S01]  /*18e50*/  IMAD.WIDE R68, R145.reuse, 0x4, R68 ;  /* 0x0000000491447825 */ /* 0x040fe200078e0244 */
[----:B------:R-:W-:Y:S01]  /*18e60*/  IADD3 R0, PT, PT, R132, 0x100000, RZ ;  /* 0x0010000084007810 */ /* 0x000fe20007ffe0ff */
[----:B------:R1:W-:Y:S02]  /*18e70*/  LDGSTS.E [R4+-0x67100], desc[UR28][R58.64], P2 ;  /* 0x98f000003a047fae */ /* 0x0003e400091a101c */
[C---:B------:R-:W-:Y:S02]  /*18e80*/  IMAD.WIDE R64, R145.reuse, 0x4, R64 ;  /* 0x0000000491407825 */ /* 0x040fe400078e0240 */
[----:B------:R1:W-:Y:S02]  /*18e90*/  LDGSTS.E [R0+-0x66d00], desc[UR28][R50.64], P2 ;  /* 0x9930000032007fae */ /* 0x0003e400091a101c */
[----:B-1----:R-:W-:-:S04]  /*18ea0*/  IMAD.WIDE R66, R145, 0x4, R66 ;  /* 0x0000000491427825 */ /* 0x002fc800078e0242 */
        /* <DEDUP_REMOVED lines=11> */
[----:B------:R-:W-:Y:S02]  /*18f60*/  VIADD R85, R132, 0x100000 ;  /* 0x0010000084557836 */ /* 0x000fe40000000000 */
[----:B------:R-:W-:-:S04]  /*18f70*/  IMAD.WIDE R38, R145, 0x4, R38 ;  /* 0x0000000491267825 */ /* 0x000fc800078e0226 */
[----:B------:R-:W-:Y:S02]  /*18f80*/  VIADD R84, R132, 0x100000 ;  /* 0x0010000084547836 */ /* 0x000fe40000000000 */
[----:B------:R-:W-:-:S04]  /*18f90*/  IMAD.WIDE R36, R145, 0x4, R36 ;  /* 0x0000000491247825 */ /* 0x000fc800078e0224 */
[----:B--2---:R-:W-:-:S04]  /*18fa0*/  IMAD.WIDE R250, R145, 0x4, R234 ;  /* 0x0000000491fa7825 */ /* 0x004fc800078e02ea */
[----:B----4-:R-:W-:-:S04]  /*18fb0*/  IMAD.WIDE R234, R145, 0x4, R102 ;  /* 0x0000000491ea7825 */ /* 0x010fc800078e0266 */
[----:B------:R-:W-:-:S04]  /*18fc0*/  IMAD.WIDE R102, R145, 0x4, R224 ;  /* 0x0000000491667825 */ /* 0x000fc800078e02e0 */
[C---:B------:R-:W-:Y:S01]  /*18fd0*/  IMAD.WIDE R16, R145.reuse, 0x4, R98 ;  /* 0x0000000491107825 */ /* 0x040fe200078e0262 */
[----:B------:R-:W-:Y:S03]  /*18fe0*/  STL.64 [R1+0x110], R102 ;  /* 0x0001106601007387 */ /* 0x000fe60000100a00 */
[C---:B------:R-:W-:Y:S01]  /*18ff0*/  IMAD.WIDE R98, R145.reuse, 0x4, R228 ;  /* 0x0000000491627825 */ /* 0x040fe200078e02e4 */
        /* <DEDUP_REMOVED lines=10> */
[----:B------:R-:W-:Y:S04]  /*190a0*/  STL.64 [R1+0xc0], R68 ;  /* 0x0000c04401007387 */ /* 0x000fe80000100a00 */
[----:B------:R-:W-:Y:S04]  /*190b0*/  STL.64 [R1+0xb0], R64 ;  /* 0x0000b04001007387 */ /* 0x000fe80000100a00 */
        /* <DEDUP_REMOVED lines=9> */
[----:B------:R1:W-:Y:S04]  /*19150*/  LDGSTS.E [R7+-0x66900], desc[UR28][R42.64], P2 ;  /* 0x997000002a077fae */ /* 0x0003e800091a101c */
[----:B------:R-:W-:Y:S01]  /*19160*/  STL.64 [R1+0x80], R52 ;  /* 0x0000803401007387 */ /* 0x000fe20000100a00 */
[----:B------:R-:W-:-:S03]  /*19170*/  IMAD.WIDE R10, R145, 0x4, R10 ;  /* 0x00000004910a7825 */ /* 0x000fc600078e020a */
[----:B------:R-:W-:Y:S01]  /*19180*/  STL.64 [R1+0x70], R48 ;  /* 0x0000703001007387 */ /* 0x000fe20000100a00 */
[----:B------:R-:W-:-:S03]  /*19190*/  IMAD.WIDE R32, R145, 0x4, R32 ;  /* 0x0000000491207825 */ /* 0x000fc600078e0220 */
[----:B------:R-:W-:Y:S01]  /*191a0*/  STL.64 [R1+0x78], R50 ;  /* 0x0000783201007387 */ /* 0x000fe20000100a00 */
[----:B-1----:R-:W-:-:S03]  /*191b0*/  IMAD.WIDE R42, R145, 0x4, R42 ;  /* 0x00000004912a7825 */ /* 0x002fc600078e022a */
[----:B------:R1:W-:Y:S01]  /*191c0*/  LDGSTS.E [R6+-0x66500], desc[UR28][R34.64], P2 ;  /* 0x99b0000022067fae */ /* 0x0003e200091a101c */
[----:B------:R-:W-:-:S03]  /*191d0*/  IMAD.WIDE R8, R145, 0x4, R94 ;  /* 0x0000000491087825 */ /* 0x000fc600078e025e */
[----:B------:R-:W-:Y:S01]  /*191e0*/  STL.64 [R1+0x68], R46 ;  /* 0x0000682e01007387 */ /* 0x000fe20000100a00 */
[----:B------:R-:W-:-:S03]  /*191f0*/  IMAD.WIDE R30, R145, 0x4, R30 ;  /* 0x00000004911e7825 */ /* 0x000fc600078e021e */
[----:B------:R2:W-:Y:S01]  /*19200*/  LDGSTS.E [R5+-0x66100], desc[UR28][R26.64], P2 ;  /* 0x99f000001a057fae */ /* 0x0005e200091a101c */
[----:B------:R-:W-:-:S03]  /*19210*/  IMAD.WIDE R28, R145, 0x4, R28 ;  /* 0x00000004911c7825 */ /* 0x000fc600078e021c */
[----:B------:R-:W-:Y:S01]  /*19220*/  STL.64 [R1+0x60], R44 ;  /* 0x0000602c01007387 */ /* 0x000fe20000100a00 */
[----:B-1----:R-:W-:-:S03]  /*19230*/  IMAD.WIDE R34, R145, 0x4, R34 ;  /* 0x0000000491227825 */ /* 0x002fc600078e0222 */
[----:B------:R-:W-:Y:S01]  /*19240*/  LDGSTS.E [R4+-0x65d00], desc[UR28][R250.64], P2 ;  /* 0x9a300000fa047fae */ /* 0x000fe200091a101c */
[----:B------:R-:W-:-:S03]  /*19250*/  IMAD.WIDE R24, R145, 0x4, R24 ;  /* 0x0000000491187825 */ /* 0x000fc600078e0218 */
[----:B------:R-:W-:Y:S01]  /*19260*/  STL.64 [R1+0x50], R40 ;  /* 0x0000502801007387 */ /* 0x000fe20000100a00 */
[----:B--2---:R-:W-:-:S03]  /*19270*/  IMAD.WIDE R26, R145, 0x4, R26 ;  /* 0x00000004911a7825 */ /* 0x004fc600078e021a */
[----:B------:R-:W-:Y:S04]  /*19280*/  LDGSTS.E [R0+-0x65900], desc[UR28][R242.64], P2 ;  /* 0x9a700000f2007fae */ /* 0x000fe800091a101c */
[----:B------:R-:W-:Y:S01]  /*19290*/  STL.64 [R1+0x58], R42 ;  /* 0x0000582a01007387 */ /* 0x000fe20000100a00 */
[C---:B------:R-:W-:Y:S02]  /*192a0*/  IMAD.WIDE R6, R145.reuse, 0x4, R86 ;  /* 0x0000000491067825 */ /* 0x040fe400078e0256 */
[----:B------:R-:W1:Y:S01]  /*192b0*/  LDC R86, c[0x0][0x3a0] ;  /* 0x0000e800ff567b82 */ /* 0x000e620000000800 */
[----:B------:R2:W-:Y:S01]  /*192c0*/  LDGSTS.E [R85+-0x65500], desc[UR28][R234.64], P2 ;  /* 0x9ab00000ea557fae */ /* 0x0005e200091a101c */
[----:B------:R-:W-:-:S03]  /*192d0*/  IMAD.WIDE R22, R145, 0x4, R22 ;  /* 0x0000000491167825 */ /* 0x000fc600078e0216 */
[----:B------:R-:W-:Y:S01]  /*192e0*/  STL.64 [R1+0x48], R38 ;  /* 0x0000482601007387 */ /* 0x000fe20000100a00 */
[C---:B------:R-:W-:Y:S02]  /*192f0*/  IMAD.WIDE R20, R145.reuse, 0x4, R20 ;  /* 0x0000000491147825 */ /* 0x040fe400078e0214 */
[----:B------:R-:W4:Y:S01]  /*19300*/  LDC R87, c[0x0][0x3a0] ;  /* 0x0000e800ff577b82 */ /* 0x000f220000000800 */
[----:B------:R2:W-:Y:S04]  /*19310*/  LDGSTS.E [R84+-0x65100], desc[UR28][R16.64], P2 ;  /* 0x9af0000010547fae */ /* 0x0005e800091a101c */
[----:B------:R-:W-:Y:S01]  /*19320*/  STL.64 [R1+0x40], R36 ;  /* 0x0000402401007387 */ /* 0x000fe20000100a00 */
[C---:B------:R-:W-:Y:S02]  /*19330*/  IMAD.WIDE R96, R145.reuse, 0x4, R10 ;  /* 0x0000000491607825 */ /* 0x040fe400078e020a */
[----:B--2---:R-:W2:Y:S01]  /*19340*/  LDC R85, c[0x0][0x3a0] ;  /* 0x0000e800ff557b82 */ /* 0x004ea20000000800 */
[----:B------:R1:W-:Y:S04]  /*19350*/  LDGSTS.E [R5+-0x64d00], desc[UR28][R10.64], P2 ;  /* 0x9b3000000a057fae */ /* 0x0003e800091a101c */
[----:B------:R-:W-:Y:S01]  /*19360*/  STL.64 [R1+0x30], R32 ;  /* 0x0000302001007387 */ /* 0x000fe20000100a00 */
[----:B------:R-:W-:-:S02]  /*19370*/  IMAD.WIDE R16, R145, 0x4, R16 ;  /* 0x0000000491107825 */ /* 0x000fc400078e0210 */
[----:B------:R-:W2:Y:S01]  /*19380*/  LDC R84, c[0x0][0x3a0] ;  /* 0x0000e800ff547b82 */ /* 0x000ea20000000800 */
[----:B------:R1:W-:Y:S04]  /*19390*/  LDGSTS.E [R4+-0x64900], desc[UR28][R8.64], P2 ;  /* 0x9b70000008047fae */ /* 0x0003e800091a101c */
[----:B------:R-:W-:Y:S01]  /*193a0*/  STL.64 [R1+0x38], R34 ;  /* 0x0000382201007387 */ /* 0x000fe20000100a00 */
[C---:B------:R-:W-:Y:S02]  /*193b0*/  IMAD.WIDE R228, R145.reuse, 0x4, R18 ;  /* 0x0000000491e47825 */ /* 0x040fe400078e0212 */
[----:B-1----:R-:W1:Y:S01]  /*193c0*/  LDC R10, c[0x0][0x3a0] ;  /* 0x0000e800ff0a7b82 */ /* 0x002e620000000800 */
[----:B------:R-:W-:Y:S01]  /*193d0*/  STL.64 [R1+0x28], R30 ;  /* 0x0000281e01007387 */ /* 0x000fe20000100a00 */
[----:B------:R-:W-:-:S03]  /*193e0*/  IMAD.WIDE R4, R145, 0x4, R90 ;  /* 0x0000000491047825 */ /* 0x000fc600078e025a */
[----:B------:R-:W-:Y:S01]  /*193f0*/  STL.64 [R1+0x20], R28 ;  /* 0x0000201c01007387 */ /* 0x000fe20000100a00 */
[----:B------:R-:W-:Y:S02]  /*19400*/  ISETP.GT.AND P4, PT, R252, 0x1bf, PT ;  /* 0x000001bffc00780c */ /* 0x000fe40003f84270 */
[----:B------:R-:W1:Y:S01]  /*19410*/  LDC R11, c[0x0][0x3a0] ;  /* 0x0000e800ff0b7b82 */ /* 0x000e620000000800 */
[----:B------:R-:W-:Y:S01]  /*19420*/  STL.64 [R1+0x10], R24 ;  /* 0x0000101801007387 */ /* 0x000fe20000100a00 */
[----:B------:R-:W-:-:S03]  /*19430*/  IMAD.WIDE R90, R145, 0x4, R8 ;  /* 0x00000004915a7825 */ /* 0x000fc600078e0208 */
[----:B------:R-:W-:Y:S01]  /*19440*/  STL.64 [R1+0x18], R26 ;  /* 0x0000181a01007387 */ /* 0x000fe20000100a00 */
[C---:B------:R-:W-:Y:S02]  /*19450*/  IMAD.WIDE R226, R145.reuse, 0x4, R14 ;  /* 0x0000000491e27825 */ /* 0x040fe400078e020e */
[----:B------:R-:W1:Y:S01]  /*19460*/  LDC R9, c[0x0][0x3a0] ;  /* 0x0000e800ff097b82 */ /* 0x000e620000000800 */
[----:B------:R-:W-:Y:S01]  /*19470*/  STL.64 [R1+0x8], R22 ;  /* 0x0000081601007387 */ /* 0x000fe20000100a00 */
[----:B------:R-:W-:-:S03]  /*19480*/  IMAD.WIDE R94, R145, 0x4, R6 ;  /* 0x00000004915e7825 */ /* 0x000fc600078e0206 */
[----:B------:R-:W-:Y:S01]  /*19490*/  STL.64 [R1], R20 ;  /* 0x0000001401007387 */ /* 0x000fe20000100a00 */
[C---:B------:R-:W-:Y:S02]  /*194a0*/  IMAD.WIDE R92, R145.reuse, 0x4, R4 ;  /* 0x00000004915c7825 */ /* 0x040fe400078e0204 */
[----:B------:R-:W1:Y:S01]  /*194b0*/  LDC R8, c[0x0][0x3a0] ;  /* 0x0000e800ff087b82 */ /* 0x000e620000000800 */
[----:B------:R-:W4:Y:S04]  /*194c0*/  LDL.64 R18, [R1+0x690] ;  /* 0x0006900001127983 */ /* 0x000f280000100a00 */
[----:B------:R-:W4:Y:S04]  /*194d0*/  LDL.64 R14, [R1+0x698] ;  /* 0x00069800010e7983 */ /* 0x000f280000100a00 */
[----:B------:R-:W-:Y:S04]  /*194e0*/  STL.64 [R1+0x238], R16 ;  /* 0x0002381001007387 */ /* 0x000fe80000100a00 */
[----:B------:R-:W-:Y:S04]  /*194f0*/  STL.64 [R1+0x258], R96 ;  /* 0x0002586001007387 */ /* 0x000fe80000100a00 */
[----:B------:R1:W-:Y:S04]  /*19500*/  STL.64 [R1+0x250], R90 ;  /* 0x0002505a01007387 */ /* 0x0003e80000100a00 */
[----:B------:R1:W-:Y:S04]  /*19510*/  STL.64 [R1+0x248], R94 ;  /* 0x0002485e01007387 */ /* 0x0003e80000100a00 */
[----:B------:R1:W-:Y:S04]  /*19520*/  STL.64 [R1+0x240], R92 ;  /* 0x0002405c01007387 */ /* 0x0003e80000100a00 */
[----:B------:R-:W4:Y:S04]  /*19530*/  LDL.64 R128, [R1+0x680] ;  /* 0x0006800001807983 */ /* 0x000f280000100a00 */
[----:B------:R2:W-:Y:S04]  /*19540*/  LDGSTS.E [R0+-0x64500], desc[UR28][R6.64], P2 ;  /* 0x9bb0000006007fae */ /* 0x0005e800091a101c */
[----:B------:R1:W-:Y:S04]  /*19550*/  LDGSTS.E [R0+-0x64100], desc[UR28][R4.64], P2 ;  /* 0x9bf0000004007fae */ /* 0x0003e800091a101c */
[----:B------:R-:W0:Y:S04]  /*19560*/  LDGDEPBAR ;  /* 0x00000000000079af */ /* 0x000e280000000000 */
[----:B------:R-:W4:Y:S01]  /*19570*/  LDL.64 R214, [R1+0x678] ;  /* 0x0006780001d67983 */ /* 0x000f220000100a00 */
[----:B------:R-:W-:Y:S01]  /*19580*/  IMAD.WIDE R250, R145, 0x4, R250 ;  /* 0x0000000491fa7825 */ /* 0x000fe200078e02fa */
[----:B--2---:R-:W2:Y:S02]  /*19590*/  LDC R7, c[0x0][0x3a0] ;  /* 0x0000e800ff077b82 */ /* 0x004ea40000000800 */
[----:B------:R-:W2:Y:S01]  /*195a0*/  LDL.64 R120, [R1+0x670] ;  /* 0x0006700001787983 */ /* 0x000ea20000100a00 */
[----:B-1----:R-:W-:Y:S01]  /*195b0*/  VIADD R4, R84, 0xfffffe7f ;  /* 0xfffffe7f54047836 */ /* 0x002fe20000000000 */
[----:B------:R-:W-:Y:S01]  /*195c0*/  IADD3 R0, PT, PT, R85, -0x182, RZ ;  /* 0xfffffe7e55007810 */ /* 0x000fe20007ffe0ff */
[----:B------:R-:W-:Y:S01]  /*195d0*/  VIADD R5, R86, 0xfffffe7d ;  /* 0xfffffe7d56057836 */ /* 0x000fe20000000000 */
[----:B------:R-:W2:Y:S02]  /*195e0*/  LDL.64 R210, [R1+0x660] ;  /* 0x0006600001d27983 */ /* 0x000ea40000100a00 */
[----:B------:R-:W-:Y:S01]  /*195f0*/  ISETP.GE.U32.AND P2, PT, R4, 0x7ffffe40, PT ;  /* 0x7ffffe400400780c */ /* 0x000fe20003f46070 */
[----:B------:R-:W-:Y:S01]  /*19600*/  BAR.SYNC.DEFER_BLOCKING 0x0 ;  /* 0x0000000000007b1d */ /* 0x000fe20000010000 */
[----:B------:R-:W-:-:S02]  /*19610*/  ISETP.GE.U32.AND P5, PT, R0, 0x7ffffe3f, PT ;  /* 0x7ffffe3f0000780c */ /* 0x000fc40003fa6070 */
[----:B------:R-:W-:Y:S01]  /*19620*/  ISETP.GE.U32.AND P6, PT, R5, 0x7ffffe3e, PT ;  /* 0x7ffffe3e0500780c */ /* 0x000fe20003fc6070 */
[----:B------:R-:W-:-:S04]  /*19630*/  IMAD.WIDE R248, R145, 0x4, R248 ;  /* 0x0000000491f87825 */ /* 0x000fc800078e02f8 */
[C---:B------:R-:W-:Y:S01]  /*19640*/  IMAD.WIDE R246, R145.reuse, 0x4, R246 ;  /* 0x0000000491f67825 */ /* 0x040fe200078e02f6 */
[----:B------:R-:W2:Y:S03]  /*19650*/  LDL.64 R84, [R1+0x550] ;  /* 0x0005500001547983 */ /* 0x000ea60000100a00 */
[----:B------:R-:W-:-:S04]  /*19660*/  IMAD.WIDE R244, R145, 0x4, R244 ;  /* 0x0000000491f47825 */ /* 0x000fc800078e02f4 */
[----:B------:R-:W-:-:S04]  /*19670*/  IMAD.WIDE R242, R145, 0x4, R242 ;  /* 0x0000000491f27825 */ /* 0x000fc800078e02f2 */
[----:B------:R-:W-:-:S04]  /*19680*/  IMAD.WIDE R240, R145, 0x4, R240 ;  /* 0x0000000491f07825 */ /* 0x000fc800078e02f0 */
[C---:B------:R-:W-:Y:S01]  /*19690*/  IMAD.WIDE R238, R145.reuse, 0x4, R238 ;  /* 0x0000000491ee7825 */ /* 0x040fe200078e02ee */
[----:B------:R-:W-:Y:S01]  /*196a0*/  @!PT LDS RZ, [RZ] ;  /* 0x00000000fffff984 */ /* 0x000fe20000000800 */
[----:B------:R-:W-:Y:S01]  /*196b0*/  @!PT LDS RZ, [RZ] ;  /* 0x00000000fffff984 */ /* 0x000fe20000000800 */
[----:B------:R-:W-:Y:S01]  /*196c0*/  @!PT LDS RZ, [RZ] ;  /* 0x00000000fffff984 */ /* 0x000fe20000000800 */
[----:B------:R-:W-:Y:S03]  /*196d0*/  LDGSTS.E [R135+0x60000], desc[UR28][R206.64], !P2 ;  /* 0x60000000ce877fae */ /* 0x000fe6000d1a101c */
[C---:B------:R-:W-:Y:S01]  /*196e0*/  IMAD.WIDE R236, R145.reuse, 0x4, R236 ;  /* 0x0000000491ec7825 */ /* 0x040fe200078e02ec */
[----:B---3--:R-:W-:Y:S03]  /*196f0*/  LDGSTS.E [R135+0x60200], desc[UR28][R194.64], !P2 ;  /* 0x60200000c2877fae */ /* 0x008fe6000d1a101c */
[----:B------:R-:W-:-:S04]  /*19700*/  IMAD.WIDE R234, R145, 0x4, R234 ;  /* 0x0000000491ea7825 */ /* 0x000fc800078e02ea */
[C---:B------:R-:W-:Y:S01]  /*19710*/  IMAD.WIDE R232, R145.reuse, 0x4, R232 ;  /* 0x0000000491e87825 */ /* 0x040fe200078e02e8 */
[----:B------:R-:W3:Y:S03]  /*19720*/  LDL.64 R206, [R1+0x658] ;  /* 0x0006580001ce7983 */ /* 0x000ee60000100a00 */
[C---:B------:R-:W-:Y:S01]  /*19730*/  IMAD.WIDE R230, R145.reuse, 0x4, R230 ;  /* 0x0000000491e67825 */ /* 0x040fe200078e02e6 */
[----:B------:R-:W3:Y:S03]  /*19740*/  LDL.64 R194, [R1+0x650] ;  /* 0x0006500001c27983 */ /* 0x000ee60000100a00 */
        /* <DEDUP_REMOVED lines=11> */
[----:B----4-:R-:W-:Y:S01]  /*19800*/  VIADD R4, R87, 0xfffffe7c ;  /* 0xfffffe7c57047836 */ /* 0x010fe20000000000 */
[----:B------:R-:W4:Y:S01]  /*19810*/  LDL.64 R144, [R1+0x668] ;  /* 0x0006680001907983 */ /* 0x000f220000100a00 */
[----:B------:R-:W-:Y:S01]  /*19820*/  SEL R0, RZ, 0x4, P3 ;  /* 0x00000004ff007807 */ /* 0x000fe20001800000 */
[----:B------:R-:W-:Y:S01]  /*19830*/  VIADD R6, R88, 0xfffffe7b ;  /* 0xfffffe7b58067836 */ /* 0x000fe20000000000 */
[----:B------:R-:W1:Y:S01]  /*19840*/  LDC R12, c[0x0][0x3a0] ;  /* 0x0000e800ff0c7b82 */ /* 0x000e620000000800 */
[----:B------:R-:W-:Y:S01]  /*19850*/  LDGSTS.E [R135+0x60400], desc[UR28][R14.64], !P5 ;  /* 0x604000000e877fae */ /* 0x000fe2000e9a101c */
[----:B------:R-:W-:Y:S01]  /*19860*/  VIADD R5, R9, 0xfffffe79 ;  /* 0xfffffe7909057836 */ /* 0x000fe20000000000 */
[----:B------:R-:W-:-:S05]  /*19870*/  ISETP.GE.U32.AND P3, PT, R4, 0x7ffffe3d, PT ;  /* 0x7ffffe3d0400780c */ /* 0x000fca0003f66070 */
[----:B------:R-:W1:Y:S01]  /*19880*/  LDC R13, c[0x0][0x3a0] ;  /* 0x0000e800ff0d7b82 */ /* 0x000e620000000800 */
[----:B------:R-:W-:Y:S04]  /*19890*/  LDGSTS.E [R135+0x60600], desc[UR28][R18.64], !P5 ;  /* 0x6060000012877fae */ /* 0x000fe8000e9a101c */
[----:B------:R-:W-:Y:S01]  /*198a0*/  LDGSTS.E [R135+0x60800], desc[UR28][R190.64], !P6 ;  /* 0x60800000be877fae */ /* 0x000fe2000f1a101c */
[----:B------:R-:W-:Y:S02]  /*198b0*/  SEL R0, R0, RZ, P4 ;  /* 0x000000ff00007207 */ /* 0x000fe40002000000 */
[----:B------:R-:W1:Y:S01]  /*198c0*/  LDC R9, c[0x0][0x3a0] ;  /* 0x0000e800ff097b82 */ /* 0x000e620000000800 */
[----:B------:R-:W3:Y:S04]  /*198d0*/  LDL.64 R14, [R1+0x648] ;  /* 0x00064800010e7983 */ /* 0x000ee80000100a00 */
[----:B------:R-:W3:Y:S04]  /*198e0*/  LDL.64 R18, [R1+0x640] ;  /* 0x0006400001127983 */ /* 0x000ee80000100a00 */
[----:B------:R-:W3:Y:S04]  /*198f0*/  LDL.64 R190, [R1+0x638] ;  /* 0x0006380001be7983 */ /* 0x000ee80000100a00 */
[----:B------:R-:W-:Y:S04]  /*19900*/  LDGSTS.E [R135+0x60a00], desc[UR28][R128.64], !P6 ;  /* 0x60a0000080877fae */ /* 0x000fe8000f1a101c */
[----:B------:R-:W3:Y:S01]  /*19910*/  LDL.64 R128, [R1+0x630] ;  /* 0x0006300001807983 */ /* 0x000ee20000100a00 */
[----:B------:R-:W-:-:S02]  /*19920*/  IADD3 R4, PT, PT, R89, -0x186, RZ ;  /* 0xfffffe7a59047810 */ /* 0x000fc40007ffe0ff */
[----:B------:R-:W-:Y:S01]  /*19930*/  ISETP.GE.U32.AND P4, PT, R6, 0x7ffffe3c, PT ;  /* 0x7ffffe3c0600780c */ /* 0x000fe20003f86070 */
[----:B------:R-:W-:Y:S01]  /*19940*/  LDGSTS.E [R135+0x60c00], desc[UR28][R214.64], !P3 ;  /* 0x60c00000d6877fae */ /* 0x000fe2000d9a101c */
[----:B------:R-:W-:Y:S01]  /*19950*/  ISETP.GE.U32.AND P2, PT, R4, 0x7ffffe3b, PT ;  /* 0x7ffffe3b0400780c */ /* 0x000fe20003f46070 */
[----:B------:R-:W-:Y:S01]  /*19960*/  VIADD R4, R10, 0xfffffe78 ;  /* 0xfffffe780a047836 */ /* 0x000fe20000000000 */
[----:B------:R-:W-:Y:S01]  /*19970*/  ISETP.GE.U32.AND P5, PT, R5, 0x7ffffe3a, PT ;  /* 0x7ffffe3a0500780c */ /* 0x000fe20003fa6070 */
[----:B--2---:R-:W-:Y:S01]  /*19980*/  LDGSTS.E [R135+0x60e00], desc[UR28][R120.64], !P3 ;  /* 0x60e0000078877fae */ /* 0x004fe2000d9a101c */
[----:B------:R-:W2:Y:S02]  /*19990*/  LDC R6, c[0x0][0x3a0] ;  /* 0x0000e800ff067b82 */ /* 0x000ea40000000800 */
[----:B------:R-:W-:Y:S01]  /*199a0*/  ISETP.GE.U32.AND P6, PT, R4, 0x7ffffe39, PT ;  /* 0x7ffffe390400780c */ /* 0x000fe20003fc6070 */
[----:B------:R-:W2:Y:S05]  /*199b0*/  LDL.64 R214, [R1+0x628] ;  /* 0x0006280001d67983 */ /* 0x000eaa0000100a00 */
[----:B------:R-:W1:Y:S01]  /*199c0*/  LDC R10, c[0x0][0x3a0] ;  /* 0x0000e800ff0a7b82 */ /* 0x000e620000000800 */
[----:B------:R-:W2:Y:S04]  /*199d0*/  LDL.64 R120, [R1+0x620] ;  /* 0x0006200001787983 */ /* 0x000ea80000100a00 */
[----:B----4-:R-:W-:Y:S04]  /*199e0*/  LDGSTS.E [R135+0x61000], desc[UR28][R144.64], !P4 ;  /* 0x6100000090877fae */ /* 0x010fe8000e1a101c */
[----:B------:R-:W-:Y:S04]  /*199f0*/  LDGSTS.E [R135+0x61200], desc[UR28][R210.64], !P4 ;  /* 0x61200000d2877fae */ /* 0x000fe8000e1a101c */
[----:B---3--:R-:W-:Y:S04]  /*19a00*/  LDGSTS.E [R135+0x61400], desc[UR28][R206.64], !P2 ;  /* 0x61400000ce877fae */ /* 0x008fe8000d1a101c */
[----:B------:R-:W3:Y:S04]  /*19a10*/  LDL.64 R144, [R1+0x618] ;  /* 0x0006180001907983 */ /* 0x000ee80000100a00 */
[----:B------:R-:W4:Y:S04]  /*19a20*/  LDL.64 R210, [R1+0x610] ;  /* 0x0006100001d27983 */ /* 0x000f280000100a00 */
[----:B------:R-:W-:Y:S04]  /*19a30*/  LDGSTS.E [R135+0x61600], desc[UR28][R194.64], !P2 ;  /* 0x61600000c2877fae */ /* 0x000fe8000d1a101c */
[----:B------:R-:W4:Y:S04]  /*19a40*/  LDL.64 R206, [R1+0x600] ;  /* 0x0006000001ce7983 */ /* 0x000f280000100a00 */
[----:B------:R-:W4:Y:S04]  /*19a50*/  LDL.64 R194, [R1+0x5e8] ;  /* 0x0005e80001c27983 */ /* 0x000f280000100a00 */
[----:B------:R-:W-:Y:S04]  /*19a60*/  LDGSTS.E [R135+0x61800], desc[UR28][R14.64], !P5 ;  /* 0x618000000e877fae */ /* 0x000fe8000e9a101c */
[----:B------:R-:W-:Y:S04]  /*19a70*/  LDGSTS.E [R135+0x61a00], desc[UR28][R18.64], !P5 ;  /* 0x61a0000012877fae */ /* 0x000fe8000e9a101c */
[----:B------:R-:W-:Y:S04]  /*19a80*/  LDGSTS.E [R135+0x61c00], desc[UR28][R190.64], !P6 ;  /* 0x61c00000be877fae */ /* 0x000fe8000f1a101c */
[----:B------:R-:W4:Y:S04]  /*19a90*/  LDL.64 R14, [R1+0x5e0] ;  /* 0x0005e000010e7983 */ /* 0x000f280000100a00 */
[----:B------:R-:W4:Y:S04]  /*19aa0*/  LDL.64 R18, [R1+0x5d8] ;  /* 0x0005d80001127983 */ /* 0x000f280000100a00 */
[----:B------:R-:W4:Y:S04]  /*19ab0*/  LDL.64 R190, [R1+0x5d0] ;  /* 0x0005d00001be7983 */ /* 0x000f280000100a00 */
[----:B------:R-:W-:Y:S04]  /*19ac0*/  LDGSTS.E [R135+0x61e00], desc[UR28][R128.64], !P6 ;  /* 0x61e0000080877fae */ /* 0x000fe8000f1a101c */
[----:B------:R-:W4:Y:S01]  /*19ad0*/  LDL.64 R128, [R1+0x5c8] ;  /* 0x0005c80001807983 */ /* 0x000f220000100a00 */
[----:B------:R-:W-:Y:S01]  /*19ae0*/  VIADD R4, R8, 0xfffffe77 ;  /* 0xfffffe7708047836 */ /* 0x000fe20000000000 */
[----:B--2---:R-:W-:Y:S01]  /*19af0*/  IADD3 R5, PT, PT, R6, -0x18a, RZ ;  /* 0xfffffe7606057810 */ /* 0x004fe20007ffe0ff */
[----:B------:R-:W2:Y:S03]  /*19b00*/  LDC R8, c[0x0][0x3a0] ;  /* 0x0000e800ff087b82 */ /* 0x000ea60000000800 */
[----:B------:R-:W-:Y:S01]  /*19b10*/  ISETP.GE.U32.AND P3, PT, R4, 0x7ffffe38, PT ;  /* 0x7ffffe380400780c */ /* 0x000fe20003f66070 */
[----:B------:R-:W-:Y:S01]  /*19b20*/  VIADD R4, R7, 0xfffffe75 ;  /* 0xfffffe7507047836 */ /* 0x000fe20000000000 */
[----:B------:R-:W-:Y:S01]  /*19b30*/  ISETP.GE.U32.AND P4, PT, R5, 0x7ffffe37, PT ;  /* 0x7ffffe370500780c */ /* 0x000fe20003f86070 */
[----:B-1----:R-:W-:-:S02]  /*19b40*/  VIADD R5, R12, 0xfffffe74 ;  /* 0xfffffe740c057836 */ /* 0x002fc40000000000 */
[----:B------:R-:W1:Y:S01]  /*19b50*/  LDC R7, c[0x0][0x3a0] ;  /* 0x0000e800ff077b82 */ /* 0x000e620000000800 */
[----:B------:R-:W-:Y:S01]  /*19b60*/  ISETP.GE.U32.AND P2, PT, R4, 0x7ffffe36, PT ;  /* 0x7ffffe360400780c */ /* 0x000fe20003f46070 */
[----:B------:R-:W-:Y:S01]  /*19b70*/  VIADD R4, R13, 0xfffffe73 ;  /* 0xfffffe730d047836 */ /* 0x000fe20000000000 */
[----:B------:R-:W-:-:S04]  /*19b80*/  ISETP.GE.U32.AND P5, PT, R5, 0x7ffffe35, PT ;  /* 0x7ffffe350500780c */ /* 0x000fc80003fa6070 */
[----:B------:R-:W-:Y:S01]  /*19b90*/  ISETP.GE.U32.AND P6, PT, R4, 0x7ffffe34, PT ;  /* 0x7ffffe340400780c */ /* 0x000fe20003fc6070 */
[----:B------:R-:W-:Y:S01]  /*19ba0*/  LDGSTS.E [R135+0x62000], desc[UR28][R214.64], !P3 ;  /* 0x62000000d6877fae */ /* 0x000fe2000d9a101c */
[----:B------:R-:W1:Y:S03]  /*19bb0*/  LDC R6, c[0x0][0x3a0] ;  /* 0x0000e800ff067b82 */ /* 0x000e660000000800 */
[----:B------:R-:W-:Y:S05]  /*19bc0*/  LDGSTS.E [R135+0x62200], desc[UR28][R120.64], !P3 ;  /* 0x6220000078877fae */ /* 0x000fea000d9a101c */
[----:B------:R-:W1:Y:S01]  /*19bd0*/  LDC R12, c[0x0][0x3a0] ;  /* 0x0000e800ff0c7b82 */ /* 0x000e620000000800 */
[----:B------:R-:W2:Y:S04]  /*19be0*/  LDL.64 R214, [R1+0x5c0] ;  /* 0x0005c00001d67983 */ /* 0x000ea80000100a00 */
[----:B------:R-:W2:Y:S03]  /*19bf0*/  LDL.64 R120, [R1+0x5b8] ;  /* 0x0005b80001787983 */ /* 0x000ea60000100a00 */
[----:B------:R-:W1:Y:S01]  /*19c00*/  LDC R13, c[0x0][0x3a0] ;  /* 0x0000e800ff0d7b82 */ /* 0x000e620000000800 */
[----:B---3--:R-:W-:Y:S04]  /*19c10*/  LDGSTS.E [R135+0x62400], desc[UR28][R144.64], !P4 ;  /* 0x6240000090877fae */ /* 0x008fe8000e1a101c */
[----:B----4-:R-:W-:Y:S04]  /*19c20*/  LDGSTS.E [R135+0x62600], desc[UR28][R210.64], !P4 ;  /* 0x62600000d2877fae */ /* 0x010fe8000e1a101c */
[----:B------:R-:W-:Y:S04]  /*19c30*/  LDGSTS.E [R135+0x62800], desc[UR28][R206.64], !P2 ;  /* 0x62800000ce877fae */ /* 0x000fe8000d1a101c */
        /* <DEDUP_REMOVED lines=9> */
[----:B------:R-:W4:Y:S01]  /*19cd0*/  LDL.64 R18, [R1+0x588] ;  /* 0x0005880001127983 */ /* 0x000f220000100a00 */
[----:B------:R-:W-:Y:S01]  /*19ce0*/  IADD3 R4, PT, PT, R9, -0x18e, RZ ;  /* 0xfffffe7209047810 */ /* 0x000fe20007ffe0ff */
[----:B------:R-:W-:Y:S01]  /*19cf0*/  VIADD R5, R10, 0xfffffe71 ;  /* 0xfffffe710a057836 */ /* 0x000fe20000000000 */
[----:B------:R-:W3:Y:S01]  /*19d00*/  LDC R9, c[0x0][0x3a0] ;  /* 0x0000e800ff097b82 */ /* 0x000ee20000000800 */
[----:B------:R-:W4:Y:S04]  /*19d10*/  LDL.64 R190, [R1+0x578] ;  /* 0x0005780001be7983 */ /* 0x000f280000100a00 */
[----:B------:R-:W-:Y:S01]  /*19d20*/  LDGSTS.E [R135+0x63200], desc[UR28][R128.64], !P6 ;  /* 0x6320000080877fae */ /* 0x000fe2000f1a101c */
[----:B------:R-:W-:-:S02]  /*19d30*/  ISETP.GE.U32.AND P3, PT, R4, 0x7ffffe33, PT ;  /* 0x7ffffe330400780c */ /* 0x000fc40003f66070 */
[----:B------:R-:W3:Y:S01]  /*19d40*/  LDC R10, c[0x0][0x3a0] ;  /* 0x0000e800ff0a7b82 */ /* 0x000ee20000000800 */
[----:B------:R-:W4:Y:S01]  /*19d50*/  LDL.64 R128, [R1+0x580] ;  /* 0x0005800001807983 */ /* 0x000f220000100a00 */
[----:B------:R-:W-:Y:S01]  /*19d60*/  VIADD R4, R11, 0xfffffe70 ;  /* 0xfffffe700b047836 */ /* 0x000fe20000000000 */
[----:B------:R-:W-:Y:S01]  /*19d70*/  ISETP.GE.U32.AND P4, PT, R5, 0x7ffffe32, PT ;  /* 0x7ffffe320500780c */ /* 0x000fe20003f86070 */
[----:B-1----:R-:W-:-:S04]  /*19d80*/  VIADD R5, R7, 0xfffffe6f ;  /* 0xfffffe6f07057836 */ /* 0x002fc80000000000 */
[----:B------:R-:W1:Y:S01]  /*19d90*/  LDC R11, c[0x0][0x3a0] ;  /* 0x0000e800ff0b7b82 */ /* 0x000e620000000800 */
[----:B------:R-:W-:Y:S02]  /*19da0*/  ISETP.GE.U32.AND P2, PT, R4, 0x7ffffe31, PT ;  /* 0x7ffffe310400780c */ /* 0x000fe40003f46070 */
[----:B--2---:R-:W-:Y:S02]  /*19db0*/  IADD3 R4, PT, PT, R8, -0x192, RZ ;  /* 0xfffffe6e08047810 */ /* 0x004fe40007ffe0ff */
[----:B------:R-:W-:Y:S02]  /*19dc0*/  ISETP.GE.U32.AND P5, PT, R5, 0x7ffffe30, PT ;  /* 0x7ffffe300500780c */ /* 0x000fe40003fa6070 */
[----:B------:R-:W-:Y:S01]  /*19dd0*/  ISETP.GE.U32.AND P6, PT, R4, 0x7ffffe2f, PT ;  /* 0x7ffffe2f0400780c */ /* 0x000fe20003fc6070 */
[----:B------:R-:W-:Y:S01]  /*19de0*/  LDGSTS.E [R135+0x63400], desc[UR28][R214.64], !P3 ;  /* 0x63400000d6877fae */ /* 0x000fe2000d9a101c */
[----:B------:R-:W2:Y:S03]  /*19df0*/  LDC R7, c[0x0][0x3a0] ;  /* 0x0000e800ff077b82 */ /* 0x000ea60000000800 */
[----:B------:R-:W-:Y:S05]  /*19e00*/  LDGSTS.E [R135+0x63600], desc[UR28][R120.64], !P3 ;  /* 0x6360000078877fae */ /* 0x000fea000d9a101c */
[----:B------:R-:W1:Y:S01]  /*19e10*/  LDC R8, c[0x0][0x3a0] ;  /* 0x0000e800ff087b82 */ /* 0x000e620000000800 */
[----:B------:R-:W2:Y:S04]  /*19e20*/  LDL.64 R214, [R1+0x570] ;  /* 0x0005700001d67983 */ /* 0x000ea80000100a00 */
[----:B------:R-:W2:Y:S04]  /*19e30*/  LDL.64 R120, [R1+0x568] ;  /* 0x0005680001787983 */ /* 0x000ea80000100a00 */
[----:B---3--:R-:W-:Y:S04]  /*19e40*/  LDGSTS.E [R135+0x63800], desc[UR28][R144.64], !P4 ;  /* 0x6380000090877fae */ /* 0x008fe8000e1a101c */
[----:B----4-:R-:W-:Y:S04]  /*19e50*/  LDGSTS.E [R135+0x63a00], desc[UR28][R210.64], !P4 ;  /* 0x63a00000d2877fae */ /* 0x010fe8000e1a101c */
[----:B------:R-:W-:Y:S04]  /*19e60*/  LDGSTS.E [R135+0x63c00], desc[UR28][R206.64], !P2 ;  /* 0x63c00000ce877fae */ /* 0x000fe8000d1a101c */
[----:B------:R-:W3:Y:S04]  /*19e70*/  LDL.64 R210, [R1+0x560] ;  /* 0x0005600001d27983 */ /* 0x000ee80000100a00 */
[----:B------:R-:W-:Y:S04]  /*19e80*/  LDGSTS.E [R135+0x63e00], desc[UR28][R194.64], !P2 ;  /* 0x63e00000c2877fae */ /* 0x000fe8000d1a101c */
[----:B------:R-:W4:Y:S04]  /*19e90*/  LDL.64 R206, [R1+0x558] ;  /* 0x0005580001ce7983 */ /* 0x000f280000100a00 */
[----:B------:R-:W4:Y:S04]  /*19ea0*/  LDL.64 R144, [R1+0x540] ;  /* 0x0005400001907983 */ /* 0x000f280000100a00 */
[----:B------:R-:W4:Y:S04]  /*19eb0*/  LDL.64 R194, [R1+0x548] ;  /* 0x0005480001c27983 */ /* 0x000f280000100a00 */
[----:B------:R-:W-:Y:S04]  /*19ec0*/  LDGSTS.E [R135+0x64000], desc[UR28][R14.64], !P5 ;  /* 0x640000000e877fae */ /* 0x000fe8000e9a101c */
[----:B------:R-:W-:Y:S01]  /*19ed0*/  LDGSTS.E [R135+0x64200], desc[UR28][R18.64], !P5 ;  /* 0x6420000012877fae */ /* 0x000fe2000e9a101c */
[----:B------:R-:W-:-:S02]  /*19ee0*/  VIADD R4, R6, 0xfffffe6d ;  /* 0xfffffe6d06047836 */ /* 0x000fc40000000000 */
[----:B------:R-:W-:Y:S01]  /*19ef0*/  VIADD R5, R12, 0xfffffe6c ;  /* 0xfffffe6c0c057836 */ /* 0x000fe20000000000 */
[----:B------:R-:W1:Y:S01]  /*19f00*/  LDC R6, c[0x0][0x3a0] ;  /* 0x0000e800ff067b82 */ /* 0x000e620000000800 */
[----:B------:R-:W4:Y:S04]  /*19f10*/  LDL.64 R14, [R1+0x530] ;  /* 0x00053000010e7983 */ /* 0x000f280000100a00 */
[----:B------:R-:W4:Y:S04]  /*19f20*/  LDL.64 R18, [R1+0x508] ;  /* 0x0005080001127983 */ /* 0x000f280000100a00 */
[----:B------:R-:W-:Y:S01]  /*19f30*/  LDGSTS.E [R135+0x64400], desc[UR28][R128.64], !P6 ;  /* 0x6440000080877fae */ /* 0x000fe2000f1a101c */
[----:B------:R-:W-:Y:S01]  /*19f40*/  ISETP.GE.U32.AND P3, PT, R4, 0x7ffffe2e, PT ;  /* 0x7ffffe2e0400780c */ /* 0x000fe20003f66070 */
[----:B------:R-:W1:Y:S02]  /*19f50*/  LDC R12, c[0x0][0x3a0] ;  /* 0x0000e800ff0c7b82 */ /* 0x000e640000000800 */
[----:B------:R-:W4:Y:S01]  /*19f60*/  LDL.64 R128, [R1+0x538] ;  /* 0x0005380001807983 */ /* 0x000f220000100a00 */
[----:B------:R-:W-:Y:S01]  /*19f70*/  VIADD R4, R13, 0xfffffe6b ;  /* 0xfffffe6b0d047836 */ /* 0x000fe20000000000 */
[----:B------:R-:W-:-:S04]  /*19f80*/  ISETP.GE.U32.AND P4, PT, R5, 0x7ffffe2d, PT ;  /* 0x7ffffe2d0500780c */ /* 0x000fc80003f86070 */
[----:B------:R-:W1:Y:S01]  /*19f90*/  LDC R13, c[0x0][0x3a0] ;  /* 0x0000e800ff0d7b82 */ /* 0x000e620000000800 */
[----:B------:R-:W-:Y:S01]  /*19fa0*/  IADD3 R5, PT, PT, R9, -0x196, RZ ;  /* 0xfffffe6a09057810 */ /* 0x000fe20007ffe0ff */
[----:B------:R-:W-:Y:S01]  /*19fb0*/  LDGSTS.E [R135+0x64600], desc[UR28][R190.64], !P6 ;  /* 0x64600000be877fae */ /* 0x000fe2000f1a101c */
[----:B------:R-:W-:Y:S02]  /*19fc0*/  ISETP.GE.U32.AND P2, PT, R4, 0x7ffffe2c, PT ;  /* 0x7ffffe2c0400780c */ /* 0x000fe40003f46070 */
[----:B------:R-:W-:-:S03]  /*19fd0*/  ISETP.GE.U32.AND P5, PT, R5, 0x7ffffe2b, PT ;  /* 0x7ffffe2b0500780c */ /* 0x000fc60003fa6070 */
[----:B------:R-:W1:Y:S01]  /*19fe0*/  LDC R9, c[0x0][0x3a0] ;  /* 0x0000e800ff097b82 */ /* 0x000e620000000800 */
[----:B------:R-:W4:Y:S04]  /*19ff0*/  LDL.64 R190, [R1+0x528] ;  /* 0x0005280001be7983 */ /* 0x000f280000100a00 */
[----:B--2---:R-:W-:Y:S04]  /*1a000*/  LDGSTS.E [R135+0x64800], desc[UR28][R214.64], !P3 ;  /* 0x64800000d6877fae */ /* 0x004fe8000d9a101c */
[----:B------:R-:W-:Y:S04]  /*1a010*/  LDGSTS.E [R135+0x64a00], desc[UR28][R120.64], !P3 ;  /* 0x64a0000078877fae */ /* 0x000fe8000d9a101c */
[----:B------:R-:W2:Y:S04]  /*1a020*/  LDL.64 R214, [R1+0x4f8] ;  /* 0x0004f80001d67983 */ /* 0x000ea80000100a00 */
[----:B------:R-:W2:Y:S04]  /*1a030*/  LDL.64 R120, [R1+0x500] ;  /* 0x0005000001787983 */ /* 0x000ea80000100a00 */
[----:B---3--:R-:W-:Y:S04]  /*1a040*/  LDGSTS.E [R135+0x64c00], desc[UR28][R210.64], !P4 ;  /* 0x64c00000d2877fae */ /* 0x008fe8000e1a101c */
[----:B----4-:R-:W-:Y:S04]  /*1a050*/  LDGSTS.E [R135+0x64e00], desc[UR28][R206.64], !P4 ;  /* 0x64e00000ce877fae */ /* 0x010fe8000e1a101c */
[----:B------:R-:W3:Y:S04]  /*1a060*/  LDL.64 R210, [R1+0x4f0] ;  /* 0x0004f00001d27983 */ /* 0x000ee80000100a00 */
[----:B------:R-:W-:Y:S04]  /*1a070*/  LDGSTS.E [R135+0x65000], desc[UR28][R84.64], !P2 ;  /* 0x6500000054877fae */ /* 0x000fe8000d1a101c */
[----:B------:R-:W4:Y:S04]  /*1a080*/  LDL.64 R206, [R1+0x4e8] ;  /* 0x0004e80001ce7983 */ /* 0x000f280000100a00 */
[----:B------:R-:W-:Y:S04]  /*1a090*/  LDGSTS.E [R135+0x65200], desc[UR28][R194.64], !P2 ;  /* 0x65200000c2877fae */ /* 0x000fe8000d1a101c */
[----:B------:R-:W-:Y:S04]  /*1a0a0*/  LDGSTS.E [R135+0x65400], desc[UR28][R144.64], !P5 ;  /* 0x6540000090877fae */ /* 0x000fe8000e9a101c */
[----:B------:R-:W4:Y:S04]  /*1a0b0*/  LDL.64 R194, [R1+0x4d8] ;  /* 0x0004d80001c27983 */ /* 0x000f280000100a00 */
[----:B------:R-:W-:Y:S04]  /*1a0c0*/  LDGSTS.E [R135+0x65600], desc[UR28][R128.64], !P5 ;  /* 0x6560000080877fae */ /* 0x000fe8000e9a101c */
[----:B------:R-:W4:Y:S01]  /*1a0d0*/  LDL.64 R128, [R1+0x4c8] ;  /* 0x0004c80001807983 */ /* 0x000f220000100a00 */
[----:B------:R-:W-:-:S02]  /*1a0e0*/  VIADD R4, R10, 0xfffffe69 ;  /* 0xfffffe690a047836 */ /* 0x000fc40000000000 */
[----:B------:R-:W-:Y:S01]  /*1a0f0*/  VIADD R5, R7, 0xfffffe67 ;  /* 0xfffffe6707057836 */ /* 0x000fe20000000000 */
[----:B------:R-:W3:Y:S02]  /*1a100*/  LDC R10, c[0x0][0x3a0] ;  /* 0x0000e800ff0a7b82 */ /* 0x000ee40000000800 */
[----:B------:R-:W-:Y:S01]  /*1a110*/  ISETP.GE.U32.AND P6, PT, R4, 0x7ffffe2a, PT ;  /* 0x7ffffe2a0400780c */ /* 0x000fe20003fc6070 */
[----:B-1----:R-:W-:Y:S01]  /*1a120*/  VIADD R4, R6, 0xfffffe68 ;  /* 0xfffffe6806047836 */ /* 0x002fe20000000000 */
[----:B------:R-:W-:-:S04]  /*1a130*/  ISETP.GE.U32.AND P4, PT, R5, 0x7ffffe28, PT ;  /* 0x7ffffe280500780c */ /* 0x000fc80003f86070 */
[----:B------:R-:W-:Y:S01]  /*1a140*/  ISETP.GE.U32.AND P3, PT, R4, 0x7ffffe29, PT ;  /* 0x7ffffe290400780c */ /* 0x000fe20003f66070 */
[----:B------:R-:W1:Y:S01]  /*1a150*/  LDC R6, c[0x0][0x3a0] ;  /* 0x0000e800ff067b82 */ /* 0x000e620000000800 */
[----:B------:R-:W-:Y:S01]  /*1a160*/  IADD3 R4, PT, PT, R8, -0x19a, RZ ;  /* 0xfffffe6608047810 */ /* 0x000fe20007ffe0ff */
[----:B------:R-:W-:-:S03]  /*1a170*/  VIADD R5, R11, 0xfffffe65 ;  /* 0xfffffe650b057836 */ /* 0x000fc60000000000 */
[----:B------:R-:W-:Y:S01]  /*1a180*/  ISETP.GE.U32.AND P2, PT, R4, 0x7ffffe27, PT ;  /* 0x7ffffe270400780c */ /* 0x000fe20003f46070 */
[----:B------:R-:W-:Y:S01]  /*1a190*/  VIADD R4, R12, 0xfffffe64 ;  /* 0xfffffe640c047836 */ /* 0x000fe20000000000 */
[----:B------:R-:W-:Y:S01]  /*1a1a0*/  ISETP.GE.U32.AND P5, PT, R5, 0x7ffffe26, PT ;  /* 0x7ffffe260500780c */ /* 0x000fe20003fa6070 */
[----:B------:R1:W-:Y:S01]  /*1a1b0*/  LDGSTS.E [R135+0x65800], desc[UR28][R14.64], !P6 ;  /* 0x658000000e877fae */ /* 0x0003e2000f1a101c */
[----:B------:R-:W3:Y:S03]  /*1a1c0*/  LDC R8, c[0x0][0x3a0] ;  /* 0x0000e800ff087b82 */ /* 0x000ee60000000800 */
[----:B------:R-:W-:Y:S01]  /*1a1d0*/  LDGSTS.E [R135+0x65a00], desc[UR28][R190.64], !P6 ;  /* 0x65a00000be877fae */ /* 0x000fe2000f1a101c */
[----:B------:R-:W-:-:S03]  /*1a1e0*/  ISETP.GE.U32.AND P6, PT, R4, 0x7ffffe25, PT ;  /* 0x7ffffe250400780c */ /* 0x000fc60003fc6070 */
[----:B------:R-:W-:Y:S01]  /*1a1f0*/  LDGSTS.E [R135+0x65c00], desc[UR28][R18.64], !P3 ;  /* 0x65c0000012877fae */ /* 0x000fe2000d9a101c */
[----:B------:R-:W3:Y:S03]  /*1a200*/  LDC R7, c[0x0][0x3a0] ;  /* 0x0000e800ff077b82 */ /* 0x000ee60000000800 */
[----:B--2---:R-:W-:Y:S04]  /*1a210*/  LDGSTS.E [R135+0x65e00], desc[UR28][R120.64], !P3 ;  /* 0x65e0000078877fae */ /* 0x004fe8000d9a101c */
[----:B------:R-:W2:Y:S01]  /*1a220*/  LDL.64 R190, [R1+0x4b8] ;  /* 0x0004b80001be7983 */ /* 0x000ea20000100a00 */
[----:B------:R-:W-:Y:S01]  /*1a230*/  IADD3 R5, PT, PT, R9, -0x19e, RZ ;  /* 0xfffffe6209057810 */ /* 0x000fe20007ffe0ff */
[----:B-1----:R-:W-:Y:S01]  /*1a240*/  VIADD R4, R6, 0xfffffe63 ;  /* 0xfffffe6306047836 */ /* 0x002fe20000000000 */
[----:B------:R-:W1:Y:S01]  /*1a250*/  LDC R12, c[0x0][0x3a0] ;  /* 0x0000e800ff0c7b82 */ /* 0x000e620000000800 */
[----:B------:R-:W-:Y:S04]  /*1a260*/  LDGSTS.E [R135+0x66000], desc[UR28][R214.64], !P4 ;  /* 0x66000000d6877fae */ /* 0x000fe8000e1a101c */
[----:B------:R-:W2:Y:S03]  /*1a270*/  LDL.64 R120, [R1+0x4a8] ;  /* 0x0004a80001787983 */ /* 0x000ea60000100a00 */
[----:B------:R-:W1:Y:S08]  /*1a280*/  LDC R6, c[0x0][0x3a0] ;  /* 0x0000e800ff067b82 */ /* 0x000e700000000800 */
[----:B------:R-:W1:Y:S08]  /*1a290*/  LDC R11, c[0x0][0x3a0] ;  /* 0x0000e800ff0b7b82 */ /* 0x000e700000000800 */
[----:B------:R-:W1:Y:S08]  /*1a2a0*/  LDC R9, c[0x0][0x3a0] ;  /* 0x0000e800ff097b82 */ /* 0x000e700000000800 */
[----:B------:R-:W1:Y:S08]  /*1a2b0*/  LDC R14, c[0x0][0x3a0] ;  /* 0x0000e800ff0e7b82 */ /* 0x000e700000000800 */
[----:B------:R-:W1:Y:S01]  /*1a2c0*/  LDC R15, c[0x0][0x3a0] ;  /* 0x0000e800ff0f7b82 */ /* 0x000e620000000800 */
[----:B---3--:R-:W-:Y:S04]  /*1a2d0*/  LDGSTS.E [R135+0x66200], desc[UR28][R210.64], !P4 ;  /* 0x66200000d2877fae */ /* 0x008fe8000e1a101c */
[----:B----4-:R-:W-:Y:S04]  /*1a2e0*/  LDGSTS.E [R135+0x66400], desc[UR28][R206.64], !P2 ;  /* 0x66400000ce877fae */ /* 0x010fe8000d1a101c */
[----:B------:R-:W3:Y:S04]  /*1a2f0*/  LDL.64 R210, [R1+0x498] ;  /* 0x0004980001d27983 */ /* 0x000ee80000100a00 */
[----:B------:R-:W-:Y:S04]  /*1a300*/  LDGSTS.E [R135+0x66600], desc[UR28][R110.64], !P2 ;  /* 0x666000006e877fae */ /* 0x000fe8000d1a101c */
[----:B------:R-:W-:Y:S04]  /*1a310*/  LDGSTS.E [R135+0x66800], desc[UR28][R194.64], !P5 ;  /* 0x66800000c2877fae */ /* 0x000fe8000e9a101c */
[----:B------:R-:W4:Y:S04]  /*1a320*/  LDL.LU.64 R110, [R1+0x840] ;  /* 0x00084000016e7983 */ /* 0x000f280000300a00 */
[----:B------:R-:W4:Y:S04]  /*1a330*/  LDL.64 R206, [R1+0x488] ;  /* 0x0004880001ce7983 */ /* 0x000f280000100a00 */
[----:B------:R-:W-:Y:S04]  /*1a340*/  LDGSTS.E [R135+0x66a00], desc[UR28][R118.64], !P5 ;  /* 0x66a0000076877fae */ /* 0x000fe8000e9a101c */
[----:B------:R-:W4:Y:S04]  /*1a350*/  LDL.LU.64 R118, [R1+0x838] ;  /* 0x0008380001767983 */ /* 0x000f280000300a00 */
[----:B------:R-:W4:Y:S04]  /*1a360*/  LDL.64 R194, [R1+0x478] ;  /* 0x0004780001c27983 */ /* 0x000f280000100a00 */
[----:B------:R-:W-:Y:S04]  /*1a370*/  LDGSTS.E [R135+0x66c00], desc[UR28][R128.64], !P6 ;  /* 0x66c0000080877fae */ /* 0x000fe8000f1a101c */
[----:B------:R-:W-:Y:S04]  /*1a380*/  LDGSTS.E [R135+0x66e00], desc[UR28][R126.64], !P6 ;  /* 0x66e000007e877fae */ /* 0x000fe8000f1a101c */
[----:B------:R-:W4:Y:S04]  /*1a390*/  LDL.LU.64 R126, [R1+0x830] ;  /* 0x00083000017e7983 */ /* 0x000f280000300a00 */
[----:B------:R-:W4:Y:S01]  /*1a3a0*/  LDL.64 R128, [R1+0x468] ;  /* 0x0004680001807983 */ /* 0x000f220000100a00 */
[----:B------:R-:W-:Y:S01]  /*1a3b0*/  ISETP.GE.U32.AND P3, PT, R4, 0x7ffffe24, PT ;  /* 0x7ffffe240400780c */ /* 0x000fe20003f66070 */
[----:B------:R-:W-:Y:S01]  /*1a3c0*/  VIADD R4, R10, 0xfffffe61 ;  /* 0xfffffe610a047836 */ /* 0x000fe20000000000 */
[----:B------:R-:W-:Y:S01]  /*1a3d0*/  ISETP.GE.U32.AND P4, PT, R5, 0x7ffffe23, PT ;  /* 0x7ffffe230500780c */ /* 0x000fe20003f86070 */
[----:B------:R-:W-:Y:S01]  /*1a3e0*/  VIADD R5, R7, 0xfffffe60 ;  /* 0xfffffe6007057836 */ /* 0x000fe20000000000 */
[----:B------:R-:W3:Y:S02]  /*1a3f0*/  LDC R10, c[0x0][0x3a0] ;  /* 0x0000e800ff0a7b82 */ /* 0x000ee40000000800 */
[----:B------:R-:W-:Y:S01]  /*1a400*/  ISETP.GE.U32.AND P2, PT, R4, 0x7ffffe22, PT ;  /* 0x7ffffe220400780c */ /* 0x000fe20003f46070 */
[----:B------:R-:W-:Y:S01]  /*1a410*/  VIADD R4, R8, 0xfffffe5f ;  /* 0xfffffe5f08047836 */ /* 0x000fe20000000000 */
[----:B------:R-:W-:-:S04]  /*1a420*/  ISETP.GE.U32.AND P5, PT, R5, 0x7ffffe21, PT ;  /* 0x7ffffe210500780c */ /* 0x000fc80003fa6070 */
[----:B------:R-:W-:Y:S01]  /*1a430*/  ISETP.GE.U32.AND P6, PT, R4, 0x7ffffe20, PT ;  /* 0x7ffffe200400780c */ /* 0x000fe20003fc6070 */
[----:B------:R-:W3:Y:S01]  /*1a440*/  LDC R8, c[0x0][0x3a0] ;  /* 0x0000e800ff087b82 */ /* 0x000ee20000000800 */
[----:B-1----:R-:W-:Y:S01]  /*1a450*/  IADD3 R4, PT, PT, R6, -0x1a2, RZ ;  /* 0xfffffe5e06047810 */ /* 0x002fe20007ffe0ff */
[----:B--2---:R-:W-:Y:S04]  /*1a460*/  LDGSTS.E [R135+0x67000], desc[UR28][R190.64], !P3 ;  /* 0x67000000be877fae */ /* 0x004fe8000d9a101c */
[----:B------:R-:W-:Y:S01]  /*1a470*/  LDGSTS.E [R135+0x67200], desc[UR28][R148.64], !P3 ;  /* 0x6720000094877fae */ /* 0x000fe2000d9a101c */
[----:B------:R-:W-:Y:S01]  /*1a480*/  ISETP.GE.U32.AND P3, PT, R4, 0x7ffffe1f, PT ;  /* 0x7ffffe1f0400780c */ /* 0x000fe20003f66070 */
[----:B------:R-:W1:Y:S02]  /*1a490*/  LDC R6, c[0x0][0x3a0] ;  /* 0x0000e800ff067b82 */ /* 0x000e640000000800 */
[----:B------:R-:W-:Y:S04]  /*1a4a0*/  LDGSTS.E [R135+0x67400], desc[UR28][R120.64], !P4 ;  /* 0x6740000078877fae */ /* 0x000fe8000e1a101c */
[----:B------:R-:W-:Y:S02]  /*1a4b0*/  LDGSTS.E [R135+0x67600], desc[UR28][R156.64], !P4 ;  /* 0x676000009c877fae */ /* 0x000fe4000e1a101c */
[----:B------:R-:W2:Y:S02]  /*1a4c0*/  LDC R7, c[0x0][0x3a0] ;  /* 0x0000e800ff077b82 */ /* 0x000ea40000000800 */
[----:B------:R-:W2:Y:S04]  /*1a4d0*/  LDL.LU.64 R148, [R1+0x828] ;  /* 0x0008280001947983 */ /* 0x000ea80000300a00 */
[----:B------:R-:W2:Y:S04]  /*1a4e0*/  LDL.64 R190, [R1+0x458] ;  /* 0x0004580001be7983 */ /* 0x000ea80000100a00 */
[----:B------:R-:W2:Y:S04]  /*1a4f0*/  LDL.LU.64 R156, [R1+0x820] ;  /* 0x00082000019c7983 */ /* 0x000ea80000300a00 */
[----:B------:R-:W2:Y:S04]  /*1a500*/  LDL.64 R120, [R1+0x438] ;  /* 0x0004380001787983 */ /* 0x000ea80000100a00 */
[----:B---3--:R-:W-:Y:S04]  /*1a510*/  LDGSTS.E [R135+0x67800], desc[UR28][R210.64], !P2 ;  /* 0x67800000d2877fae */ /* 0x008fe8000d1a101c */
[----:B------:R-:W-:Y:S04]  /*1a520*/  LDGSTS.E [R135+0x67a00], desc[UR28][R212.64], !P2 ;  /* 0x67a00000d4877fae */ /* 0x000fe8000d1a101c */
[----:B------:R-:W3:Y:S04]  /*1a530*/  LDL.LU.64 R212, [R1+0x818] ;  /* 0x0008180001d47983 */ /* 0x000ee80000300a00 */
[----:B----4-:R-:W-:Y:S04]  /*1a540*/  LDGSTS.E [R135+0x67c00], desc[UR28][R206.64], !P5 ;  /* 0x67c00000ce877fae */ /* 0x010fe8000e9a101c */
[----:B------:R-:W4:Y:S04]  /*1a550*/  LDL.64 R210, [R1+0x418] ;  /* 0x0004180001d27983 */ /* 0x000f280000100a00 */
[----:B------:R-:W-:Y:S04]  /*1a560*/  LDGSTS.E [R135+0x67e00], desc[UR28][R208.64], !P5 ;  /* 0x67e00000d0877fae */ /* 0x000fe8000e9a101c */
[----:B------:R-:W3:Y:S04]  /*1a570*/  LDL.LU.64 R208, [R1+0x810] ;  /* 0x0008100001d07983 */ /* 0x000ee80000300a00 */
[----:B------:R-:W-:Y:S04]  /*1a580*/  LDGSTS.E [R135+0x68000], desc[UR28][R194.64], !P6 ;  /* 0x68000000c2877fae */ /* 0x000fe8000f1a101c */
[----:B------:R-:W3:Y:S04]  /*1a590*/  LDL.64 R206, [R1+0x230] ;  /* 0x0002300001ce7983 */ /* 0x000ee80000100a00 */
[----:B------:R-:W-:Y:S04]  /*1a5a0*/  LDGSTS.E [R135+0x68200], desc[UR28][R204.64], !P6 ;  /* 0x68200000cc877fae */ /* 0x000fe8000f1a101c */
[----:B------:R-:W3:Y:S04]  /*1a5b0*/  LDL.LU.64 R204, [R1+0x808] ;  /* 0x0008080001cc7983 */ /* 0x000ee80000300a00 */
[----:B------:R-:W3:Y:S04]  /*1a5c0*/  LDL.64 R194, [R1+0x220] ;  /* 0x0002200001c27983 */ /* 0x000ee80000100a00 */
[----:B------:R-:W-:Y:S04]  /*1a5d0*/  LDGSTS.E [R135+0x68400], desc[UR28][R128.64], !P3 ;  /* 0x6840000080877fae */ /* 0x000fe8000d9a101c */
[----:B------:R-:W-:Y:S04]  /*1a5e0*/  LDGSTS.E [R135+0x68600], desc[UR28][R176.64], !P3 ;  /* 0x68600000b0877fae */ /* 0x000fe8000d9a101c */
[----:B------:R-:W3:Y:S04]  /*1a5f0*/  LDL.LU.64 R176, [R1+0x800] ;  /* 0x0008000001b07983 */ /* 0x000ee80000300a00 */
[----:B------:R-:W3:Y:S01]  /*1a600*/  LDL.64 R128, [R1+0x210] ;  /* 0x0002100001807983 */ /* 0x000ee20000100a00 */
[----:B------:R-:W-:-:S02]  /*1a610*/  VIADD R5, R12, 0xfffffe5d ;  /* 0xfffffe5d0c057836 */ /* 0x000fc40000000000 */
[----:B------:R-:W-:Y:S01]  /*1a620*/  VIADD R4, R13, 0xfffffe5c ;  /* 0xfffffe5c0d047836 */ /* 0x000fe20000000000 */
[----:B------:R-:W3:Y:S02]  /*1a630*/  LDC R12, c[0x0][0x3a0] ;  /* 0x0000e800ff0c7b82 */ /* 0x000ee40000000800 */
[----:B------:R-:W-:Y:S02]  /*1a640*/  ISETP.GE.U32.AND P4, PT, R5, 0x7ffffe1e, PT ;  /* 0x7ffffe1e0500780c */ /* 0x000fe40003f86070 */
[----:B------:R-:W-:Y:S01]  /*1a650*/  ISETP.GE.U32.AND P2, PT, R4, 0x7ffffe1d, PT ;  /* 0x7ffffe1d0400780c */ /* 0x000fe20003f46070 */
[----:B------:R-:W-:Y:S01]  /*1a660*/  VIADD R5, R10, 0xfffffe5b ;  /* 0xfffffe5b0a057836 */ /* 0x000fe20000000000 */
[----:B------:R-:W-:Y:S02]  /*1a670*/  IADD3 R4, PT, PT, R11, -0x1a6, RZ ;  /* 0xfffffe5a0b047810 */ /* 0x000fe40007ffe0ff */
[----:B------:R-:W3:Y:S02]  /*1a680*/  LDC R13, c[0x0][0x3a0] ;  /* 0x0000e800ff0d7b82 */ /* 0x000ee40000000800 */
[----:B------:R-:W-:Y:S01]  /*1a690*/  ISETP.GE.U32.AND P6, PT, R4, 0x7ffffe1b, PT ;  /* 0x7ffffe1b0400780c */ /* 0x000fe20003fc6070 */
[----:B-1----:R-:W-:Y:S01]  /*1a6a0*/  VIADD R4, R6, 0xfffffe59 ;  /* 0xfffffe5906047836 */ /* 0x002fe20000000000 */
[----:B------:R-:W-:Y:S01]  /*1a6b0*/  ISETP.GE.U32.AND P5, PT, R5, 0x7ffffe1c, PT ;  /* 0x7ffffe1c0500780c */ /* 0x000fe20003fa6070 */
[----:B------:R-:W-:-:S02]  /*1a6c0*/  VIADD R5, R8, 0xfffffe58 ;  /* 0xfffffe5808057836 */ /* 0x000fc40000000000 */
[----:B--2---:R-:W-:Y:S01]  /*1a6d0*/  LDGSTS.E [R135+0x68800], desc[UR28][R190.64], !P4 ;  /* 0x68800000be877fae */ /* 0x004fe2000e1a101c */
[----:B------:R-:W-:Y:S01]  /*1a6e0*/  ISETP.GE.U32.AND P3, PT, R4, 0x7ffffe1a, PT ;  /* 0x7ffffe1a0400780c */ /* 0x000fe20003f66070 */
[----:B------:R-:W1:Y:S02]  /*1a6f0*/  LDC R6, c[0x0][0x3a0] ;  /* 0x0000e800ff067b82 */ /* 0x000e640000000800 */
[----:B------:R-:W-:Y:S01]  /*1a700*/  LDGSTS.E [R135+0x68a00], desc[UR28][R192.64], !P4 ;  /* 0x68a00000c0877fae */ /* 0x000fe2000e1a101c */
[----:B------:R-:W-:-:S03]  /*1a710*/  ISETP.GE.U32.AND P4, PT, R5, 0x7ffffe19, PT ;  /* 0x7ffffe190500780c */ /* 0x000fc60003f86070 */
[----:B------:R-:W-:Y:S02]  /*1a720*/  LDGSTS.E [R135+0x68c00], desc[UR28][R120.64], !P2 ;  /* 0x68c0000078877fae */ /* 0x000fe4000d1a101c */
[----:B------:R-:W2:Y:S02]  /*1a730*/  LDC R11, c[0x0][0x3a0] ;  /* 0x0000e800ff0b7b82 */ /* 0x000ea40000000800 */
[----:B------:R-:W-:Y:S04]  /*1a740*/  LDGSTS.E [R135+0x68e00], desc[UR28][R188.64], !P2 ;  /* 0x68e00000bc877fae */ /* 0x000fe8000d1a101c */
[----:B------:R-:W2:Y:S02]  /*1a750*/  LDL.LU.64 R192, [R1+0x7f8] ;  /* 0x0007f80001c07983 */ /* 0x000ea40000300a00 */
[----:B------:R-:W1:Y:S02]  /*1a760*/  LDC R10, c[0x0][0x3a0] ;  /* 0x0000e800ff0a7b82 */ /* 0x000e640000000800 */
[----:B------:R-:W2:Y:S04]  /*1a770*/  LDL.64 R190, [R1+0x200] ;  /* 0x0002000001be7983 */ /* 0x000ea80000100a00 */
[----:B------:R-:W2:Y:S02]  /*1a780*/  LDL.LU.64 R188, [R1+0x7f0] ;  /* 0x0007f00001bc7983 */ /* 0x000ea40000300a00 */
[----:B------:R-:W1:Y:S02]  /*1a790*/  LDC R8, c[0x0][0x3a0] ;  /* 0x0000e800ff087b82 */ /* 0x000e640000000800 */
[----:B------:R-:W2:Y:S04]  /*1a7a0*/  LDL.64 R120, [R1+0x1f0] ;  /* 0x0001f00001787983 */ /* 0x000ea80000100a00 */
[----:B----4-:R-:W-:Y:S04]  /*1a7b0*/  LDGSTS.E [R135+0x69000], desc[UR28][R210.64], !P5 ;  /* 0x69000000d2877fae */ /* 0x010fe8000e9a101c */
[----:B------:R-:W-:Y:S04]  /*1a7c0*/  LDGSTS.E [R135+0x69200], desc[UR28][R112.64], !P5 ;  /* 0x6920000070877fae */ /* 0x000fe8000e9a101c */
[----:B------:R-:W4:Y:S04]  /*1a7d0*/  LDL.64 R112, [R1+0x1e0] ;  /* 0x0001e00001707983 */ /* 0x000f280000100a00 */
[----:B---3--:R-:W-:Y:S04]  /*1a7e0*/  LDGSTS.E [R135+0x69400], desc[UR28][R206.64], !P6 ;  /* 0x69400000ce877fae */ /* 0x008fe8000f1a101c */
[----:B------:R-:W-:Y:S04]  /*1a7f0*/  LDGSTS.E [R135+0x69600], desc[UR28][R108.64], !P6 ;  /* 0x696000006c877fae */ /* 0x000fe8000f1a101c */
[----:B------:R-:W3:Y:S04]  /*1a800*/  LDL.64 R108, [R1+0x1d0] ;  /* 0x0001d000016c7983 */ /* 0x000ee80000100a00 */
[----:B------:R-:W-:Y:S04]  /*1a810*/  LDGSTS.E [R135+0x69800], desc[UR28][R194.64], !P3 ;  /* 0x69800000c2877fae */ /* 0x000fe8000d9a101c */
[----:B------:R-:W-:Y:S04]  /*1a820*/  LDGSTS.E [R135+0x69a00], desc[UR28][R198.64], !P3 ;  /* 0x69a00000c6877fae */ /* 0x000fe8000d9a101c */
[----:B------:R-:W3:Y:S04]  /*1a830*/  LDL.LU.64 R198, [R1+0x7e8] ;  /* 0x0007e80001c67983 */ /* 0x000ee80000300a00 */
[----:B------:R-:W-:Y:S04]  /*1a840*/  LDGSTS.E [R135+0x69c00], desc[UR28][R128.64], !P4 ;  /* 0x69c0000080877fae */ /* 0x000fe8000e1a101c */
[----:B------:R-:W-:Y:S04]  /*1a850*/  LDGSTS.E [R135+0x69e00], desc[UR28][R104.64], !P4 ;  /* 0x69e0000068877fae */ /* 0x000fe8000e1a101c */
[----:B------:R-:W3:Y:S04]  /*1a860*/  LDL.64 R128, [R1+0x1c0] ;  /* 0x0001c00001807983 */ /* 0x000ee80000100a00 */
[----:B------:R-:W3:Y:S01]  /*1a870*/  LDL.64 R104, [R1+0x1b0] ;  /* 0x0001b00001687983 */ /* 0x000ee20000100a00 */
[----:B------:R-:W-:Y:S01]  /*1a880*/  VIADD R4, R9, 0xfffffe57 ;  /* 0xfffffe5709047836 */ /* 0x000fe20000000000 */
[----:B------:R-:W-:Y:S01]  /*1a890*/  IADD3 R5, PT, PT, R7, -0x1aa, RZ ;  /* 0xfffffe5607057810 */ /* 0x000fe20007ffe0ff */
[----:B------:R-:W2:Y:S03]  /*1a8a0*/  LDC R9, c[0x0][0x3a0] ;  /* 0x0000e800ff097b82 */ /* 0x000ea60000000800 */
[----:B------:R-:W-:Y:S01]  /*1a8b0*/  ISETP.GE.U32.AND P2, PT, R4, 0x7ffffe18, PT ;  /* 0x7ffffe180400780c */ /* 0x000fe20003f46070 */
[----:B------:R-:W-:Y:S01]  /*1a8c0*/  VIADD R4, R14, 0xfffffe55 ;  /* 0xfffffe550e047836 */ /* 0x000fe20000000000 */
[----:B------:R-:W-:-:S03]  /*1a8d0*/  ISETP.GE.U32.AND P5, PT, R5, 0x7ffffe17, PT ;  /* 0x7ffffe170500780c */ /* 0x000fc60003fa6070 */
[----:B------:R-:W3:Y:S01]  /*1a8e0*/  LDC R7, c[0x0][0x3a0] ;  /* 0x0000e800ff077b82 */ /* 0x000ee20000000800 */
[----:B------:R-:W-:Y:S01]  /*1a8f0*/  ISETP.GE.U32.AND P6, PT, R4, 0x7ffffe16, PT ;  /* 0x7ffffe160400780c */ /* 0x000fe20003fc6070 */
[----:B-1----:R-:W-:Y:S02]  /*1a900*/  VIADD R4, R6, 0xfffffe54 ;  /* 0xfffffe5406047836 */ /* 0x002fe40000000000 */
[----:B------:R-:W-:-:S03]  /*1a910*/  VIADD R5, R12, 0xfffffe53 ;  /* 0xfffffe530c057836 */ /* 0x000fc60000000000 */
[----:B------:R-:W-:Y:S01]  /*1a920*/  ISETP.GE.U32.AND P3, PT, R4, 0x7ffffe15, PT ;  /* 0x7ffffe150400780c */ /* 0x000fe20003f66070 */
[----:B------:R-:W1:Y:S01]  /*1a930*/  LDC R6, c[0x0][0x3a0] ;  /* 0x0000e800ff067b82 */ /* 0x000e620000000800 */
[----:B------:R-:W-:Y:S02]  /*1a940*/  IADD3 R4, PT, PT, R13, -0x1ae, RZ ;  /* 0xfffffe520d047810 */ /* 0x000fe40007ffe0ff */
[----:B------:R-:W-:Y:S01]  /*1a950*/  ISETP.GE.U32.AND P4, PT, R5, 0x7ffffe14, PT ;  /* 0x7ffffe140500780c */ /* 0x000fe20003f86070 */
[----:B--2---:R-:W-:Y:S04]  /*1a960*/  LDGSTS.E [R135+0x6a000], desc[UR28][R190.64], !P2 ;  /* 0x6a000000be877fae */ /* 0x004fe8000d1a101c */
[----:B------:R-:W-:Y:S01]  /*1a970*/  LDGSTS.E [R135+0x6a200], desc[UR28][R124.64], !P2 ;  /* 0x6a2000007c877fae */ /* 0x000fe2000d1a101c */
[----:B------:R-:W-:Y:S01]  /*1a980*/  ISETP.GE.U32.AND P2, PT, R4, 0x7ffffe13, PT ;  /* 0x7ffffe130400780c */ /* 0x000fe20003f46070 */
[----:B------:R-:W2:Y:S02]  /*1a990*/  LDC R14, c[0x0][0x3a0] ;  /* 0x0000e800ff0e7b82 */ /* 0x000ea40000000800 */
[----:B------:R-:W-:Y:S04]  /*1a9a0*/  LDGSTS.E [R135+0x6a400], desc[UR28][R120.64], !P5 ;  /* 0x6a40000078877fae */ /* 0x000fe8000e9a101c */
[----:B------:R-:W-:Y:S02]  /*1a9b0*/  LDGSTS.E [R135+0x6a600], desc[UR28][R116.64], !P5 ;  /* 0x6a60000074877fae */ /* 0x000fe4000e9a101c */
[----:B------:R-:W1:Y:S02]  /*1a9c0*/  LDC R13, c[0x0][0x3a0] ;  /* 0x0000e800ff0d7b82 */ /* 0x000e640000000800 */
[----:B------:R-:W2:Y:S04]  /*1a9d0*/  LDL.64 R124, [R1+0x120] ;  /* 0x00012000017c7983 */ /* 0x000ea80000100a00 */
[----:B------:R-:W2:Y:S02]  /*1a9e0*/  LDL.64 R120, [R1+0x130] ;  /* 0x0001300001787983 */ /* 0x000ea40000100a00 */
        /* <DEDUP_REMOVED lines=10> */
[----:B------:R-:W-:Y:S01]  /*1aa90*/  LDGSTS.E [R135+0x6b400], desc[UR28][R104.64], !P2 ;  /* 0x6b40000068877fae */ /* 0x000fe2000d1a101c */
[----:B------:R-:W-:-:S02]  /*1aaa0*/  VIADD R4, R11, 0xfffffe50 ;  /* 0xfffffe500b047836 */ /* 0x000fc40000000000 */
[----:B------:R-:W-:Y:S01]  /*1aab0*/  VIADD R5, R10, 0xfffffe51 ;  /* 0xfffffe510a057836 */ /* 0x000fe20000000000 */
[----:B------:R-:W-:Y:S01]  /*1aac0*/  LDGSTS.E [R135+0x6b600], desc[UR28][R158.64], !P2 ;  /* 0x6b6000009e877fae */ /* 0x000fe2000d1a101c */
[----:B------:R-:W2:Y:S03]  /*1aad0*/  LDC R11, c[0x0][0x3a0] ;  /* 0x0000e800ff0b7b82 */ /* 0x000ea60000000800 */
[----:B------:R-:W3:Y:S01]  /*1aae0*/  LDL.64 R104, [R1+0x170] ;  /* 0x0001700001687983 */ /* 0x000ee20000100a00 */
[----:B------:R-:W-:Y:S01]  /*1aaf0*/  ISETP.GE.U32.AND P6, PT, R4, 0x7ffffe11, PT ;  /* 0x7ffffe110400780c */ /* 0x000fe20003fc6070 */
[----:B-1----:R-:W-:Y:S01]  /*1ab00*/  VIADD R4, R6, 0xfffffe4f ;  /* 0xfffffe4f06047836 */ /* 0x002fe20000000000 */
[----:B------:R-:W-:Y:S02]  /*1ab10*/  ISETP.GE.U32.AND P5, PT, R5, 0x7ffffe12, PT ;  /* 0x7ffffe120500780c */ /* 0x000fe40003fa6070 */
[----:B------:R-:W1:Y:S01]  /*1ab20*/  LDC R6, c[0x0][0x3a0] ;  /* 0x0000e800ff067b82 */ /* 0x000e620000000800 */
[----:B------:R-:W-:-:S02]  /*1ab30*/  IADD3 R5, PT, PT, R8, -0x1b2, RZ ;  /* 0xfffffe4e08057810 */ /* 0x000fc40007ffe0ff */
[----:B------:R-:W-:Y:S01]  /*1ab40*/  ISETP.GE.U32.AND P3, PT, R4, 0x7ffffe10, PT ;  /* 0x7ffffe100400780c */ /* 0x000fe20003f66070 */
[----:B------:R-:W-:Y:S01]  /*1ab50*/  VIADD R4, R9, 0xfffffe4d ;  /* 0xfffffe4d09047836 */ /* 0x000fe20000000000 */
[----:B------:R-:W-:Y:S01]  /*1ab60*/  ISETP.GE.U32.AND P4, PT, R5, 0x7ffffe0f, PT ;  /* 0x7ffffe0f0500780c */ /* 0x000fe20003f86070 */
[----:B------:R-:W-:Y:S02]  /*1ab70*/  VIADD R5, R7, 0xfffffe4c ;  /* 0xfffffe4c07057836 */ /* 0x000fe40000000000 */
[----:B------:R-:W1:Y:S01]  /*1ab80*/  LDC R9, c[0x0][0x3a0] ;  /* 0x0000e800ff097b82 */ /* 0x000e620000000800 */
[----:B------:R-:W-:Y:S01]  /*1ab90*/  ISETP.GE.U32.AND P2, PT, R4, 0x7ffffe0e, PT ;  /* 0x7ffffe0e0400780c */ /* 0x000fe20003f46070 */
[----:B--2---:R-:W-:-:S06]  /*1aba0*/  VIADD R4, R14, 0xfffffe4b ;  /* 0xfffffe4b0e047836 */ /* 0x004fcc0000000000 */
[----:B------:R-:W2:Y:S01]  /*1abb0*/  LDC R8, c[0x0][0x3a0] ;  /* 0x0000e800ff087b82 */ /* 0x000ea20000000800 */
[----:B------:R-:W-:Y:S04]  /*1abc0*/  LDGSTS.E [R135+0x6b800], desc[UR28][R124.64], !P5 ;  /* 0x6b8000007c877fae */ /* 0x000fe8000e9a101c */
[----:B------:R-:W-:Y:S01]  /*1abd0*/  LDGSTS.E [R135+0x6ba00], desc[UR28][R162.64], !P5 ;  /* 0x6ba00000a2877fae */ /* 0x000fe2000e9a101c */
[----:B------:R-:W-:Y:S02]  /*1abe0*/  ISETP.GE.U32.AND P5, PT, R5, 0x7ffffe0d, PT ;  /* 0x7ffffe0d0500780c */ /* 0x000fe40003fa6070 */
[----:B------:R-:W1:Y:S01]  /*1abf0*/  LDC R10, c[0x0][0x3a0] ;  /* 0x0000e800ff0a7b82 */ /* 0x000e620000000800 */
[----:B------:R-:W-:Y:S04]  /*1ac00*/  LDGSTS.E [R135+0x6bc00], desc[UR28][R120.64], !P6 ;  /* 0x6bc0000078877fae */ /* 0x000fe8000f1a101c */
[----:B------:R-:W-:Y:S01]  /*1ac10*/  LDGSTS.E [R135+0x6be00], desc[UR28][R166.64], !P6 ;  /* 0x6be00000a6877fae */ /* 0x000fe2000f1a101c */
[----:B------:R-:W-:-:S02]  /*1ac20*/  ISETP.GE.U32.AND P6, PT, R4, 0x7ffffe0c, PT ;  /* 0x7ffffe0c0400780c */ /* 0x000fc40003fc6070 */
[----:B------:R-:W1:Y:S01]  /*1ac30*/  LDC R7, c[0x0][0x3a0] ;  /* 0x0000e800ff077b82 */ /* 0x000e620000000800 */
[----:B------:R-:W-:Y:S04]  /*1ac40*/  LDGSTS.E [R135+0x6c000], desc[UR28][R116.64], !P3 ;  /* 0x6c00000074877fae */ /* 0x000fe8000d9a101c */
[----:B------:R-:W-:Y:S04]  /*1ac50*/  LDGSTS.E [R135+0x6c200], desc[UR28][R170.64], !P3 ;  /* 0x6c200000aa877fae */ /* 0x000fe8000d9a101c */
[----:B----4-:R-:W-:Y:S04]  /*1ac60*/  LDGSTS.E [R135+0x6c400], desc[UR28][R112.64], !P4 ;  /* 0x6c40000070877fae */ /* 0x010fe8000e1a101c */
[----:B------:R-:W-:Y:S04]  /*1ac70*/  LDGSTS.E [R135+0x6c600], desc[UR28][R174.64], !P4 ;  /* 0x6c600000ae877fae */ /* 0x000fe8000e1a101c */
[----:B---3--:R-:W-:Y:S04]  /*1ac80*/  LDGSTS.E [R135+0x6c800], desc[UR28][R108.64], !P2 ;  /* 0x6c8000006c877fae */ /* 0x008fe8000d1a101c */
[----:B------:R-:W-:Y:S01]  /*1ac90*/  LDGSTS.E [R135+0x6ca00], desc[UR28][R178.64], !P2 ;  /* 0x6ca00000b2877fae */ /* 0x000fe2000d1a101c */
[----:B-1----:R-:W-:Y:S01]  /*1aca0*/  IADD3 R4, PT, PT, R6, -0x1b6, RZ ;  /* 0xfffffe4a06047810 */ /* 0x002fe20007ffe0ff */
[----:B------:R-:W-:Y:S01]  /*1acb0*/  VIADD R5, R13, 0xfffffe49 ;  /* 0xfffffe490d057836 */ /* 0x000fe20000000000 */
[----:B------:R-:W1:Y:S02]  /*1acc0*/  LDC R6, c[0x0][0x3a0] ;  /* 0x0000e800ff067b82 */ /* 0x000e640000000800 */
[----:B------:R-:W-:Y:S01]  /*1acd0*/  ISETP.GE.U32.AND P3, PT, R4, 0x7ffffe0b, PT ;  /* 0x7ffffe0b0400780c */ /* 0x000fe20003f66070 */
[----:B------:R-:W-:Y:S01]  /*1ace0*/  VIADD R4, R15, 0xfffffe48 ;  /* 0xfffffe480f047836 */ /* 0x000fe20000000000 */
[----:B------:R-:W-:Y:S01]  /*1acf0*/  ISETP.GE.U32.AND P4, PT, R5, 0x7ffffe0a, PT ;  /* 0x7ffffe0a0500780c */ /* 0x000fe20003f86070 */
[----:B------:R-:W-:-:S03]  /*1ad00*/  VIADD R5, R11, 0xfffffe47 ;  /* 0xfffffe470b057836 */ /* 0x000fc60000000000 */
[----:B------:R-:W-:Y:S02]  /*1ad10*/  ISETP.GE.U32.AND P2, PT, R4, 0x7ffffe09, PT ;  /* 0x7ffffe090400780c */ /* 0x000fe40003f46070 */
[----:B------:R-:W-:Y:S01]  /*1ad20*/  IADD3 R4, PT, PT, R12, -0x1ba, RZ ;  /* 0xfffffe460c047810 */ /* 0x000fe20007ffe0ff */
[----:B------:R-:W-:Y:S04]  /*1ad30*/  LDGSTS.E [R135+0x6cc00], desc[UR28][R104.64], !P5 ;  /* 0x6cc0000068877fae */ /* 0x000fe8000e9a101c */
[----:B------:R-:W-:Y:S04]  /*1ad40*/  LDGSTS.E [R135+0x6ce00], desc[UR28][R182.64], !P5 ;  /* 0x6ce00000b6877fae */ /* 0x000fe8000e9a101c */
[----:B------:R-:W-:Y:S01]  /*1ad50*/  LDGSTS.E [R135+0x6d000], desc[UR28][R198.64], !P6 ;  /* 0x6d000000c6877fae */ /* 0x000fe2000f1a101c */
[----:B------:R-:W-:-:S03]  /*1ad60*/  ISETP.GE.U32.AND P5, PT, R5, 0x7ffffe08, PT ;  /* 0x7ffffe080500780c */ /* 0x000fc60003fa6070 */
[----:B------:R-:W5:Y:S01]  /*1ad70*/  LDL.LU.64 R198, [R1+0x7e0] ;  /* 0x0007e00001c67983 */ /* 0x000f620000300a00 */
[----:B------:R-:W-:-:S03]  /*1ad80*/  VIADD R5, R9, 0xfffffe45 ;  /* 0xfffffe4509057836 */ /* 0x000fc60000000000 */
[----:B------:R-:W-:Y:S01]  /*1ad90*/  LDGSTS.E [R135+0x6d200], desc[UR28][R186.64], !P6 ;  /* 0x6d200000ba877fae */ /* 0x000fe2000f1a101c */
[----:B------:R-:W-:Y:S01]  /*1ada0*/  ISETP.GE.U32.AND P6, PT, R4, 0x7ffffe07, PT ;  /* 0x7ffffe070400780c */ /* 0x000fe20003fc6070 */
[----:B--2---:R-:W-:Y:S02]  /*1adb0*/  VIADD R4, R8, 0xfffffe44 ;  /* 0xfffffe4408047836 */ /* 0x004fe40000000000 */
[----:B------:R-:W-:Y:S04]  /*1adc0*/  LDGSTS.E [R135+0x6d400], desc[UR28][R188.64], !P3 ;  /* 0x6d400000bc877fae */ /* 0x000fe8000d9a101c */
[----:B------:R-:W-:Y:S01]  /*1add0*/  LDGSTS.E [R135+0x6d600], desc[UR28][R184.64], !P3 ;  /* 0x6d600000b8877fae */ /* 0x000fe2000d9a101c */
[----:B------:R-:W-:-:S03]  /*1ade0*/  ISETP.GE.U32.AND P3, PT, R5, 0x7ffffe06, PT ;  /* 0x7ffffe060500780c */ /* 0x000fc60003f66070 */
[----:B------:R-:W-:Y:S01]  /*1adf0*/  LDGSTS.E [R135+0x6d800], desc[UR28][R192.64], !P4 ;  /* 0x6d800000c0877fae */ /* 0x000fe2000e1a101c */
[----:B------:R-:W-:-:S03]  /*1ae00*/  VIADD R5, R7, 0xfffffe43 ;  /* 0xfffffe4307057836 */ /* 0x000fc60000000000 */
[----:B------:R-:W-:Y:S01]  /*1ae10*/  LDGSTS.E [R135+0x6da00], desc[UR28][R180.64], !P4 ;  /* 0x6da00000b4877fae */ /* 0x000fe2000e1a101c */
[----:B------:R-:W-:Y:S02]  /*1ae20*/  ISETP.GE.U32.AND P4, PT, R4, 0x7ffffe05, PT ;  /* 0x7ffffe050400780c */ /* 0x000fe40003f86070 */
[----:B------:R-:W-:Y:S01]  /*1ae30*/  IADD3 R4, PT, PT, R10, -0x1be, RZ ;  /* 0xfffffe420a047810 */ /* 0x000fe20007ffe0ff */
[----:B------:R-:W-:Y:S04]  /*1ae40*/  LDGSTS.E [R135+0x6dc00], desc[UR28][R176.64], !P2 ;  /* 0x6dc00000b0877fae */ /* 0x000fe8000d1a101c */
[----:B------:R-:W-:Y:S04]  /*1ae50*/  LDGSTS.E [R135+0x6de00], desc[UR28][R172.64], !P2 ;  /* 0x6de00000ac877fae */ /* 0x000fe8000d1a101c */
[----:B------:R-:W-:Y:S01]  /*1ae60*/  LDGSTS.E [R135+0x6e000], desc[UR28][R204.64], !P5 ;  /* 0x6e000000cc877fae */ /* 0x000fe2000e9a101c */
[----:B------:R-:W-:-:S03]  /*1ae70*/  ISETP.GE.U32.AND P2, PT, R5, 0x7ffffe04, PT ;  /* 0x7ffffe040500780c */ /* 0x000fc60003f46070 */
[----:B------:R-:W-:Y:S01]  /*1ae80*/  LDGSTS.E [R135+0x6e200], desc[UR28][R168.64], !P5 ;  /* 0x6e200000a8877fae */ /* 0x000fe2000e9a101c */
[----:B------:R-:W-:Y:S01]  /*1ae90*/  ISETP.GE.U32.AND P5, PT, R4, 0x7ffffe03, PT ;  /* 0x7ffffe030400780c */ /* 0x000fe20003fa6070 */
[----:B-1----:R-:W-:Y:S02]  /*1aea0*/  VIADD R4, R6, 0xfffffe41 ;  /* 0xfffffe4106047836 */ /* 0x002fe40000000000 */
[----:B------:R-:W-:Y:S01]  /*1aeb0*/  VIADD R252, R201, 0xfffffe40 ;  /* 0xfffffe40c9fc7836 */ /* 0x000fe20000000000 */
[----:B------:R-:W-:Y:S04]  /*1aec0*/  LDGSTS.E [R135+0x6e400], desc[UR28][R208.64], !P6 ;  /* 0x6e400000d0877fae */ /* 0x000fe8000f1a101c */
[----:B------:R-:W-:Y:S01]  /*1aed0*/  LDGSTS.E [R135+0x6e600], desc[UR28][R164.64], !P6 ;  /* 0x6e600000a4877fae */ /* 0x000fe2000f1a101c */
[----:B------:R-:W-:-:S03]  /*1aee0*/  ISETP.GE.U32.AND P6, PT, R4, 0x7ffffe02, PT ;  /* 0x7ffffe020400780c */ /* 0x000fc60003fc6070 */
[----:B------:R-:W-:Y:S04]  /*1aef0*/  LDGSTS.E [R135+0x6e800], desc[UR28][R212.64], !P3 ;  /* 0x6e800000d4877fae */ /* 0x000fe8000d9a101c */
[----:B------:R-:W-:Y:S01]  /*1af00*/  LDGSTS.E [R135+0x6ea00], desc[UR28][R160.64], !P3 ;  /* 0x6ea00000a0877fae */ /* 0x000fe2000d9a101c */
[----:B------:R-:W-:-:S03]  /*1af10*/  ISETP.GE.U32.AND P3, PT, R252, 0x7ffffe01, PT ;  /* 0x7ffffe01fc00780c */ /* 0x000fc60003f66070 */
[----:B------:R-:W-:Y:S04]  /*1af20*/  LDGSTS.E [R135+0x6ec00], desc[UR28][R156.64], !P4 ;  /* 0x6ec000009c877fae */ /* 0x000fe8000e1a101c */
[----:B------:R-:W-:Y:S01]  /*1af30*/  LDGSTS.E [R135+0x6ee00], desc[UR28][R152.64], !P4 ;  /* 0x6ee0000098877fae */ /* 0x000fe2000e1a101c */
[----:B------:R-:W-:-:S03]  /*1af40*/  ISETP.NE.U32.AND P4, PT, R0, RZ, PT ;  /* 0x000000ff0000720c */ /* 0x000fc60003f85070 */
[----:B------:R-:W-:Y:S01]  /*1af50*/  LDGSTS.E [R135+0x6f000], desc[UR28][R148.64], !P2 ;  /* 0x6f00000094877fae */ /* 0x000fe2000d1a101c */
[----:B------:R-:W-:-:S03]  /*1af60*/  VIADD R6, R2, 0x100000 ;  /* 0x0010000002067836 */ /* 0x000fc60000000000 */
[----:B------:R-:W-:Y:S01]  /*1af70*/  LDGSTS.E [R135+0x6f200], desc[UR28][R130.64], !P2 ;  /* 0x6f20000082877fae */ /* 0x000fe2000d1a101c */
[----:B------:R-:W-:-:S03]  /*1af80*/  IADD3 R5, PT, PT, R2, 0x100000, RZ ;  /* 0x0010000002057810 */ /* 0x000fc60007ffe0ff */
[----:B------:R-:W-:Y:S01]  /*1af90*/  LDGSTS.E [R135+0x6f400], desc[UR28][R126.64], !P5 ;  /* 0x6f4000007e877fae */ /* 0x000fe2000e9a101c */
[----:B------:R-:W-:-:S03]  /*1afa0*/  VIADD R4, R2, 0x100000 ;  /* 0x0010000002047836 */ /* 0x000fc60000000000 */
[----:B------:R-:W-:Y:S01]  /*1afb0*/  LDGSTS.E [R135+0x6f600], desc[UR28][R122.64], !P5 ;  /* 0x6f6000007a877fae */ /* 0x000fe2000e9a101c */
[----:B------:R-:W-:-:S03]  /*1afc0*/  VIADD R0, R2, 0x100000 ;  /* 0x0010000002007836 */ /* 0x000fc60000000000 */
[----:B------:R-:W-:Y:S01]  /*1afd0*/  LDGSTS.E [R135+0x6f800], desc[UR28][R118.64], !P6 ;  /* 0x6f80000076877fae */ /* 0x000fe2000f1a101c */
[----:B------:R-:W-:-:S03]  /*1afe0*/  VIADD R7, R2, 0x100000 ;  /* 0x0010000002077836 */ /* 0x000fc60000000000 */
[----:B------:R-:W-:Y:S04]  /*1aff0*/  LDGSTS.E [R135+0x6fa00], desc[UR28][R114.64], !P6 ;  /* 0x6fa0000072877fae */ /* 0x000fe8000f1a101c */
[----:B------:R-:W-:Y:S04]  /*1b000*/  LDGSTS.E [R135+0x6fc00], desc[UR28][R110.64], !P3 ;  /* 0x6fc000006e877fae */ /* 0x000fe8000d9a101c */
[----:B------:R-:W-:Y:S04]  /*1b010*/  LDGSTS.E [R135+0x6fe00], desc[UR28][R106.64], !P3 ;  /* 0x6fe000006a877fae */ /* 0x000fe8000d9a101c */
[----:B------:R-:W0:Y:S04]  /*1b020*/  LDGDEPBAR ;  /* 0x00000000000079af */ /* 0x000e280000000000 */
        /* <DEDUP_REMOVED lines=14> */
[----:B-1----:R-:W-:-:S03]  /*1b110*/  IADD3 R5, PT, PT, R134, 0x100000, RZ ;  /* 0x0010000086057810 */ /* 0x002fc60007ffe0ff */
[----:B------:R1:W-:Y:S01]  /*1b120*/  LDGSTS.E [R7+-0x5c800], desc[UR28][R202.64], P4 ;  /* 0xa3800000ca077fae */ /* 0x0003e2000a1a101c */
[----:B--2---:R-:W-:-:S03]  /*1b130*/  VIADD R4, R134, 0x100000 ;  /* 0x0010000086047836 */ /* 0x004fc60000000000 */
[----:B------:R2:W-:Y:S01]  /*1b140*/  LDGSTS.E [R6+-0x5c400], desc[UR28][R140.64], P4 ;  /* 0xa3c000008c067fae */ /* 0x0005e2000a1a101c */
[----:B---3--:R-:W-:-:S03]  /*1b150*/  VIADD R0, R134, 0x100000 ;  /* 0x0010000086007836 */ /* 0x008fc60000000000 */
[----:B------:R-:W-:Y:S01]  /*1b160*/  LDGSTS.E [R5+-0x5ff00], desc[UR28][R82.64], P4 ;  /* 0xa010000052057fae */ /* 0x000fe2000a1a101c */
[----:B-1----:R-:W-:-:S03]  /*1b170*/  VIADD R7, R134, 0x100000 ;  /* 0x0010000086077836 */ /* 0x002fc60000000000 */
[----:B------:R-:W-:Y:S01]  /*1b180*/  LDGSTS.E [R4+-0x5fb00], desc[UR28][R76.64], P4 ;  /* 0xa05000004c047fae */ /* 0x000fe2000a1a101c */
[----:B--2---:R-:W-:-:S03]  /*1b190*/  IADD3 R6, PT, PT, R134, 0x100000, RZ ;  /* 0x0010000086067810 */ /* 0x004fc60007ffe0ff */
        /* <DEDUP_REMOVED lines=14> */
[----:B--2---:R-:W-:-:S03]  /*1b280*/  VIADD R0, R133, 0x100000 ;  /* 0x0010000085007836 */ /* 0x004fc60000000000 */
[----:B------:R2:W-:Y:S01]  /*1b290*/  LDGSTS.E [R5+-0x5c300], desc[UR28][R138.64], P4 ;  /* 0xa3d000008a057fae */ /* 0x0005e2000a1a101c */
[----:B---3--:R-:W-:-:S03]  /*1b2a0*/  VIADD R7, R133, 0x100000 ;  /* 0x0010000085077836 */ /* 0x008fc60000000000 */
[----:B------:R-:W-:Y:S01]  /*1b2b0*/  LDGSTS.E [R4+-0x5fe00], desc[UR28][R80.64], P4 ;  /* 0xa020000050047fae */ /* 0x000fe2000a1a101c */
[----:B-1----:R-:W-:-:S03]  /*1b2c0*/  IADD3 R6, PT, PT, R133, 0x100000, RZ ;  /* 0x0010000085067810 */ /* 0x002fc60007ffe0ff */
[----:B------:R-:W-:Y:S01]  /*1b2d0*/  LDGSTS.E [R0+-0x5fa00], desc[UR28][R74.64], P4 ;  /* 0xa06000004a007fae */ /* 0x000fe2000a1a101c */
[----:B--2---:R-:W-:-:S03]  /*1b2e0*/  VIADD R5, R133, 0x100000 ;  /* 0x0010000085057836 */ /* 0x004fc60000000000 */
        /* <DEDUP_REMOVED lines=16> */
[----:B---3--:R-:W-:-:S03]  /*1b3f0*/  IADD3 R6, PT, PT, R132, 0x100000, RZ ;  /* 0x0010000084067810 */ /* 0x008fc60007ffe0ff */
[----:B------:R-:W-:Y:S01]  /*1b400*/  LDGSTS.E [R0+-0x5fd00], desc[UR28][R78.64], P4 ;  /* 0xa03000004e007fae */ /* 0x000fe2000a1a101c */
[----:B-1----:R-:W-:-:S03]  /*1b410*/  VIADD R5, R132, 0x100000 ;  /* 0x0010000084057836 */ /* 0x002fc60000000000 */
        /* <DEDUP_REMOVED lines=14> */
[----:B------:R-:W-:Y:S04]  /*1b500*/  LDGSTS.E [R4+-0x5c500], desc[UR28][R94.64], P4 ;  /* 0xa3b000005e047fae */ /* 0x000fe8000a1a101c */
[----:B------:R2:W-:Y:S01]  /*1b510*/  LDGSTS.E [R0+-0x5c100], desc[UR28][R92.64], P4 ;  /* 0xa3f000005c007fae */ /* 0x0005e2000a1a101c */
[----:B-1----:R-:W2:Y:S03]  /*1b520*/  S2R R90, SR_TID.X ;  /* 0x00000000005a7919 */ /* 0x002ea60000002100 */
[----:B------:R-:W0:Y:S01]  /*1b530*/  LDGDEPBAR ;  /* 0x00000000000079af */ /* 0x000e220000000000 */
[----:B------:R-:W1:Y:S01]  /*1b540*/  S2R R2, SR_TID.X ;  /* 0x0000000000027919 */ /* 0x000e620000002100 */
[----:B------:R-:W-:-:S04]  /*1b550*/  DEPBAR.LE SB0, 0xc ;  /* 0x000083000000791a */ /* 0x000fc80000000000 */
[C---:B--2---:R-:W-:Y:S01]  /*1b560*/  SHF.L.U32 R0, R90.reuse, 0x6, RZ ;  /* 0x000000065a007819 */ /* 0x044fe200000006ff */
[----:B------:R-:W-:-:S03]  /*1b570*/  IMAD.SHL.U32 R91, R90, 0x4, RZ ;  /* 0x000000045a5b7824 */ /* 0x000fc600078e00ff */
[----:B------:R-:W-:Y:S01]  /*1b580*/  LOP3.LUT R0, R0, 0x600, RZ, 0xc0, !PT ;  /* 0x0000060000007812 */ /* 0x000fe200078ec0ff */
[----:B------:R-:W-:-:S03]  /*1b590*/  IMAD.SHL.U32 R4, R90, 0x10, RZ ;  /* 0x000000105a047824 */ /* 0x000fc600078e00ff */
[----:B------:R-:W-:-:S04]  /*1b5a0*/  LOP3.LUT R0, R0, 0x180, R91, 0xf8, !PT ;  /* 0x0000018000007812 */ /* 0x000fc800078ef85b */
[----:B------:R-:W-:Y:S01]  /*1b5b0*/  LOP3.LUT R0, R0, 0x70, R4, 0xf8, !PT ;  /* 0x0000007000007812 */ /* 0x000fe200078ef804 */
[----:B------:R-:W-:Y:S01]  /*1b5c0*/  BAR.SYNC.DEFER_BLOCKING 0x0 ;  /* 0x0000000000007b1d */ /* 0x000fe20000010000 */
[----:B-1----:R-:W-:-:S05]  /*1b5d0*/  LOP3.LUT R2, R2, 0x7f, RZ, 0xc0, !PT ;  /* 0x0000007f02027812 */ /* 0x002fca00078ec0ff */
[----:B------:R1:W2:Y:S04]  /*1b5e0*/  LDSM.16.M88.4 R68, [R0+UR9] ;  /* 0x000000090044783b */ /* 0x0002a80008000200 */
[----:B------:R1:W3:Y:S04]  /*1b5f0*/  LDSM.16.M88.4 R72, [R0+UR9+0x800] ;  /* 0x000800090048783b */ /* 0x0002e80008000200 */
[----:B------:R1:W4:Y:S04]  /*1b600*/  LDSM.16.M88.4 R212, [R0+UR9+0x1000] ;  /* 0x0010000900d4783b */ /* 0x0003280008000200 */
[----:B------:R1:W1:Y:S04]  /*1b610*/  LDSM.16.M88.4 R76, [R0+UR9+0x1800] ;  /* 0x00180009004c783b */ /* 0x0002680008000200 */
        /* <DEDUP_REMOVED lines=27> */
[----:B------:R1:W1:Y:S01]  /*1b7d0*/  LDSM.16.M88.4 R144, [R0+UR9+0xf800] ;  /* 0x00f800090090783b */ /* 0x0002620008000200 */
[----:B--234-:R-:W-:Y:S05]  /*1b7e0*/  @!P0 BRA `(.L_x_6) ;  /* 0x0000000800048947 */ /* 0x01cfea0003800000 */
[----:B------:R-:W-:Y:S01]  /*1b7f0*/  IMAD.MOV.U32 R4, RZ, RZ, R68 ;  /* 0x000000ffff047224 */ /* 0x000fe200078e0044 */
[----:B------:R-:W-:Y:S01]  /*1b800*/  MOV R6, R72 ;  /* 0x0000004800067202 */ /* 0x000fe20000000f00 */
[----:B------:R-:W-:Y:S01]  /*1b810*/  IMAD.MOV.U32 R68, RZ, RZ, R69 ;  /* 0x000000ffff447224 */ /* 0x000fe200078e0045 */
[----:B-1----:R-:W-:Y:S01]  /*1b820*/  MOV R10, R76 ;  /* 0x0000004c000a7202 */ /* 0x002fe20000000f00 */
[----:B------:R-:W-:Y:S01]  /*1b830*/  IMAD.MOV.U32 R69, RZ, RZ, R71 ;  /* 0x000000ffff457224 */ /* 0x000fe200078e0047 */
[----:B------:R-:W-:Y:S01]  /*1b840*/  MOV R14, R80 ;  /* 0x00000050000e7202 */ /* 0x000fe20000000f00 */
        /* <DEDUP_REMOVED lines=56> */
[----:B------:R-:W-:-:S02]  /*1bbd0*/  IMAD.MOV.U32 R123, RZ, RZ, R127 ;  /* 0x000000ffff7b7224 */ /* 0x000fc400078e007f */
[----:B------:R-:W-:Y:S01]  /*1bbe0*/  IMAD.MOV.U32 R63, RZ, RZ, R130 ;  /* 0x000000ffff3f7224 */ /* 0x000fe200078e0082 */
[----:B------:R-:W-:Y:S01]  /*1bbf0*/  MOV R130, R145 ;  /* 0x0000009100827202 */ /* 0x000fe20000000f00 */
[----:B------:R-:W-:Y:S02]  /*1bc00*/  IMAD.MOV.U32 R127, RZ, RZ, R131 ;  /* 0x000000ffff7f7224 */ /* 0x000fe400078e0083 */
[----:B------:R-:W-:Y:S02]  /*1bc10*/  IMAD.MOV.U32 R8, RZ, RZ, R212 ;  /* 0x000000ffff087224 */ /* 0x000fe400078e00d4 */
[----:B------:R-:W-:Y:S02]  /*1bc20*/  IMAD.MOV.U32 R9, RZ, RZ, R214 ;  /* 0x000000ffff097224 */ /* 0x000fe400078e00d6 */
[----:B------:R-:W-:Y:S02]  /*1bc30*/  IMAD.MOV.U32 R12, RZ, RZ, R208 ;  /* 0x000000ffff0c7224 */ /* 0x000fe400078e00d0 */
[----:B------:R-:W-:-:S02]  /*1bc40*/  IMAD.MOV.U32 R13, RZ, RZ, R210 ;  /* 0x000000ffff0d7224 */ /* 0x000fc400078e00d2 */
[----:B------:R-:W-:Y:S02]  /*1bc50*/  IMAD.MOV.U32 R16, RZ, RZ, R204 ;  /* 0x000000ffff107224 */ /* 0x000fe400078e00cc */
        /* <DEDUP_REMOVED lines=56> */
[----:B------:R-:W-:-:S04]  /*1bfe0*/  IMAD.MOV.U32 R131, RZ, RZ, R147 ;  /* 0x000000ffff837224 */ /* 0x000fc800078e0093 */
[----:B------:R2:W-:Y:S03]  /*1bff0*/  STTM.x128 tmem[UR11+0x100], R4 ;  /* 0x00010004000079ed */ /* 0x0005e600083c000b */
.L_x_6:
[----:B--2---:R-:W2:Y:S01]  /*1c000*/  LDL.LU.64 R62, [R1+0x70] ;  /* 0x00007000013e7983 */ /* 0x004ea20000300a00 */
[----:B------:R-:W-:Y:S02]  /*1c010*/  USHF.R.S32.HI UR13, URZ, 0x1f, UR7 ;  /* 0x0000001fff0d7899 */ /* 0x000fe40008011407 */
[----:B------:R-:W-:Y:S01]  /*1c020*/  USHF.L.U32 UR12, UR7, 0x2, URZ ;  /* 0x00000002070c7899 */ /* 0x000fe200080006ff */
[----:B------:R-:W3:Y:S01]  /*1c030*/  LDL.LU.64 R52, [R1+0xe8] ;  /* 0x0000e80001347983 */ /* 0x000ee20000300a00 */
[----:B------:R-:W-:Y:S02]  /*1c040*/  USHF.R.S32.HI UR15, URZ, 0x1f, UR6 ;  /* 0x0000001fff0f7899 */ /* 0x000fe40008011406 */
[----:B------:R-:W-:Y:S01]  /*1c050*/  USHF.L.U32 UR14, UR6, 0x2, URZ ;  /* 0x00000002060e7899 */ /* 0x000fe200080006ff */
[----:B------:R-:W4:Y:S01]  /*1c060*/  LDL.LU.64 R36, [R1+0x68] ;  /* 0x0000680001247983 */ /* 0x000f220000300a00 */
[----:B------:R-:W1:Y:S03]  /*1c070*/  LDCU UR5, c[0x0][0x3a0] ;  /* 0x00007400ff0577ac */ /* 0x000e660008000800 */
        /* <DEDUP_REMOVED lines=17> */
[----:B------:R-:W2:Y:S04]  /*1c190*/  LDL.LU.64 R24, [R1] ;  /* 0x0000000001187983 */ /* 0x000ea80000300a00 */
[----:B------:R-:W2:Y:S04]  /*1c1a0*/  LDL.LU.64 R60, [R1+0x30] ;  /* 0x00003000013c7983 */ /* 0x000ea80000300a00 */
[----:B------:R-:W3:Y:S04]  /*1c1b0*/  LDL.LU.64 R58, [R1+0x10] ;  /* 0x00001000013a7983 */ /* 0x000ee80000300a00 */
[----:B------:R-:W4:Y:S04]  /*1c1c0*/  LDL.LU.64 R16, [R1+0xb8] ;  /* 0x0000b80001107983 */ /* 0x000f280000300a00 */
        /* <DEDUP_REMOVED lines=8> */
[----:B-1----:R-:W4:Y:S04]  /*1c250*/  LDL.LU.64 R76, [R1+0x110] ;  /* 0x00011000014c7983 */ /* 0x002f280000300a00 */
[----:B------:R-:W4:Y:S04]  /*1c260*/  LDL.LU.64 R72, [R1+0xb0] ;  /* 0x0000b00001487983 */ /* 0x000f280000300a00 */
[----:B------:R-:W4:Y:S01]  /*1c270*/  LDL.LU.64 R68, [R1+0x90] ;  /* 0x0000900001447983 */ /* 0x000f220000300a00 */
[----:B------:R-:W-:-:S03]  /*1c280*/  USHF.L.U64.HI UR13, UR7, 0x2, UR13 ;  /* 0x00000002070d7899 */ /* 0x000fc6000801020d */
[----:B-----5:R-:W-:Y:S04]  /*1c290*/  STL.64 [R1+0x800], R200 ;  /* 0x000800c801007387 */ /* 0x020fe80000100a00 */
[----:B------:R-:W-:Y:S04]  /*1c2a0*/  STL.64 [R1+0x7f8], R198 ;  /* 0x0007f8c601007387 */ /* 0x000fe80000100a00 */
[----:B------:R-:W-:Y:S04]  /*1c2b0*/  STL.64 [R1+0x7f0], R134 ;  /* 0x0007f08601007387 */ /* 0x000fe80000100a00 */
[----:B------:R-:W-:Y:S04]  /*1c2c0*/  STL.64 [R1+0x7e8], R132 ;  /* 0x0007e88401007387 */ /* 0x000fe80000100a00 */
[----:B------:R-:W-:Y:S01]  /*1c2d0*/  STL.64 [R1+0x7e0], R2 ;  /* 0x0007e00201007387 */ /* 0x000fe20000100a00 */
[----:B------:R-:W1:Y:S01]  /*1c2e0*/  FENCE.VIEW.ASYNC.T ;  /* 0x00000000000073c6 */ /* 0x000e620000000200 */
[----:B------:R-:W-:Y:S01]  /*1c2f0*/  USHF.L.U64.HI UR15, UR6, 0x2, UR15 ;  /* 0x00000002060f7899 */ /* 0x000fe2000801020f */
[----:B-1----:R-:W-:Y:S01]  /*1c300*/  BAR.SYNC.DEFER_BLOCKING 0x0 ;  /* 0x0000000000007b1d */ /* 0x002fe20000010000 */
[----:B--2---:R-:W-:-:S02]  /*1c310*/  IMAD.MOV.U32 R64, RZ, RZ, R60 ;  /* 0x000000ffff407224 */ /* 0x004fc400078e003c */
[----:B------:R-:W-:Y:S01]  /*1c320*/  IMAD.MOV.U32 R65, RZ, RZ, R61 ;  /* 0x000000ffff417224 */ /* 0x000fe200078e003d */
[----:B---3--:R-:W-:Y:S01]  /*1c330*/  MOV R60, R58 ;  /* 0x0000003a003c7202 */ /* 0x008fe20000000f00 */
[----:B------:R-:W-:Y:S02]  /*1c340*/  IMAD.MOV.U32 R58, RZ, RZ, R56 ;  /* 0x000000ffff3a7224 */ /* 0x000fe400078e0038 */
[----:B------:R-:W-:Y:S02]  /*1c350*/  IMAD.MOV.U32 R61, RZ, RZ, R59 ;  /* 0x000000ffff3d7224 */ /* 0x000fe400078e003b */
[----:B------:R-:W-:Y:S01]  /*1c360*/  IMAD.MOV.U32 R59, RZ, RZ, R57 ;  /* 0x000000ffff3b7224 */ /* 0x000fe200078e0039 */
[----:B----4-:R-:W-:Y:S02]  /*1c370*/  IADD3 R66, P2, PT, R70, UR12, RZ ;  /* 0x0000000c46427c10 */ /* 0x010fe4000ff5e0ff */
[----:B------:R-:W-:-:S04]  /*1c380*/  IADD3 R56, P0, PT, R76, UR12, RZ ;  /* 0x0000000c4c387c10 */ /* 0x000fc8000ff1e0ff */
[----:B------:R-:W-:Y:S02]  /*1c390*/  IADD3.X R57, PT, PT, R77, UR13, RZ, P0, !PT ;  /* 0x0000000d4d397c10 */ /* 0x000fe400087fe4ff */
[----:B------:R-:W-:-:S03]  /*1c3a0*/  IADD3.X R67, PT, PT, R71, UR13, RZ, P2, !PT ;  /* 0x0000000d47437c10 */ /* 0x000fc600097fe4ff */
[----:B------:R1:W-:Y:S01]  /*1c3b0*/  STL.64 [R1+0x350], R56 ;  /* 0x0003503801007387 */ /* 0x0003e20000100a00 */
[----:B------:R-:W-:-:S03]  /*1c3c0*/  IADD3 R70, P2, PT, R72, UR12, RZ ;  /* 0x0000000c48467c10 */ /* 0x000fc6000ff5e0ff */
[----:B------:R2:W-:Y:S01]  /*1c3d0*/  STL.64 [R1+0x370], R66 ;  /* 0x0003704201007387 */ /* 0x0005e20000100a00 */
[----:B-1----:R-:W-:Y:S02]  /*1c3e0*/  IADD3 R56, P0, PT, R74, UR12, RZ ;  /* 0x0000000c4a387c10 */ /* 0x002fe4000ff1e0ff */
[----:B--2---:R-:W-:Y:S02]  /*1c3f0*/  MOV R66, R58 ;  /* 0x0000003a00427202 */ /* 0x004fe40000000f00 */
[----:B------:R-:W-:Y:S02]  /*1c400*/  IADD3.X R57, PT, PT, R75, UR13, RZ, P0, !PT ;  /* 0x0000000d4b397c10 */ /* 0x000fe400087fe4ff */
[----:B------:R-:W-:Y:S01]  /*1c410*/  IADD3 R58, P3, PT, R68, UR12, RZ ;  /* 0x0000000c443a7c10 */ /* 0x000fe2000ff7e0ff */
[----:B------:R-:W-:Y:S01]  /*1c420*/  IMAD.MOV.U32 R67, RZ, RZ, R59 ;  /* 0x000000ffff437224 */ /* 0x000fe200078e003b */
[----:B------:R-:W-:Y:S01]  /*1c430*/  IADD3.X R71, PT, PT, R73, UR13, RZ, P2, !PT ;  /* 0x0000000d49477c10 */ /* 0x000fe200097fe4ff */
[----:B------:R1:W-:Y:S01]  /*1c440*/  STL.64 [R1+0x390], R56 ;  /* 0x0003903801007387 */ /* 0x0003e20000100a00 */
[----:B------:R-:W-:-:S03]  /*1c450*/  IADD3.X R59, PT, PT, R69, UR13, RZ, P3, !PT ;  /* 0x0000000d453b7c10 */ /* 0x000fc60009ffe4ff */
[----:B------:R-:W-:Y:S04]  /*1c460*/  STL.64 [R1+0x3b0], R70 ;  /* 0x0003b04601007387 */ /* 0x000fe80000100a00 */
[----:B------:R2:W-:Y:S01]  /*1c470*/  STL.64 [R1+0x3e0], R58 ;  /* 0x0003e03a01007387 */ /* 0x0005e20000100a00 */
[----:B-1----:R-:W-:-:S04]  /*1c480*/  IADD3 R56, P0, PT, R62, UR12, RZ ;  /* 0x0000000c3e387c10 */ /* 0x002fc8000ff1e0ff */
[----:B------:R-:W-:Y:S02]  /*1c490*/  IADD3.X R57, PT, PT, R63, UR13, RZ, P0, !PT ;  /* 0x0000000d3f397c10 */ /* 0x000fe400087fe4ff */
[----:B--2---:R-:W-:-:S03]  /*1c4a0*/  IADD3 R58, P2, PT, R66, UR12, RZ ;  /* 0x0000000c423a7c10 */ /* 0x004fc6000ff5e0ff */
[----:B------:R1:W-:Y:S01]  /*1c4b0*/  STL.64 [R1+0x400], R56 ;  /* 0x0004003801007387 */ /* 0x0003e20000100a00 */
[----:B------:R-:W-:Y:S02]  /*1c4c0*/  IADD3 R62, P0, PT, R64, UR12, RZ ;  /* 0x0000000c403e7c10 */ /* 0x000fe4000ff1e0ff */
[----:B------:R-:W-:Y:S02]  /*1c4d0*/  IADD3.X R59, PT, PT, R67, UR13, RZ, P2, !PT ;  /* 0x0000000d433b7c10 */ /* 0x000fe400097fe4ff */
[----:B------:R-:W-:-:S03]  /*1c4e0*/  IADD3.X R63, PT, PT, R65, UR13, RZ, P0, !PT ;  /* 0x0000000d413f7c10 */ /* 0x000fc600087fe4ff */
[----:B------:R2:W-:Y:S01]  /*1c4f0*/  STL.64 [R1+0x420], R58 ;  /* 0x0004203a01007387 */ /* 0x0005e20000100a00 */
[----:B-1----:R-:W-:Y:S01]  /*1c500*/  IMAD.MOV.U32 R56, RZ, RZ, R46 ;  /* 0x000000ffff387224 */ /* 0x002fe200078e002e */
[----:B------:R-:W-:Y:S01]  /*1c510*/  IADD3 R46, P3, PT, R60, UR12, RZ ;  /* 0x0000000c3c2e7c10 */ /* 0x000fe2000ff7e0ff */
[----:B------:R-:W-:-:S03]  /*1c520*/  IMAD.MOV.U32 R57, RZ, RZ, R47 ;  /* 0x000000ffff397224 */ /* 0x000fc600078e002f */
[----:B------:R-:W-:Y:S02]  /*1c530*/  IADD3.X R47, PT, PT, R61, UR13, RZ, P3, !PT ;  /* 0x0000000d3d2f7c10 */ /* 0x000fe40009ffe4ff */
[----:B--2---:R-:W-:Y:S01]  /*1c540*/  IADD3 R58, P2, PT, R248, UR12, RZ ;  /* 0x0000000cf83a7c10 */ /* 0x004fe2000ff5e0ff */
[----:B------:R-:W-:Y:S03]  /*1c550*/  STL.64 [R1+0x448], R62 ;  /* 0x0004483e01007387 */ /* 0x000fe60000100a00 */
[----:B------:R-:W-:Y:S01]  /*1c560*/  IADD3.X R59, PT, PT, R249, UR13, RZ, P2, !PT ;  /* 0x0000000df93b7c10 */ /* 0x000fe200097fe4ff */
        /* <DEDUP_REMOVED lines=14> */
[----:B------:R-:W-:Y:S01]  /*1c650*/  IADD3.X R47, PT, PT, R221, UR13, RZ, P0, !PT ;  /* 0x0000000ddd2f7c10 */ /* 0x000fe200087fe4ff */
[----:B--2---:R-:W-:Y:S01]  /*1c660*/  IMAD.MOV.U32 R54, RZ, RZ, R44 ;  /* 0x000000ffff367224 */ /* 0x004fe200078e002c */
[----:B------:R-:W-:Y:S02]  /*1c670*/  MOV R44, R36 ;  /* 0x00000024002c7202 */ /* 0x000fe40000000f00 */
[----:B------:R-:W-:Y:S01]  /*1c680*/  IADD3 R36, P2, PT, R202, UR12, RZ ;  /* 0x0000000cca247c10 */ /* 0x000fe2000ff5e0ff */
[----:B------:R-:W-:Y:S01]  /*1c690*/  IMAD.MOV.U32 R55, RZ, RZ, R45 ;  /* 0x000000ffff377224 */ /* 0x000fe200078e002d */
[----:B------:R1:W-:Y:S01]  /*1c6a0*/  STL.64 [R1+0x700], R46 ;  /* 0x0007002e01007387 */ /* 0x0003e20000100a00 */
[----:B------:R-:W-:Y:S01]  /*1c6b0*/  IMAD.MOV.U32 R45, RZ, RZ, R37 ;  /* 0x000000ffff2d7224 */ /* 0x000fe200078e0025 */
[----:B------:R-:W-:Y:S02]  /*1c6c0*/  IADD3 R60, P3, PT, R140, UR12, RZ ;  /* 0x0000000c8c3c7c10 */ /* 0x000fe4000ff7e0ff */
[----:B------:R-:W-:-:S02]  /*1c6d0*/  IADD3.X R37, PT, PT, R203, UR13, RZ, P2, !PT ;  /* 0x0000000dcb257c10 */ /* 0x000fc400097fe4ff */
[----:B------:R-:W-:Y:S01]  /*1c6e0*/  IADD3.X R61, PT, PT, R141, UR13, RZ, P3, !PT ;  /* 0x0000000d8d3d7c10 */ /* 0x000fe20009ffe4ff */
[----:B-1----:R-:W-:Y:S01]  /*1c6f0*/  IMAD.MOV.U32 R46, RZ, RZ, R40 ;  /* 0x000000ffff2e7224 */ /* 0x002fe200078e0028 */
[----:B------:R-:W-:Y:S01]  /*1c700*/  IADD3 R40, P0, PT, R58, UR12, RZ ;  /* 0x0000000c3a287c10 */ /* 0x000fe2000ff1e0ff */
[----:B------:R-:W-:Y:S01]  /*1c710*/  IMAD.MOV.U32 R47, RZ, RZ, R41 ;  /* 0x000000ffff2f7224 */ /* 0x000fe200078e0029 */
[----:B------:R1:W-:Y:S02]  /*1c720*/  STL.64 [R1+0x708], R36 ;  /* 0x0007082401007387 */ /* 0x0003e40000100a00 */
[----:B------:R-:W-:Y:S02]  /*1c730*/  IADD3.X R41, PT, PT, R59, UR13, RZ, P0, !PT ;  /* 0x0000000d3b297c10 */ /* 0x000fe400087fe4ff */
[----:B------:R-:W-:Y:S04]  /*1c740*/  STL.64 [R1+0x710], R60 ;  /* 0x0007103c01007387 */ /* 0x000fe80000100a00 */
[----:B------:R2:W-:Y:S01]  /*1c750*/  STL.64 [R1+0x318], R40 ;  /* 0x0003182801007387 */ /* 0x0005e20000100a00 */
[----:B-1----:R-:W-:-:S04]  /*1c760*/  IADD3 R36, P2, PT, R52, UR12, RZ ;  /* 0x0000000c34247c10 */ /* 0x002fc8000ff5e0ff */
[----:B------:R-:W-:Y:S02]  /*1c770*/  IADD3.X R37, PT, PT, R53, UR13, RZ, P2, !PT ;  /* 0x0000000d35257c10 */ /* 0x000fe400097fe4ff */
[----:B--2---:R-:W-:-:S03]  /*1c780*/  IADD3 R40, P0, PT, R56, UR12, RZ ;  /* 0x0000000c38287c10 */ /* 0x004fc6000ff1e0ff */
[----:B------:R1:W-:Y:S01]  /*1c790*/  STL.64 [R1+0x330], R36 ;  /* 0x0003302401007387 */ /* 0x0003e20000100a00 */
[----:B------:R-:W-:Y:S02]  /*1c7a0*/  IADD3.X R41, PT, PT, R57, UR13, RZ, P0, !PT ;  /* 0x0000000d39297c10 */ /* 0x000fe400087fe4ff */
[----:B------:R-:W-:-:S03]  /*1c7b0*/  IADD3 R52, P2, PT, R54, UR12, RZ ;  /* 0x0000000c36347c10 */ /* 0x000fc6000ff5e0ff */
[----:B------:R2:W-:Y:S01]  /*1c7c0*/  STL.64 [R1+0x348], R40 ;  /* 0x0003482801007387 */ /* 0x0005e20000100a00 */
[----:B-1----:R-:W-:Y:S01]  /*1c7d0*/  MOV R36, R32 ;  /* 0x0000002000247202 */ /* 0x002fe20000000f00 */
[----:B------:R-:W-:Y:S01]  /*1c7e0*/  IMAD.MOV.U32 R32, RZ, RZ, R30 ;  /* 0x000000ffff207224 */ /* 0x000fe200078e001e */
[----:B------:R-:W-:Y:S01]  /*1c7f0*/  IADD3 R30, P3, PT, R50, UR12, RZ ;  /* 0x0000000c321e7c10 */ /* 0x000fe2000ff7e0ff */
[----:B------:R-:W-:Y:S02]  /*1c800*/  IMAD.MOV.U32 R37, RZ, RZ, R33 ;  /* 0x000000ffff257224 */ /* 0x000fe400078e0021 */
[----:B------:R-:W-:Y:S01]  /*1c810*/  IMAD.MOV.U32 R33, RZ, RZ, R31 ;  /* 0x000000ffff217224 */ /* 0x000fe200078e001f */
[----:B------:R-:W-:Y:S02]  /*1c820*/  IADD3.X R31, PT, PT, R51, UR13, RZ, P3, !PT ;  /* 0x0000000d331f7c10 */ /* 0x000fe40009ffe4ff */
[----:B--2---:R-:W-:Y:S02]  /*1c830*/  IADD3 R40, P0, PT, R44, UR12, RZ ;  /* 0x0000000c2c287c10 */ /* 0x004fe4000ff1e0ff */
[----:B------:R-:W-:-:S02]  /*1c840*/  IADD3.X R53, PT, PT, R55, UR13, RZ, P2, !PT ;  /* 0x0000000d37357c10 */ /* 0x000fc400097fe4ff */
[----:B------:R-:W-:Y:S01]  /*1c850*/  IADD3.X R41, PT, PT, R45, UR13, RZ, P0, !PT ;  /* 0x0000000d2d297c10 */ /* 0x000fe200087fe4ff */
[----:B------:R1:W-:Y:S01]  /*1c860*/  STL.64 [R1+0x388], R30 ;  /* 0x0003881e01007387 */ /* 0x0003e20000100a00 */
[----:B------:R-:W-:-:S03]  /*1c870*/  IADD3 R44, P0, PT, R46, UR12, RZ ;  /* 0x0000000c2e2c7c10 */ /* 0x000fc6000ff1e0ff */
[----:B------:R-:W-:Y:S04]  /*1c880*/  STL.64 [R1+0x368], R52 ;  /* 0x0003683401007387 */ /* 0x000fe80000100a00 */
[----:B------:R2:W-:Y:S01]  /*1c890*/  STL.64 [R1+0x3a8], R40 ;  /* 0x0003a82801007387 */ /* 0x0005e20000100a00 */
[----:B-1----:R-:W-:Y:S02]  /*1c8a0*/  IADD3 R30, P2, PT, R48, UR12, RZ ;  /* 0x0000000c301e7c10 */ /* 0x002fe4000ff5e0ff */
[----:B------:R-:W-:Y:S02]  /*1c8b0*/  IADD3.X R45, PT, PT, R47, UR13, RZ, P0, !PT ;  /* 0x0000000d2f2d7c10 */ /* 0x000fe400087fe4ff */
[----:B------:R-:W-:Y:S02]  /*1c8c0*/  IADD3.X R31, PT, PT, R49, UR13, RZ, P2, !PT ;  /* 0x0000000d311f7c10 */ /* 0x000fe400097fe4ff */
[----:B--2---:R-:W-:-:S02]  /*1c8d0*/  MOV R40, R38 ;  /* 0x0000002600287202 */ /* 0x004fc40000000f00 */
[----:B------:R-:W-:Y:S01]  /*1c8e0*/  IADD3 R38, P3, PT, R42, UR12, RZ ;  /* 0x0000000c2a267c10 */ /* 0x000fe2000ff7e0ff */
[----:B------:R-:W-:-:S03]  /*1c8f0*/  IMAD.MOV.U32 R41, RZ, RZ, R39 ;  /* 0x000000ffff297224 */ /* 0x000fc600078e0027 */
[----:B------:R-:W-:Y:S01]  /*1c900*/  IADD3.X R39, PT, PT, R43, UR13, RZ, P3, !PT ;  /* 0x0000000d2b277c10 */ /* 0x000fe20009ffe4ff */
[----:B------:R1:W-:Y:S04]  /*1c910*/  STL.64 [R1+0x3d0], R30 ;  /* 0x0003d01e01007387 */ /* 0x0003e80000100a00 */
[----:B------:R-:W-:Y:S04]  /*1c920*/  STL.64 [R1+0x3f0], R44 ;  /* 0x0003f02c01007387 */ /* 0x000fe80000100a00 */
[----:B------:R2:W-:Y:S01]  /*1c930*/  STL.64 [R1+0x410], R38 ;  /* 0x0004102601007387 */ /* 0x0005e20000100a00 */
[----:B-1----:R-:W-:-:S04]  /*1c940*/  IADD3 R30, P2, PT, R246, UR12, RZ ;  /* 0x0000000cf61e7c10 */ /* 0x002fc8000ff5e0ff */
[----:B------:R-:W-:Y:S01]  /*1c950*/  IADD3.X R31, PT, PT, R247, UR13, RZ, P2, !PT ;  /* 0x0000000df71f7c10 */ /* 0x000fe200097fe4ff */
[----:B--2---:R-:W-:Y:S01]  /*1c960*/  IMAD.MOV.U32 R38, RZ, RZ, R36 ;  /* 0x000000ffff267224 */ /* 0x004fe200078e0024 */
[----:B------:R-:W-:Y:S02]  /*1c970*/  MOV R36, R20 ;  /* 0x0000001400247202 */ /* 0x000fe40000000f00 */
[----:B------:R-:W-:Y:S01]  /*1c980*/  IADD3 R20, P0, PT, R238, UR12, RZ ;  /* 0x0000000cee147c10 */ /* 0x000fe2000ff1e0ff */
[----:B------:R-:W-:Y:S02]  /*1c990*/  IMAD.MOV.U32 R39, RZ, RZ, R37 ;  /* 0x000000ffff277224 */ /* 0x000fe400078e0025 */
[----:B------:R-:W-:Y:S01]  /*1c9a0*/  IMAD.MOV.U32 R37, RZ, RZ, R21 ;  /* 0x000000ffff257224 */ /* 0x000fe200078e0015 */
[----:B------:R-:W-:Y:S01]  /*1c9b0*/  IADD3.X R21, PT, PT, R239, UR13, RZ, P0, !PT ;  /* 0x0000000def157c10 */ /* 0x000fe200087fe4ff */
[----:B------:R1:W-:Y:S01]  /*1c9c0*/  STL.64 [R1+0x440], R30 ;  /* 0x0004401e01007387 */ /* 0x0003e20000100a00 */
[----:B------:R-:W-:-:S03]  /*1c9d0*/  IADD3 R42, P2, PT, R230, UR12, RZ ;  /* 0x0000000ce62a7c10 */ /* 0x000fc6000ff5e0ff */
[----:B------:R2:W-:Y:S01]  /*1c9e0*/  STL.64 [R1+0x518], R20 ;  /* 0x0005181401007387 */ /* 0x0005e20000100a00 */
[----:B------:R-:W-:Y:S01]  /*1c9f0*/  IADD3.X R43, PT, PT, R231, UR13, RZ, P2, !PT ;  /* 0x0000000de72b7c10 */ /* 0x000fe200097fe4ff */
[----:B-1----:R-:W-:Y:S01]  /*1ca00*/  IMAD.MOV.U32 R30, RZ, RZ, R28 ;  /* 0x000000ffff1e7224 */ /* 0x002fe200078e001c */
[----:B------:R-:W-:Y:S02]  /*1ca10*/  MOV R28, R22 ;  /* 0x00000016001c7202 */ /* 0x000fe40000000f00 */
[----:B------:R-:W-:Y:S01]  /*1ca20*/  IADD3 R22, P3, PT, R224, UR12, RZ ;  /* 0x0000000ce0167c10 */ /* 0x000fe2000ff7e0ff */
[----:B------:R-:W-:Y:S01]  /*1ca30*/  IMAD.MOV.U32 R31, RZ, RZ, R29 ;  /* 0x000000ffff1f7224 */ /* 0x000fe200078e001d */
[----:B--2---:R-:W-:Y:S01]  /*1ca40*/  IADD3 R20, P0, PT, R218, UR12, RZ ;  /* 0x0000000cda147c10 */ /* 0x004fe2000ff1e0ff */
[----:B------:R-:W-:Y:S01]  /*1ca50*/  IMAD.MOV.U32 R29, RZ, RZ, R23 ;  /* 0x000000ffff1d7224 */ /* 0x000fe200078e0017 */
[----:B------:R-:W-:Y:S02]  /*1ca60*/  IADD3.X R23, PT, PT, R225, UR13, RZ, P3, !PT ;  /* 0x0000000de1177c10 */ /* 0x000fe40009ffe4ff */
[----:B------:R-:W-:-:S03]  /*1ca70*/  IADD3.X R21, PT, PT, R219, UR13, RZ, P0, !PT ;  /* 0x0000000ddb157c10 */ /* 0x000fc600087fe4ff */
[----:B------:R1:W-:Y:S04]  /*1ca80*/  STL.64 [R1+0x6b0], R22 ;  /* 0x0006b01601007387 */ /* 0x0003e80000100a00 */
[----:B------:R2:W-:Y:S04]  /*1ca90*/  STL.64 [R1+0x5f8], R42 ;  /* 0x0005f82a01007387 */ /* 0x0005e80000100a00 */
[----:B------:R3:W-:Y:S01]  /*1caa0*/  STL.64 [R1+0x6d8], R20 ;  /* 0x0006d81401007387 */ /* 0x0007e20000100a00 */
[----:B-1----:R-:W-:Y:S02]  /*1cab0*/  IADD3 R22, P2, PT, R196, UR12, RZ ;  /* 0x0000000cc4167c10 */ /* 0x002fe4000ff5e0ff */
[----:B--2---:R-:W-:-:S02]  /*1cac0*/  IADD3 R42, P3, PT, R138, UR12, RZ ;  /* 0x0000000c8a2a7c10 */ /* 0x004fc4000ff7e0ff */
[----:B------:R-:W-:Y:S02]  /*1cad0*/  IADD3.X R23, PT, PT, R197, UR13, RZ, P2, !PT ;  /* 0x0000000dc5177c10 */ /* 0x000fe400097fe4ff */
[----:B---3--:R-:W-:Y:S02]  /*1cae0*/  IADD3 R20, P0, PT, R40, UR12, RZ ;  /* 0x0000000c28147c10 */ /* 0x008fe4000ff1e0ff */
[----:B------:R-:W-:Y:S02]  /*1caf0*/  IADD3.X R43, PT, PT, R139, UR13, RZ, P3, !PT ;  /* 0x0000000d8b2b7c10 */ /* 0x000fe40009ffe4ff */
[----:B------:R-:W-:Y:S01]  /*1cb00*/  IADD3.X R21, PT, PT, R41, UR13, RZ, P0, !PT ;  /* 0x0000000d29157c10 */ /* 0x000fe200087fe4ff */
[----:B------:R1:W-:Y:S04]  /*1cb10*/  STL.64 [R1+0x6e8], R22 ;  /* 0x0006e81601007387 */ /* 0x0003e80000100a00 */
        /* <DEDUP_REMOVED lines=9> */
[----:B-1----:R-:W-:Y:S02]  /*1cbb0*/  IADD3 R22, P3, PT, R32, UR12, RZ ;  /* 0x0000000c20167c10 */ /* 0x002fe4000ff7e0ff */
[----:B------:R-:W-:Y:S02]  /*1cbc0*/  IADD3.X R35, PT, PT, R37, UR13, RZ, P2, !PT ;  /* 0x0000000d25237c10 */ /* 0x000fe400097fe4ff */
[----:B------:R-:W-:Y:S02]  /*1cbd0*/  IADD3.X R23, PT, PT, R33, UR13, RZ, P3, !PT ;  /* 0x0000000d21177c10 */ /* 0x000fe40009ffe4ff */
[----:B--2---:R-:W-:-:S03]  /*1cbe0*/  IADD3 R20, P0, PT, R26, UR12, RZ ;  /* 0x0000000c1a147c10 */ /* 0x004fc6000ff1e0ff */
[----:B------:R1:W-:Y:S01]  /*1cbf0*/  STL.64 [R1+0x340], R22 ;  /* 0x0003401601007387 */ /* 0x0003e20000100a00 */
[----:B------:R-:W-:-:S03]  /*1cc00*/  IADD3.X R21, PT, PT, R27, UR13, RZ, P0, !PT ;  /* 0x0000000d1b157c10 */ /* 0x000fc600087fe4ff */
[----:B------:R-:W-:Y:S04]  /*1cc10*/  STL.64 [R1+0x328], R34 ;  /* 0x0003282201007387 */ /* 0x000fe80000100a00 */
[----:B------:R2:W-:Y:S01]  /*1cc20*/  STL.64 [R1+0x360], R20 ;  /* 0x0003601401007387 */ /* 0x0005e20000100a00 */
[----:B-1----:R-:W-:-:S04]  /*1cc30*/  IADD3 R22, P2, PT, R30, UR12, RZ ;  /* 0x0000000c1e167c10 */ /* 0x002fc8000ff5e0ff */
[----:B------:R-:W-:Y:S02]  /*1cc40*/  IADD3.X R23, PT, PT, R31, UR13, RZ, P2, !PT ;  /* 0x0000000d1f177c10 */ /* 0x000fe400097fe4ff */
[----:B--2---:R-:W-:Y:S02]  /*1cc50*/  IADD3 R20, P3, PT, R24, UR12, RZ ;  /* 0x0000000c18147c10 */ /* 0x004fe4000ff7e0ff */
[----:B------:R-:W-:Y:S02]  /*1cc60*/  IADD3 R26, P0, PT, R28, UR12, RZ ;  /* 0x0000000c1c1a7c10 */ /* 0x000fe4000ff1e0ff */
[----:B------:R-:W-:Y:S01]  /*1cc70*/  IADD3.X R21, PT, PT, R25, UR13, RZ, P3, !PT ;  /* 0x0000000d19157c10 */ /* 0x000fe20009ffe4ff */
[----:B------:R1:W-:Y:S01]  /*1cc80*/  STL.64 [R1+0x380], R22 ;  /* 0x0003801601007387 */ /* 0x0003e20000100a00 */
[----:B------:R-:W-:-:S03]  /*1cc90*/  IADD3.X R27, PT, PT, R29, UR13, RZ, P0, !PT ;  /* 0x0000000d1d1b7c10 */ /* 0x000fc600087fe4ff */
[----:B------:R2:W-:Y:S01]  /*1cca0*/  STL.64 [R1+0x3c8], R20 ;  /* 0x0003c81401007387 */ /* 0x0005e20000100a00 */
[----:B-1----:R-:W-:Y:S02]  /*1ccb0*/  IADD3 R22, P2, PT, R244, UR12, RZ ;  /* 0x0000000cf4167c10 */ /* 0x002fe4000ff5e0ff */
[----:B--2---:R-:W-:Y:S02]  /*1ccc0*/  IADD3 R20, P0, PT, R236, UR12, RZ ;  /* 0x0000000cec147c10 */ /* 0x004fe4000ff1e0ff */
[----:B------:R-:W-:Y:S02]  /*1ccd0*/  IADD3.X R23, PT, PT, R245, UR13, RZ, P2, !PT ;  /* 0x0000000df5177c10 */ /* 0x000fe400097fe4ff */
[----:B------:R-:W-:Y:S02]  /*1cce0*/  IADD3 R2, P2, PT, R228, UR12, RZ ;  /* 0x0000000ce4027c10 */ /* 0x000fe4000ff5e0ff */
[----:B------:R-:W-:Y:S01]  /*1ccf0*/  IADD3.X R21, PT, PT, R237, UR13, RZ, P0, !PT ;  /* 0x0000000ded157c10 */ /* 0x000fe200087fe4ff */
[----:B------:R-:W-:Y:S04]  /*1cd00*/  STL.64 [R1+0x3a0], R26 ;  /* 0x0003a01a01007387 */ /* 0x000fe80000100a00 */
[----:B------:R1:W-:Y:S04]  /*1cd10*/  STL.64 [R1+0x3e8], R22 ;  /* 0x0003e81601007387 */ /* 0x0003e80000100a00 */
[----:B------:R-:W-:Y:S04]  /*1cd20*/  STL [R1+0x430], R2 ;  /* 0x0004300201007387 */ /* 0x000fe80000100800 */
[----:B------:R2:W-:Y:S04]  /*1cd30*/  STL.64 [R1+0x408], R20 ;  /* 0x0004081401007387 */ /* 0x0005e80000100a00 */
[----:B------:R3:W4:Y:S01]  /*1cd40*/  LDL.64 R236, [R1+0x430] ;  /* 0x0004300001ec7983 */ /* 0x0007220000100a00 */
[----:B------:R-:W-:-:S02]  /*1cd50*/  IADD3 R244, P3, PT, R222, UR12, RZ ;  /* 0x0000000cdef47c10 */ /* 0x000fc4000ff7e0ff */
[----:B------:R-:W-:Y:S02]  /*1cd60*/  IADD3 R248, P0, PT, R216, UR12, RZ ;  /* 0x0000000cd8f87c10 */ /* 0x000fe4000ff1e0ff */
[----:B------:R-:W-:Y:S02]  /*1cd70*/  IADD3.X R245, PT, PT, R223, UR13, RZ, P3, !PT ;  /* 0x0000000ddff57c10 */ /* 0x000fe40009ffe4ff */
[----:B------:R-:W-:Y:S02]  /*1cd80*/  IADD3.X R249, PT, PT, R217, UR13, RZ, P0, !PT ;  /* 0x0000000dd9f97c10 */ /* 0x000fe400087fe4ff */
[----:B------:R-:W-:Y:S02]  /*1cd90*/  IADD3 R238, P0, PT, R18, UR12, RZ ;  /* 0x0000000c12ee7c10 */ /* 0x000fe4000ff1e0ff */
[----:B------:R-:W-:Y:S02]  /*1cda0*/  IADD3 R240, P3, PT, R136, UR12, RZ ;  /* 0x0000000c88f07c10 */ /* 0x000fe4000ff7e0ff */
[----:B------:R-:W-:-:S02]  /*1cdb0*/  IADD3.X R239, PT, PT, R19, UR13, RZ, P0, !PT ;  /* 0x0000000d13ef7c10 */ /* 0x000fc400087fe4ff */
[----:B------:R-:W-:Y:S02]  /*1cdc0*/  IADD3 R230, P0, PT, R16, UR12, RZ ;  /* 0x0000000c10e67c10 */ /* 0x000fe4000ff1e0ff */
[----:B------:R-:W-:Y:S02]  /*1cdd0*/  IADD3.X R241, PT, PT, R137, UR13, RZ, P3, !PT ;  /* 0x0000000d89f17c10 */ /* 0x000fe40009ffe4ff */
[----:B------:R-:W-:Y:S02]  /*1cde0*/  IADD3.X R231, PT, PT, R17, UR13, RZ, P0, !PT ;  /* 0x0000000d11e77c10 */ /* 0x000fe400087fe4ff */
[----:B------:R-:W-:-:S04]  /*1cdf0*/  IADD3 R224, P0, PT, R4, UR12, RZ ;  /* 0x0000000c04e07c10 */ /* 0x000fc8000ff1e0ff */
[----:B------:R-:W-:Y:S02]  /*1ce00*/  IADD3.X R225, PT, PT, R5, UR13, RZ, P0, !PT ;  /* 0x0000000d05e17c10 */ /* 0x000fe400087fe4ff */
[----:B----4-:R-:W-:Y:S01]  /*1ce10*/  IADD3.X R237, PT, PT, R229, UR13, RZ, P2, !PT ;  /* 0x0000000de5ed7c10 */ /* 0x010fe200097fe4ff */
[----:B------:R-:W-:Y:S01]  /*1ce20*/  IMAD.MOV.U32 R236, RZ, RZ, R2 ;  /* 0x000000ffffec7224 */ /* 0x000fe200078e0002 */
[----:B------:R-:W-:-:S03]  /*1ce30*/  IADD3 R246, P2, PT, R142, UR12, RZ ;  /* 0x0000000c8ef67c10 */ /* 0x000fc6000ff5e0ff */
[----:B------:R-:W-:Y:S01]  /*1ce40*/  STL [R1+0x434], R237 ;  /* 0x000434ed01007387 */ /* 0x000fe20000100800 */
[----:B------:R-:W-:Y:S02]  /*1ce50*/  IADD3.X R247, PT, PT, R143, UR13, RZ, P2, !PT ;  /* 0x0000000d8ff77c10 */ /* 0x000fe400097fe4ff */
[----:B------:R-:W-:Y:S01]  /*1ce60*/  IADD3 R232, P2, PT, R6, UR12, RZ ;  /* 0x0000000c06e87c10 */ /* 0x000fe2000ff5e0ff */
[----:B------:R-:W-:Y:S04]  /*1ce70*/  STL.64 [R1+0x808], R236 ;  /* 0x000808ec01007387 */ /* 0x000fe80000100a00 */
[----:B------:R-:W-:Y:S01]  /*1ce80*/  STL.64 [R1+0x510], R244 ;  /* 0x000510f401007387 */ /* 0x000fe20000100a00 */
[----:B------:R-:W-:-:S03]  /*1ce90*/  IADD3.X R233, PT, PT, R7, UR13, RZ, P2, !PT ;  /* 0x0000000d07e97c10 */ /* 0x000fc600097fe4ff */
[----:B------:R-:W-:Y:S04]  /*1cea0*/  STL.64 [R1+0x810], R244 ;  /* 0x000810f401007387 */ /* 0x000fe80000100a00 */
[----:B------:R-:W-:Y:S04]  /*1ceb0*/  STL.64 [R1+0x5f0], R248 ;  /* 0x0005f0f801007387 */ /* 0x000fe80000100a00 */
[----:B------:R-:W-:Y:S04]  /*1cec0*/  STL.64 [R1+0x818], R248 ;  /* 0x000818f801007387 */ /* 0x000fe80000100a00 */
[----:B------:R-:W-:Y:S04]  /*1ced0*/  STL.64 [R1+0x6a8], R246 ;  /* 0x0006a8f601007387 */ /* 0x000fe80000100a00 */
[----:B------:R-:W-:Y:S04]  /*1cee0*/  STL.64 [R1+0x820], R246 ;  /* 0x000820f601007387 */ /* 0x000fe80000100a00 */
[----:B------:R-:W4:Y:S04]  /*1cef0*/  LDL.LU.64 R6, [R1+0x6c8] ;  /* 0x0006c80001067983 */ /* 0x000f280000300a00 */
[----:B------:R-:W-:Y:S04]  /*1cf00*/  STL.64 [R1+0x6d0], R240 ;  /* 0x0006d0f001007387 */ /* 0x000fe80000100a00 */
[----:B------:R-:W-:Y:S04]  /*1cf10*/  STL.64 [R1+0x260], R238 ;  /* 0x000260ee01007387 */ /* 0x000fe80000100a00 */
[----:B------:R-:W-:Y:S04]  /*1cf20*/  STL.64 [R1+0x2d0], R232 ;  /* 0x0002d0e801007387 */ /* 0x000fe80000100a00 */
[----:B------:R-:W-:Y:S04]  /*1cf30*/  STL.64 [R1+0x2e8], R230 ;  /* 0x0002e8e601007387 */ /* 0x000fe80000100a00 */
[----:B------:R-:W3:Y:S01]  /*1cf40*/  LDL.LU.64 R4, [R1+0x6a0] ;  /* 0x0006a00001047983 */ /* 0x000ee20000300a00 */
[----:B------:R-:W-:-:S02]  /*1cf50*/  IADD3 R228, P2, PT, R14, UR12, RZ ;  /* 0x0000000c0ee47c10 */ /* 0x000fc4000ff5e0ff */
[----:B------:R-:W-:Y:S01]  /*1cf60*/  IADD3 R226, P3, PT, R12, UR12, RZ ;  /* 0x0000000c0ce27c10 */ /* 0x000fe2000ff7e0ff */
[----:B------:R-:W3:Y:S01]  /*1cf70*/  LDL.LU.64 R32, [R1+0x698] ;  /* 0x0006980001207983 */ /* 0x000ee20000300a00 */
[----:B------:R-:W-:Y:S02]  /*1cf80*/  IADD3.X R229, PT, PT, R15, UR13, RZ, P2, !PT ;  /* 0x0000000d0fe57c10 */ /* 0x000fe400097fe4ff */
[----:B------:R-:W-:Y:S01]  /*1cf90*/  IADD3.X R227, PT, PT, R13, UR13, RZ, P3, !PT ;  /* 0x0000000d0de37c10 */ /* 0x000fe20009ffe4ff */
[----:B------:R-:W3:Y:S01]  /*1cfa0*/  LDL.LU.64 R30, [R1+0x688] ;  /* 0x00068800011e7983 */ /* 0x000ee20000300a00 */
[----:B------:R-:W-:Y:S02]  /*1cfb0*/  IADD3 R222, P2, PT, R10, UR12, RZ ;  /* 0x0000000c0ade7c10 */ /* 0x000fe4000ff5e0ff */
[----:B------:R-:W-:Y:S01]  /*1cfc0*/  IADD3 R220, P0, PT, R8, UR12, RZ ;  /* 0x0000000c08dc7c10 */ /* 0x000fe2000ff1e0ff */
[----:B------:R-:W3:Y:S01]  /*1cfd0*/  LDL.LU.64 R28, [R1+0x678] ;  /* 0x00067800011c7983 */ /* 0x000ee20000300a00 */
[----:B------:R-:W-:-:S03]  /*1cfe0*/  IADD3.X R223, PT, PT, R11, UR13, RZ, P2, !PT ;  /* 0x0000000d0bdf7c10 */ /* 0x000fc600097fe4ff */
[----:B------:R-:W-:Y:S01]  /*1cff0*/  STL.64 [R1+0x2f8], R228 ;  /* 0x0002f8e401007387 */ /* 0x000fe20000100a00 */
[----:B------:R-:W-:-:S03]  /*1d000*/  IADD3.X R221, PT, PT, R9, UR13, RZ, P0, !PT ;  /* 0x0000000d09dd7c10 */ /* 0x000fc600087fe4ff */
[----:B------:R-:W-:Y:S04]  /*1d010*/  STL.64 [R1+0x308], R226 ;  /* 0x000308e201007387 */ /* 0x000fe80000100a00 */
[----:B------:R-:W-:Y:S04]  /*1d020*/  STL.64 [R1+0x320], R224 ;  /* 0x000320e001007387 */ /* 0x000fe80000100a00 */
[----:B------:R-:W3:Y:S04]  /*1d030*/  LDL.LU.64 R12, [R1+0x668] ;  /* 0x00066800010c7983 */ /* 0x000ee80000300a00 */
[----:B-1----:R-:W3:Y:S04]  /*1d040*/  LDL.LU.64 R22, [R1+0x658] ;  /* 0x0006580001167983 */ /* 0x002ee80000300a00 */
[----:B--2---:R-:W2:Y:S04]  /*1d050*/  LDL.LU.64 R20, [R1+0x648] ;  /* 0x0006480001147983 */ /* 0x004ea80000300a00 */
[----:B------:R-:W2:Y:S04]  /*1d060*/  LDL.LU.64 R16, [R1+0x638] ;  /* 0x0006380001107983 */ /* 0x000ea80000300a00 */
[----:B------:R-:W-:Y:S04]  /*1d070*/  STL.64 [R1+0x338], R222 ;  /* 0x000338de01007387 */ /* 0x000fe80000100a00 */
[----:B------:R-:W-:Y:S04]  /*1d080*/  STL.64 [R1+0x358], R220 ;  /* 0x000358dc01007387 */ /* 0x000fe80000100a00 */
[----:B------:R-:W2:Y:S01]  /*1d090*/  LDL.LU.64 R10, [R1+0x628] ;  /* 0x00062800010a7983 */ /* 0x000ea20000300a00 */
[----:B------:R-:W-:-:S02]  /*1d0a0*/  IADD3 R218, P2, PT, R250, UR12, RZ ;  /* 0x0000000cfada7c10 */ /* 0x000fc4000ff5e0ff */
[----:B------:R-:W-:Y:S01]  /*1d0b0*/  IADD3 R216, P3, PT, R242, UR12, RZ ;  /* 0x0000000cf2d87c10 */ /* 0x000fe2000ff7e0ff */
[----:B------:R-:W2:Y:S01]  /*1d0c0*/  LDL.LU.64 R14, [R1+0x618] ;  /* 0x00061800010e7983 */ /* 0x000ea20000300a00 */
[----:B------:R-:W-:Y:S02]  /*1d0d0*/  IADD3 R214, P4, PT, R234, UR12, RZ ;  /* 0x0000000cead67c10 */ /* 0x000fe4000ff9e0ff */
[----:B------:R-:W-:Y:S01]  /*1d0e0*/  IADD3.X R219, PT, PT, R251, UR13, RZ, P2, !PT ;  /* 0x0000000dfbdb7c10 */ /* 0x000fe200097fe4ff */
[----:B------:R-:W2:Y:S01]  /*1d0f0*/  LDL.LU.64 R8, [R1+0x600] ;  /* 0x0006000001087983 */ /* 0x000ea20000300a00 */
[----:B------:R-:W-:Y:S02]  /*1d100*/  IADD3.X R217, PT, PT, R243, UR13, RZ, P3, !PT ;  /* 0x0000000df3d97c10 */ /* 0x000fe40009ffe4ff */
[----:B------:R-:W-:Y:S02]  /*1d110*/  IADD3.X R215, PT, PT, R235, UR13, RZ, P4, !PT ;  /* 0x0000000debd77c10 */ /* 0x000fe4000a7fe4ff */
[----:B----4-:R-:W-:-:S04]  /*1d120*/  IADD3 R186, P0, PT, R6, UR14, RZ ;  /* 0x0000000e06ba7c10 */ /* 0x010fc8000ff1e0ff */
[----:B------:R-:W-:Y:S02]  /*1d130*/  IADD3.X R187, PT, PT, R7, UR15, RZ, P0, !PT ;  /* 0x0000000f07bb7c10 */ /* 0x000fe400087fe4ff */
[----:B------:R-:W4:Y:S04]  /*1d140*/  LDL.LU.64 R6, [R1+0x5e0] ;  /* 0x0005e00001067983 */ /* 0x000f280000300a00 */
[----:B------:R-:W-:Y:S04]  /*1d150*/  STL.64 [R1+0x378], R218 ;  /* 0x000378da01007387 */ /* 0x000fe80000100a00 */
[----:B------:R-:W-:Y:S01]  /*1d160*/  STL.64 [R1+0x398], R216 ;  /* 0x000398d801007387 */ /* 0x000fe20000100a00 */
[----:B---3--:R-:W-:-:S03]  /*1d170*/  IADD3 R168, P0, PT, R4, UR14, RZ ;  /* 0x0000000e04a87c10 */ /* 0x008fc6000ff1e0ff */
[----:B------:R-:W-:Y:S01]  /*1d180*/  STL.64 [R1+0x3c0], R214 ;  /* 0x0003c0d601007387 */ /* 0x000fe20000100a00 */
[----:B------:R-:W-:-:S03]  /*1d190*/  IADD3.X R169, PT, PT, R5, UR15, RZ, P0, !PT ;  /* 0x0000000f05a97c10 */ /* 0x000fc600087fe4ff */
[----:B------:R-:W3:Y:S04]  /*1d1a0*/  LDL.LU.64 R4, [R1+0x5d0] ;  /* 0x0005d00001047983 */ /* 0x000ee80000300a00 */
[----:B------:R-:W3:Y:S04]  /*1d1b0*/  LDL.LU.64 R26, [R1+0x5c0] ;  /* 0x0005c000011a7983 */ /* 0x000ee80000300a00 */
[----:B------:R-:W3:Y:S04]  /*1d1c0*/  LDL.LU.64 R24, [R1+0x5b0] ;  /* 0x0005b00001187983 */ /* 0x000ee80000300a00 */
[----:B------:R-:W3:Y:S01]  /*1d1d0*/  LDL.LU.64 R18, [R1+0x5a0] ;  /* 0x0005a00001127983 */ /* 0x000ee20000300a00 */
[----:B------:R-:W-:-:S02]  /*1d1e0*/  IADD3 R136, P2, PT, R32, UR14, RZ ;  /* 0x0000000e20887c10 */ /* 0x000fc4000ff5e0ff */
[----:B------:R-:W-:Y:S02]  /*1d1f0*/  IADD3 R140, P3, PT, R30, UR14, RZ ;  /* 0x0000000e1e8c7c10 */ /* 0x000fe4000ff7e0ff */
[----:B------:R-:W-:Y:S02]  /*1d200*/  IADD3 R144, P4, PT, R28, UR14, RZ ;  /* 0x0000000e1c907c10 */ /* 0x000fe4000ff9e0ff */
[----:B------:R-:W-:Y:S02]  /*1d210*/  IADD3 R148, P0, PT, R12, UR14, RZ ;  /* 0x0000000e0c947c10 */ /* 0x000fe4000ff1e0ff */
[----:B------:R-:W-:Y:S02]  /*1d220*/  IADD3.X R137, PT, PT, R33, UR15, RZ, P2, !PT ;  /* 0x0000000f21897c10 */ /* 0x000fe400097fe4ff */
[----:B------:R-:W-:Y:S02]  /*1d230*/  IADD3.X R149, PT, PT, R13, UR15, RZ, P0, !PT ;  /* 0x0000000f0d957c10 */ /* 0x000fe400087fe4ff */
[----:B------:R-:W3:Y:S01]  /*1d240*/  LDL.LU.64 R12, [R1+0x590] ;  /* 0x00059000010c7983 */ /* 0x000ee20000300a00 */
[----:B------:R-:W-:-:S02]  /*1d250*/  IADD3.X R141, PT, PT, R31, UR15, RZ, P3, !PT ;  /* 0x0000000f1f8d7c10 */ /* 0x000fc40009ffe4ff */
[----:B------:R-:W-:Y:S01]  /*1d260*/  IADD3.X R145, PT, PT, R29, UR15, RZ, P4, !PT ;  /* 0x0000000f1d917c10 */ /* 0x000fe2000a7fe4ff */
[----:B------:R-:W3:Y:S04]  /*1d270*/  LDL.LU.64 R32, [R1+0x580] ;  /* 0x0005800001207983 */ /* 0x000ee80000300a00 */
[----:B------:R-:W3:Y:S04]  /*1d280*/  LDL.LU.64 R30, [R1+0x570] ;  /* 0x00057000011e7983 */ /* 0x000ee80000300a00 */
[----:B------:R-:W3:Y:S01]  /*1d290*/  LDL.LU.64 R28, [R1+0x560] ;  /* 0x00056000011c7983 */ /* 0x000ee20000300a00 */
[----:B--2---:R-:W-:-:S04]  /*1d2a0*/  IADD3 R170, P0, PT, R10, UR14, RZ ;  /* 0x0000000e0aaa7c10 */ /* 0x004fc8000ff1e0ff */
[----:B------:R-:W-:Y:S02]  /*1d2b0*/  IADD3.X R171, PT, PT, R11, UR15, RZ, P0, !PT ;  /* 0x0000000f0bab7c10 */ /* 0x000fe400087fe4ff */
[----:B------:R-:W2:Y:S01]  /*1d2c0*/  LDL.LU.64 R10, [R1+0x550] ;  /* 0x00055000010a7983 */ /* 0x000ea20000300a00 */
[----:B------:R-:W-:Y:S02]  /*1d2d0*/  IADD3 R152, P2, PT, R22, UR14, RZ ;  /* 0x0000000e16987c10 */ /* 0x000fe4000ff5e0ff */
[----:B------:R-:W-:Y:S02]  /*1d2e0*/  IADD3 R160, P3, PT, R20, UR14, RZ ;  /* 0x0000000e14a07c10 */ /* 0x000fe4000ff7e0ff */
[----:B------:R-:W-:Y:S02]  /*1d2f0*/  IADD3 R164, P4, PT, R16, UR14, RZ ;  /* 0x0000000e10a47c10 */ /* 0x000fe4000ff9e0ff */
[----:B------:R-:W-:Y:S02]  /*1d300*/  IADD3.X R153, PT, PT, R23, UR15, RZ, P2, !PT ;  /* 0x0000000f17997c10 */ /* 0x000fe400097fe4ff */
[----:B------:R-:W-:Y:S01]  /*1d310*/  IADD3.X R161, PT, PT, R21, UR15, RZ, P3, !PT ;  /* 0x0000000f15a17c10 */ /* 0x000fe20009ffe4ff */
[----:B------:R-:W2:Y:S01]  /*1d320*/  LDL.LU.64 R22, [R1+0x540] ;  /* 0x0005400001167983 */ /* 0x000ea20000300a00 */
[----:B------:R-:W-:-:S03]  /*1d330*/  IADD3.X R165, PT, PT, R17, UR15, RZ, P4, !PT ;  /* 0x0000000f11a57c10 */ /* 0x000fc6000a7fe4ff */
[----:B------:R-:W2:Y:S04]  /*1d340*/  LDL.LU.64 R20, [R1+0x530] ;  /* 0x0005300001147983 */ /* 0x000ea80000300a00 */
[----:B------:R-:W2:Y:S01]  /*1d350*/  LDL.LU.64 R16, [R1+0x508] ;  /* 0x0005080001107983 */ /* 0x000ea20000300a00 */
[----:B------:R-:W-:Y:S02]  /*1d360*/  IADD3 R174, P2, PT, R14, UR14, RZ ;  /* 0x0000000e0eae7c10 */ /* 0x000fe4000ff5e0ff */
[----:B------:R-:W-:Y:S02]  /*1d370*/  IADD3 R178, P3, PT, R8, UR14, RZ ;  /* 0x0000000e08b27c10 */ /* 0x000fe4000ff7e0ff */
[----:B------:R-:W-:Y:S02]  /*1d380*/  IADD3.X R175, PT, PT, R15, UR15, RZ, P2, !PT ;  /* 0x0000000f0faf7c10 */ /* 0x000fe400097fe4ff */
[----:B------:R-:W-:-:S02]  /*1d390*/  IADD3.X R179, PT, PT, R9, UR15, RZ, P3, !PT ;  /* 0x0000000f09b37c10 */ /* 0x000fc40009ffe4ff */
[----:B----4-:R-:W-:-:S04]  /*1d3a0*/  IADD3 R182, P4, PT, R6, UR14, RZ ;  /* 0x0000000e06b67c10 */ /* 0x010fc8000ff9e0ff */
[----:B------:R-:W-:Y:S02]  /*1d3b0*/  IADD3.X R183, PT, PT, R7, UR15, RZ, P4, !PT ;  /* 0x0000000f07b77c10 */ /* 0x000fe4000a7fe4ff */
[----:B---3--:R-:W-:-:S04]  /*1d3c0*/  IADD3 R158, P0, PT, R4, UR14, RZ ;  /* 0x0000000e049e7c10 */ /* 0x008fc8000ff1e0ff */
[----:B------:R-:W-:Y:S02]  /*1d3d0*/  IADD3.X R159, PT, PT, R5, UR15, RZ, P0, !PT ;  /* 0x0000000f059f7c10 */ /* 0x000fe400087fe4ff */
[----:B------:R-:W3:Y:S04]  /*1d3e0*/  LDL.LU.64 R4, [R1+0x4f8] ;  /* 0x0004f80001047983 */ /* 0x000ee80000300a00 */
[----:B------:R-:W4:Y:S01]  /*1d3f0*/  LDL.LU.64 R14, [R1+0x4e8] ;  /* 0x0004e800010e7983 */ /* 0x000f220000300a00 */
[----:B------:R-:W-:-:S03]  /*1d400*/  IADD3 R110, P4, PT, R18, UR14, RZ ;  /* 0x0000000e126e7c10 */ /* 0x000fc6000ff9e0ff */
[----:B------:R-:W4:Y:S01]  /*1d410*/  LDL.LU.64 R8, [R1+0x4d8] ;  /* 0x0004d80001087983 */ /* 0x000f220000300a00 */
[----:B------:R-:W-:-:S03]  /*1d420*/  IADD3.X R111, PT, PT, R19, UR15, RZ, P4, !PT ;  /* 0x0000000f136f7c10 */ /* 0x000fc6000a7fe4ff */
[----:B------:R-:W4:Y:S04]  /*1d430*/  LDL.LU.64 R6, [R1+0x4c8] ;  /* 0x0004c80001067983 */ /* 0x000f280000300a00 */
[----:B------:R-:W4:Y:S01]  /*1d440*/  LDL.LU.64 R18, [R1+0x4b8] ;  /* 0x0004b80001127983 */ /* 0x000f220000300a00 */
[----:B------:R-:W-:Y:S02]  /*1d450*/  IADD3 R126, P2, PT, R26, UR14, RZ ;  /* 0x0000000e1a7e7c10 */ /* 0x000fe4000ff5e0ff */
[----:B------:R-:W-:Y:S02]  /*1d460*/  IADD3 R118, P3, PT, R24, UR14, RZ ;  /* 0x0000000e18767c10 */ /* 0x000fe4000ff7e0ff */
[----:B------:R-:W-:Y:S02]  /*1d470*/  IADD3 R102, P0, PT, R12, UR14, RZ ;  /* 0x0000000e0c667c10 */ /* 0x000fe4000ff1e0ff */
[----:B------:R-:W-:-:S02]  /*1d480*/  IADD3.X R127, PT, PT, R27, UR15, RZ, P2, !PT ;  /* 0x0000000f1b7f7c10 */ /* 0x000fc400097fe4ff */
[----:B------:R-:W-:Y:S01]  /*1d490*/  IADD3.X R103, PT, PT, R13, UR15, RZ, P0, !PT ;  /* 0x0000000f0d677c10 */ /* 0x000fe200087fe4ff */
[----:B------:R-:W4:Y:S01]  /*1d4a0*/  LDL.LU.64 R26, [R1+0x4a8] ;  /* 0x0004a800011a7983 */ /* 0x000f220000300a00 */
[----:B------:R-:W-:-:S03]  /*1d4b0*/  IADD3.X R119, PT, PT, R25, UR15, RZ, P3, !PT ;  /* 0x0000000f19777c10 */ /* 0x000fc60009ffe4ff */
[----:B------:R-:W4:Y:S04]  /*1d4c0*/  LDL.LU.64 R24, [R1+0x498] ;  /* 0x0004980001187983 */ /* 0x000f280000300a00 */
[----:B------:R-:W4:Y:S01]  /*1d4d0*/  LDL.LU.64 R12, [R1+0x488] ;  /* 0x00048800010c7983 */ /* 0x000f220000300a00 */
[----:B--2---:R-:W-:-:S04]  /*1d4e0*/  IADD3 R70, P0, PT, R10, UR14, RZ ;  /* 0x0000000e0a467c10 */ /* 0x004fc8000ff1e0ff */
[----:B------:R-:W-:Y:S02]  /*1d4f0*/  IADD3.X R71, PT, PT, R11, UR15, RZ, P0, !PT ;  /* 0x0000000f0b477c10 */ /* 0x000fe400087fe4ff */
[----:B------:R-:W2:Y:S04]  /*1d500*/  LDL.LU.64 R10, [R1+0x478] ;  /* 0x00047800010a7983 */ /* 0x000ea80000300a00 */
[----:B------:R-:W2:Y:S04]  /*1d510*/  LDL.LU.64 R60, [R1+0x468] ;  /* 0x00046800013c7983 */ /* 0x000ea80000300a00 */
[----:B------:R-:W2:Y:S04]  /*1d520*/  LDL.LU.64 R58, [R1+0x458] ;  /* 0x00045800013a7983 */ /* 0x000ea80000300a00 */
[----:B------:R-:W2:Y:S04]  /*1d530*/  LDL.LU.64 R54, [R1+0x438] ;  /* 0x0004380001367983 */ /* 0x000ea80000300a00 */
[----:B------:R-:W2:Y:S04]  /*1d540*/  LDL.LU.64 R50, [R1+0x418] ;  /* 0x0004180001327983 */ /* 0x000ea80000300a00 */
[----:B------:R-:W2:Y:S01]  /*1d550*/  LDL.LU.64 R44, [R1+0x230] ;  /* 0x00023000012c7983 */ /* 0x000ea20000300a00 */
[----:B------:R-:W-:-:S02]  /*1d560*/  IADD3 R94, P2, PT, R32, UR14, RZ ;  /* 0x0000000e205e7c10 */ /* 0x000fc4000ff5e0ff */
[----:B------:R-:W-:Y:S02]  /*1d570*/  IADD3 R86, P3, PT, R30, UR14, RZ ;  /* 0x0000000e1e567c10 */ /* 0x000fe4000ff7e0ff */
[----:B------:R-:W-:Y:S02]  /*1d580*/  IADD3.X R95, PT, PT, R33, UR15, RZ, P2, !PT ;  /* 0x0000000f215f7c10 */ /* 0x000fe400097fe4ff */
[----:B------:R-:W-:Y:S02]  /*1d590*/  IADD3 R62, P2, PT, R22, UR14, RZ ;  /* 0x0000000e163e7c10 */ /* 0x000fe4000ff5e0ff */
[----:B------:R-:W-:Y:S02]  /*1d5a0*/  IADD3.X R87, PT, PT, R31, UR15, RZ, P3, !PT ;  /* 0x0000000f1f577c10 */ /* 0x000fe40009ffe4ff */
[----:B------:R-:W-:Y:S02]  /*1d5b0*/  IADD3.X R63, PT, PT, R23, UR15, RZ, P2, !PT ;  /* 0x0000000f173f7c10 */ /* 0x000fe400097fe4ff */
[----:B------:R-:W-:-:S04]  /*1d5c0*/  IADD3 R56, P3, PT, R20, UR14, RZ ;  /* 0x0000000e14387c10 */ /* 0x000fc8000ff7e0ff */
[----:B------:R-:W-:Y:S02]  /*1d5d0*/  IADD3.X R57, PT, PT, R21, UR15, RZ, P3, !PT ;  /* 0x0000000f15397c10 */ /* 0x000fe40009ffe4ff */
[----:B---3--:R-:W-:-:S04]  /*1d5e0*/  IADD3 R46, P0, PT, R4, UR14, RZ ;  /* 0x0000000e042e7c10 */ /* 0x008fc8000ff1e0ff */
[----:B------:R-:W-:Y:S02]  /*1d5f0*/  IADD3.X R47, PT, PT, R5, UR15, RZ, P0, !PT ;  /* 0x0000000f052f7c10 */ /* 0x000fe400087fe4ff */
[----:B------:R-:W3:Y:S01]  /*1d600*/  LDL.LU.64 R4, [R1+0x220] ;  /* 0x0002200001047983 */ /* 0x000ee20000300a00 */
[----:B----4-:R-:W-:-:S03]  /*1d610*/  IADD3 R38, P2, PT, R14, UR14, RZ ;  /* 0x0000000e0e267c10 */ /* 0x010fc6000ff5e0ff */
[----:B------:R-:W4:Y:S04]  /*1d620*/  LDL.LU.64 R42, [R1+0x210] ;  /* 0x00021000012a7983 */ /* 0x000f280000300a00 */
[----:B------:R-:W4:Y:S01]  /*1d630*/  LDL.LU.64 R34, [R1+0x200] ;  /* 0x0002000001227983 */ /* 0x000f220000300a00 */
[----:B------:R-:W-:Y:S02]  /*1d640*/  IADD3 R14, P0, PT, R18, UR14, RZ ;  /* 0x0000000e120e7c10 */ /* 0x000fe4000ff1e0ff */
[----:B------:R-:W-:Y:S01]  /*1d650*/  IADD3.X R39, PT, PT, R15, UR15, RZ, P2, !PT ;  /* 0x0000000f0f277c10 */ /* 0x000fe200097fe4ff */
[----:B------:R-:W4:Y:S01]  /*1d660*/  LDL.LU.64 R20, [R1+0x1f0] ;  /* 0x0001f00001147983 */ /* 0x000f220000300a00 */
[----:B------:R-:W-:-:S03]  /*1d670*/  IADD3.X R15, PT, PT, R19, UR15, RZ, P0, !PT ;  /* 0x0000000f130f7c10 */ /* 0x000fc600087fe4ff */
[----:B------:R-:W4:Y:S01]  /*1d680*/  LDL.LU.64 R18, [R1+0x1e0] ;  /* 0x0001e00001127983 */ /* 0x000f220000300a00 */
[----:B------:R-:W-:Y:S02]  /*1d690*/  IADD3 R78, P4, PT, R28, UR14, RZ ;  /* 0x0000000e1c4e7c10 */ /* 0x000fe4000ff9e0ff */
[----:B------:R-:W-:Y:S01]  /*1d6a0*/  IADD3 R30, P3, PT, R8, UR14, RZ ;  /* 0x0000000e081e7c10 */ /* 0x000fe2000ff7e0ff */
[----:B------:R-:W4:Y:S01]  /*1d6b0*/  LDL.LU.64 R36, [R1+0x1d0] ;  /* 0x0001d00001247983 */ /* 0x000f220000300a00 */
[----:B------:R-:W-:Y:S02]  /*1d6c0*/  IADD3.X R79, PT, PT, R29, UR15, RZ, P4, !PT ;  /* 0x0000000f1d4f7c10 */ /* 0x000fe4000a7fe4ff */
[----:B------:R-:W-:Y:S01]  /*1d6d0*/  IADD3 R52, P4, PT, R16, UR14, RZ ;  /* 0x0000000e10347c10 */ /* 0x000fe2000ff9e0ff */
[----:B------:R-:W4:Y:S03]  /*1d6e0*/  LDL.LU.64 R28, [R1+0x1c0] ;  /* 0x0001c000011c7983 */ /* 0x000f260000300a00 */
[----:B------:R-:W-:-:S02]  /*1d6f0*/  IADD3.X R53, PT, PT, R17, UR15, RZ, P4, !PT ;  /* 0x0000000f11357c10 */ /* 0x000fc4000a7fe4ff */
[----:B------:R-:W-:Y:S02]  /*1d700*/  IADD3 R22, P4, PT, R6, UR14, RZ ;  /* 0x0000000e06167c10 */ /* 0x000fe4000ff9e0ff */
[----:B------:R-:W-:Y:S02]  /*1d710*/  IADD3 R6, P2, PT, R26, UR14, RZ ;  /* 0x0000000e1a067c10 */ /* 0x000fe4000ff5e0ff */
[----:B------:R-:W-:Y:S02]  /*1d720*/  IADD3.X R31, PT, PT, R9, UR15, RZ, P3, !PT ;  /* 0x0000000f091f7c10 */ /* 0x000fe40009ffe4ff */
[----:B------:R-:W-:Y:S02]  /*1d730*/  IADD3.X R23, PT, PT, R7, UR15, RZ, P4, !PT ;  /* 0x0000000f07177c10 */ /* 0x000fe4000a7fe4ff */
[----:B------:R-:W-:Y:S02]  /*1d740*/  IADD3 R8, P3, PT, R24, UR14, RZ ;  /* 0x0000000e18087c10 */ /* 0x000fe4000ff7e0ff */
[----:B------:R-:W-:-:S02]  /*1d750*/  IADD3.X R7, PT, PT, R27, UR15, RZ, P2, !PT ;  /* 0x0000000f1b077c10 */ /* 0x000fc400097fe4ff */
[----:B------:R-:W-:Y:S01]  /*1d760*/  IADD3 R16, P4, PT, R12, UR14, RZ ;  /* 0x0000000e0c107c10 */ /* 0x000fe2000ff9e0ff */
[----:B------:R-:W4:Y:S01]  /*1d770*/  LDL.LU.64 R26, [R1+0x1b0] ;  /* 0x0001b000011a7983 */ /* 0x000f220000300a00 */
[----:B------:R-:W-:Y:S02]  /*1d780*/  IADD3.X R9, PT, PT, R25, UR15, RZ, P3, !PT ;  /* 0x0000000f19097c10 */ /* 0x000fe40009ffe4ff */
[----:B--2---:R-:W-:Y:S02]  /*1d790*/  IADD3 R24, P0, PT, R10, UR14, RZ ;  /* 0x0000000e0a187c10 */ /* 0x004fe4000ff1e0ff */
[----:B------:R-:W-:Y:S02]  /*1d7a0*/  IADD3 R32, P2, PT, R60, UR14, RZ ;  /* 0x0000000e3c207c10 */ /* 0x000fe4000ff5e0ff */
[----:B------:R-:W-:Y:S02]  /*1d7b0*/  IADD3.X R17, PT, PT, R13, UR15, RZ, P4, !PT ;  /* 0x0000000f0d117c10 */ /* 0x000fe4000a7fe4ff */
[----:B------:R-:W-:Y:S01]  /*1d7c0*/  IADD3 R40, P3, PT, R58, UR14, RZ ;  /* 0x0000000e3a287c10 */ /* 0x000fe2000ff7e0ff */
[----:B------:R-:W2:Y:S01]  /*1d7d0*/  LDL.LU.64 R12, [R1+0x120] ;  /* 0x00012000010c7983 */ /* 0x000ea20000300a00 */
[----:B------:R-:W-:-:S02]  /*1d7e0*/  IADD3.X R33, PT, PT, R61, UR15, RZ, P2, !PT ;  /* 0x0000000f3d217c10 */ /* 0x000fc400097fe4ff */
[----:B------:R-:W-:Y:S02]  /*1d7f0*/  IADD3.X R25, PT, PT, R11, UR15, RZ, P0, !PT ;  /* 0x0000000f0b197c10 */ /* 0x000fe400087fe4ff */
[----:B------:R-:W2:Y:S01]  /*1d800*/  LDL.LU.64 R10, [R1+0x130] ;  /* 0x00013000010a7983 */ /* 0x000ea20000300a00 */
[----:B------:R-:W-:-:S03]  /*1d810*/  IADD3.X R41, PT, PT, R59, UR15, RZ, P3, !PT ;  /* 0x0000000f3b297c10 */ /* 0x000fc60009ffe4ff */
[----:B------:R-:W2:Y:S01]  /*1d820*/  LDL.LU.64 R58, [R1+0x140] ;  /* 0x00014000013a7983 */ /* 0x000ea20000300a00 */
[----:B------:R-:W-:Y:S02]  /*1d830*/  IADD3 R72, P2, PT, R44, UR14, RZ ;  /* 0x0000000e2c487c10 */ /* 0x000fe4000ff5e0ff */
[----:B------:R-:W-:Y:S02]  /*1d840*/  IADD3 R64, P0, PT, R50, UR14, RZ ;  /* 0x0000000e32407c10 */ /* 0x000fe4000ff1e0ff */
[----:B------:R-:W-:Y:S02]  /*1d850*/  IADD3.X R73, PT, PT, R45, UR15, RZ, P2, !PT ;  /* 0x0000000f2d497c10 */ /* 0x000fe400097fe4ff */
[----:B------:R-:W2:Y:S01]  /*1d860*/  LDL.LU.64 R44, [R1+0x150] ;  /* 0x00015000012c7983 */ /* 0x000ea20000300a00 */
[----:B------:R-:W-:Y:S02]  /*1d870*/  IADD3 R48, P4, PT, R54, UR14, RZ ;  /* 0x0000000e36307c10 */ /* 0x000fe4000ff9e0ff */
[----:B------:R-:W-:-:S02]  /*1d880*/  IADD3.X R65, PT, PT, R51, UR15, RZ, P0, !PT ;  /* 0x0000000f33417c10 */ /* 0x000fc400087fe4ff */
[----:B------:R-:W2:Y:S01]  /*1d890*/  LDL.LU.64 R50, [R1+0x160] ;  /* 0x0001600001327983 */ /* 0x000ea20000300a00 */
[----:B------:R-:W-:Y:S02]  /*1d8a0*/  IADD3.X R49, PT, PT, R55, UR15, RZ, P4, !PT ;  /* 0x0000000f37317c10 */ /* 0x000fe4000a7fe4ff */
[----:B---3--:R-:W-:Y:S02]  /*1d8b0*/  IADD3 R80, P3, PT, R4, UR14, RZ ;  /* 0x0000000e04507c10 */ /* 0x008fe4000ff7e0ff */
[----:B----4-:R-:W-:Y:S02]  /*1d8c0*/  IADD3 R88, P4, PT, R42, UR14, RZ ;  /* 0x0000000e2a587c10 */ /* 0x010fe4000ff9e0ff */
[----:B------:R-:W-:Y:S02]  /*1d8d0*/  IADD3.X R81, PT, PT, R5, UR15, RZ, P3, !PT ;  /* 0x0000000f05517c10 */ /* 0x000fe40009ffe4ff */
[----:B------:R-:W-:Y:S01]  /*1d8e0*/  IADD3 R96, P0, PT, R34, UR14, RZ ;  /* 0x0000000e22607c10 */ /* 0x000fe2000ff1e0ff */
[----:B------:R-:W3:Y:S01]  /*1d8f0*/  LDL.LU.64 R4, [R1+0x170] ;  /* 0x0001700001047983 */ /* 0x000ee20000300a00 */
[----:B------:R-:W-:-:S02]  /*1d900*/  IADD3.X R89, PT, PT, R43, UR15, RZ, P4, !PT ;  /* 0x0000000f2b597c10 */ /* 0x000fc4000a7fe4ff */
[----:B------:R-:W-:Y:S01]  /*1d910*/  IADD3.X R97, PT, PT, R35, UR15, RZ, P0, !PT ;  /* 0x0000000f23617c10 */ /* 0x000fe200087fe4ff */
[----:B------:R-:W4:Y:S01]  /*1d920*/  LDL.LU.64 R42, [R1+0x180] ;  /* 0x00018000012a7983 */ /* 0x000f220000300a00 */
[----:B------:R-:W-:-:S03]  /*1d930*/  IADD3 R104, P2, PT, R20, UR14, RZ ;  /* 0x0000000e14687c10 */ /* 0x000fc6000ff5e0ff */
[----:B------:R-:W4:Y:S01]  /*1d940*/  LDL.LU.64 R34, [R1+0x190] ;  /* 0x0001900001227983 */ /* 0x000f220000300a00 */
[----:B------:R-:W-:Y:S02]  /*1d950*/  IADD3 R112, P3, PT, R18, UR14, RZ ;  /* 0x0000000e12707c10 */ /* 0x000fe4000ff7e0ff */
[----:B------:R-:W-:Y:S02]  /*1d960*/  IADD3.X R105, PT, PT, R21, UR15, RZ, P2, !PT ;  /* 0x0000000f15697c10 */ /* 0x000fe400097fe4ff */
[----:B------:R-:W-:Y:S01]  /*1d970*/  IADD3.X R113, PT, PT, R19, UR15, RZ, P3, !PT ;  /* 0x0000000f13717c10 */ /* 0x000fe20009ffe4ff */
[----:B------:R-:W4:Y:S04]  /*1d980*/  LDL.LU.64 R20, [R1+0x1a0] ;  /* 0x0001a00001147983 */ /* 0x000f280000300a00 */
[----:B------:R-:W4:Y:S01]  /*1d990*/  LDL.LU.64 R18, [R1+0x198] ;  /* 0x0001980001127983 */ /* 0x000f220000300a00 */
[----:B------:R-:W-:-:S02]  /*1d9a0*/  IADD3 R120, P4, PT, R36, UR14, RZ ;  /* 0x0000000e24787c10 */ /* 0x000fc4000ff9e0ff */
[----:B------:R-:W-:Y:S02]  /*1d9b0*/  IADD3 R128, P0, PT, R28, UR14, RZ ;  /* 0x0000000e1c807c10 */ /* 0x000fe4000ff1e0ff */
[----:B------:R-:W-:Y:S02]  /*1d9c0*/  IADD3.X R121, PT, PT, R37, UR15, RZ, P4, !PT ;  /* 0x0000000f25797c10 */ /* 0x000fe4000a7fe4ff */
[----:B------:R-:W-:Y:S02]  /*1d9d0*/  IADD3.X R129, PT, PT, R29, UR15, RZ, P0, !PT ;  /* 0x0000000f1d817c10 */ /* 0x000fe400087fe4ff */
[----:B------:R-:W-:-:S04]  /*1d9e0*/  IADD3 R194, P2, PT, R26, UR14, RZ ;  /* 0x0000000e1ac27c10 */ /* 0x000fc8000ff5e0ff */
[----:B------:R-:W-:Y:S02]  /*1d9f0*/  IADD3.X R195, PT, PT, R27, UR15, RZ, P2, !PT ;  /* 0x0000000f1bc37c10 */ /* 0x000fe400097fe4ff */
[----:B------:R-:W4:Y:S04]  /*1da00*/  LDL.LU.64 R26, [R1+0x188] ;  /* 0x00018800011a7983 */ /* 0x000f280000300a00 */
[----:B------:R-:W4:Y:S01]  /*1da10*/  LDL.LU.64 R66, [R1+0x178] ;  /* 0x0001780001427983 */ /* 0x000f220000300a00 */
[----:B--2---:R-:W-:-:S03]  /*1da20*/  IADD3 R202, P3, PT, R12, UR14, RZ ;  /* 0x0000000e0cca7c10 */ /* 0x004fc6000ff7e0ff */
[----:B------:R-:W2:Y:S01]  /*1da30*/  LDL.LU.64 R28, [R1+0x168] ;  /* 0x00016800011c7983 */ /* 0x000ea20000300a00 */
[----:B------:R-:W-:Y:S02]  /*1da40*/  IADD3 R2, P4, PT, R10, UR14, RZ ;  /* 0x0000000e0a027c10 */ /* 0x000fe4000ff9e0ff */
[----:B------:R-:W-:Y:S02]  /*1da50*/  IADD3.X R203, PT, PT, R13, UR15, RZ, P3, !PT ;  /* 0x0000000f0dcb7c10 */ /* 0x000fe40009ffe4ff */
[----:B------:R-:W-:Y:S02]  /*1da60*/  IADD3.X R3, PT, PT, R11, UR15, RZ, P4, !PT ;  /* 0x0000000f0b037c10 */ /* 0x000fe4000a7fe4ff */
[----:B------:R-:W-:Y:S01]  /*1da70*/  IADD3 R54, P0, PT, R58, UR14, RZ ;  /* 0x0000000e3a367c10 */ /* 0x000fe2000ff1e0ff */
[----:B------:R-:W2:Y:S01]  /*1da80*/  LDL.LU.64 R10, [R1+0x158] ;  /* 0x00015800010a7983 */ /* 0x000ea20000300a00 */
[----:B------:R-:W-:-:S03]  /*1da90*/  IADD3 R12, P2, PT, R44, UR14, RZ ;  /* 0x0000000e2c0c7c10 */ /* 0x000fc6000ff5e0ff */
[----:B------:R-:W-:Y:S01]  /*1daa0*/  STL.64 [R1+0x110], R194 ;  /* 0x000110c201007387 */ /* 0x000fe20000100a00 */
[----:B------:R-:W-:Y:S02]  /*1dab0*/  IADD3.X R55, PT, PT, R59, UR15, RZ, P0, !PT ;  /* 0x0000000f3b377c10 */ /* 0x000fe400087fe4ff */
[----:B------:R-:W-:Y:S01]  /*1dac0*/  IADD3.X R13, PT, PT, R45, UR15, RZ, P2, !PT ;  /* 0x0000000f2d0d7c10 */ /* 0x000fe200097fe4ff */
[----:B------:R-:W-:Y:S01]  /*1dad0*/  STL.64 [R1+0x130], R2 ;  /* 0x0001300201007387 */ /* 0x000fe20000100a00 */
[----:B------:R-:W-:-:S03]  /*1dae0*/  IADD3 R36, P3, PT, R50, UR14, RZ ;  /* 0x0000000e32247c10 */ /* 0x000fc6000ff7e0ff */
[----:B------:R-:W-:Y:S01]  /*1daf0*/  STL.64 [R1+0x120], R202 ;  /* 0x000120ca01007387 */ /* 0x000fe20000100a00 */
[----:B------:R-:W-:-:S03]  /*1db00*/  IADD3.X R37, PT, PT, R51, UR15, RZ, P3, !PT ;  /* 0x0000000f33257c10 */ /* 0x000fc60009ffe4ff */
[----:B------:R1:W-:Y:S04]  /*1db10*/  STL.64 [R1+0x150], R12 ;  /* 0x0001500c01007387 */ /* 0x0003e80000100a00 */
[----:B-1----:R-:W2:Y:S04]  /*1db20*/  LDL.LU.64 R12, [R1+0x148] ;  /* 0x00014800010c7983 */ /* 0x002ea80000300a00 */
[----:B------:R-:W-:Y:S04]  /*1db30*/  STL.64 [R1+0x140], R54 ;  /* 0x0001403601007387 */ /* 0x000fe80000100a00 */
[----:B------:R-:W2:Y:S04]  /*1db40*/  LDL.LU.64 R68, [R1+0x138] ;  /* 0x0001380001447983 */ /* 0x000ea80000300a00 */
[----:B------:R-:W2:Y:S04]  /*1db50*/  LDL.LU.64 R60, [R1+0x128] ;  /* 0x00012800013c7983 */ /* 0x000ea80000300a00 */
[----:B------:R-:W2:Y:S04]  /*1db60*/  LDL.LU.64 R44, [R1+0x118] ;  /* 0x00011800012c7983 */ /* 0x000ea80000300a00 */
[----:B------:R4:W-:Y:S01]  /*1db70*/  STL.64 [R1+0x160], R36 ;  /* 0x0001602401007387 */ /* 0x0009e20000100a00 */
[----:B---3--:R-:W-:-:S04]  /*1db80*/  IADD3 R2, P4, PT, R4, UR14, RZ ;  /* 0x0000000e04027c10 */ /* 0x008fc8000ff9e0ff */
[----:B------:R-:W-:Y:S02]  /*1db90*/  IADD3.X R3, PT, PT, R5, UR15, RZ, P4, !PT ;  /* 0x0000000f05037c10 */ /* 0x000fe4000a7fe4ff */
[----:B----4-:R-:W-:Y:S02]  /*1dba0*/  IADD3 R36, P0, PT, R42, UR14, RZ ;  /* 0x0000000e2a247c10 */ /* 0x010fe4000ff1e0ff */
[----:B------:R-:W-:Y:S01]  /*1dbb0*/  IADD3 R4, P2, PT, R34, UR14, RZ ;  /* 0x0000000e22047c10 */ /* 0x000fe2000ff5e0ff */
[----:B------:R1:W-:Y:S01]  /*1dbc0*/  STL.64 [R1+0x170], R2 ;  /* 0x0001700201007387 */ /* 0x0003e20000100a00 */
[----:B------:R-:W-:Y:S02]  /*1dbd0*/  IADD3.X R37, PT, PT, R43, UR15, RZ, P0, !PT ;  /* 0x0000000f2b257c10 */ /* 0x000fe400087fe4ff */
[----:B------:R-:W-:Y:S02]  /*1dbe0*/  IADD3.X R5, PT, PT, R35, UR15, RZ, P2, !PT ;  /* 0x0000000f23057c10 */ /* 0x000fe400097fe4ff */
[----:B------:R-:W-:-:S02]  /*1dbf0*/  IADD3 R250, P4, PT, R18, UR14, RZ ;  /* 0x0000000e12fa7c10 */ /* 0x000fc4000ff9e0ff */
[----:B-1----:R-:W-:Y:S01]  /*1dc00*/  IADD3 R2, P3, PT, R20, UR14, RZ ;  /* 0x0000000e14027c10 */ /* 0x002fe2000ff7e0ff */
[----:B------:R1:W-:Y:S01]  /*1dc10*/  STL.64 [R1+0x190], R4 ;  /* 0x0001900401007387 */ /* 0x0003e20000100a00 */
[----:B------:R-:W-:Y:S02]  /*1dc20*/  IADD3.X R251, PT, PT, R19, UR15, RZ, P4, !PT ;  /* 0x0000000f13fb7c10 */ /* 0x000fe4000a7fe4ff */
[----:B------:R-:W-:Y:S01]  /*1dc30*/  IADD3.X R3, PT, PT, R21, UR15, RZ, P3, !PT ;  /* 0x0000000f15037c10 */ /* 0x000fe20009ffe4ff */
[----:B-1----:R-:W3:Y:S04]  /*1dc40*/  LDL.LU.64 R4, [R1+0x690] ;  /* 0x0006900001047983 */ /* 0x002ee80000300a00 */
[----:B------:R1:W-:Y:S04]  /*1dc50*/  STL.64 [R1+0x180], R36 ;  /* 0x0001802401007387 */ /* 0x0003e80000100a00 */
[----:B------:R-:W4:Y:S04]  /*1dc60*/  LDL.LU.64 R54, [R1+0x680] ;  /* 0x0006800001367983 */ /* 0x000f280000300a00 */
[----:B------:R-:W4:Y:S04]  /*1dc70*/  LDL.LU.64 R50, [R1+0x670] ;  /* 0x0006700001327983 */ /* 0x000f280000300a00 */
[----:B------:R-:W4:Y:S04]  /*1dc80*/  LDL.LU.64 R42, [R1+0x660] ;  /* 0x00066000012a7983 */ /* 0x000f280000300a00 */
[----:B------:R2:W-:Y:S04]  /*1dc90*/  STL.64 [R1+0x1a0], R2 ;  /* 0x0001a00201007387 */ /* 0x0005e80000100a00 */
[----:B------:R-:W-:Y:S04]  /*1dca0*/  STL.64 [R1+0x1b0], R250 ;  /* 0x0001b0fa01007387 */ /* 0x000fe80000100a00 */
[----:B-1----:R-:W4:Y:S01]  /*1dcb0*/  LDL.LU.64 R36, [R1+0x650] ;  /* 0x0006500001247983 */ /* 0x002f220000300a00 */
[----:B------:R-:W-:-:S02]  /*1dcc0*/  IADD3 R18, P0, PT, R26, UR14, RZ ;  /* 0x0000000e1a127c10 */ /* 0x000fc4000ff1e0ff */
[----:B------:R-:W-:Y:S01]  /*1dcd0*/  IADD3 R58, P2, PT, R66, UR14, RZ ;  /* 0x0000000e423a7c10 */ /* 0x000fe2000ff5e0ff */
[----:B------:R-:W4:Y:S01]  /*1dce0*/  LDL.LU.64 R34, [R1+0x640] ;  /* 0x0006400001227983 */ /* 0x000f220000300a00 */
[----:B--2---:R-:W-:Y:S02]  /*1dcf0*/  IADD3 R20, P3, PT, R28, UR14, RZ ;  /* 0x0000000e1c147c10 */ /* 0x004fe4000ff7e0ff */
[----:B------:R-:W-:Y:S02]  /*1dd00*/  IADD3 R2, P4, PT, R10, UR14, RZ ;  /* 0x0000000e0a027c10 */ /* 0x000fe4000ff9e0ff */
[----:B------:R-:W-:Y:S02]  /*1dd10*/  IADD3.X R19, PT, PT, R27, UR15, RZ, P0, !PT ;  /* 0x0000000f1b137c10 */ /* 0x000fe400087fe4ff */
[----:B------:R-:W-:Y:S01]  /*1dd20*/  IADD3.X R59, PT, PT, R67, UR15, RZ, P2, !PT ;  /* 0x0000000f433b7c10 */ /* 0x000fe200097fe4ff */
[----:B------:R-:W2:Y:S01]  /*1dd30*/  LDL.LU.64 R26, [R1+0x630] ;  /* 0x00063000011a7983 */ /* 0x000ea20000300a00 */
[----:B------:R-:W-:-:S02]  /*1dd40*/  IADD3.X R21, PT, PT, R29, UR15, RZ, P3, !PT ;  /* 0x0000000f1d157c10 */ /* 0x000fc40009ffe4ff */
[----:B------:R-:W-:Y:S01]  /*1dd50*/  IADD3.X R3, PT, PT, R11, UR15, RZ, P4, !PT ;  /* 0x0000000f0b037c10 */ /* 0x000fe2000a7fe4ff */
[----:B------:R1:W-:Y:S01]  /*1dd60*/  STL.64 [R1+0x1c0], R18 ;  /* 0x0001c01201007387 */ /* 0x0003e20000100a00 */
[----:B------:R-:W-:-:S03]  /*1dd70*/  IADD3 R10, P0, PT, R12, UR14, RZ ;  /* 0x0000000e0c0a7c10 */ /* 0x000fc6000ff1e0ff */
[----:B-1----:R-:W2:Y:S01]  /*1dd80*/  LDL.LU.64 R18, [R1+0x620] ;  /* 0x0006200001127983 */ /* 0x002ea20000300a00 */
[----:B------:R-:W-:-:S03]  /*1dd90*/  IADD3.X R11, PT, PT, R13, UR15, RZ, P0, !PT ;  /* 0x0000000f0d0b7c10 */ /* 0x000fc600087fe4ff */
[----:B------:R1:W-:Y:S01]  /*1dda0*/  STL.64 [R1+0x1d0], R58 ;  /* 0x0001d03a01007387 */ /* 0x0003e20000100a00 */
[----:B------:R-:W-:-:S03]  /*1ddb0*/  IADD3 R66, P2, PT, R68, UR14, RZ ;  /* 0x0000000e44427c10 */ /* 0x000fc6000ff5e0ff */
[----:B------:R-:W-:Y:S04]  /*1ddc0*/  STL.64 [R1+0x1e0], R20 ;  /* 0x0001e01401007387 */ /* 0x000fe80000100a00 */
[----:B------:R1:W-:Y:S01]  /*1ddd0*/  STL.64 [R1+0x1f0], R2 ;  /* 0x0001f00201007387 */ /* 0x0003e20000100a00 */
[----:B------:R-:W-:Y:S02]  /*1dde0*/  IADD3.X R67, PT, PT, R69, UR15, RZ, P2, !PT ;  /* 0x0000000f45437c10 */ /* 0x000fe400097fe4ff */
[----:B-1----:R-:W-:Y:S01]  /*1ddf0*/  IADD3 R58, P3, PT, R60, UR14, RZ ;  /* 0x0000000e3c3a7c10 */ /* 0x002fe2000ff7e0ff */
[----:B------:R1:W-:Y:S03]  /*1de00*/  STL.64 [R1+0x200], R10 ;  /* 0x0002000a01007387 */ /* 0x0003e60000100a00 */
[----:B------:R-:W-:-:S02]  /*1de10*/  IADD3.X R59, PT, PT, R61, UR15, RZ, P3, !PT ;  /* 0x0000000f3d3b7c10 */ /* 0x000fc40009ffe4ff */
[----:B------:R-:W-:-:S04]  /*1de20*/  IADD3 R2, P4, PT, R44, UR14, RZ ;  /* 0x0000000e2c027c10 */ /* 0x000fc8000ff9e0ff */
[----:B------:R-:W-:Y:S01]  /*1de30*/  IADD3.X R3, PT, PT, R45, UR15, RZ, P4, !PT ;  /* 0x0000000f2d037c10 */ /* 0x000fe2000a7fe4ff */
[----:B-1----:R-:W2:Y:S04]  /*1de40*/  LDL.LU.64 R10, [R1+0x610] ;  /* 0x00061000010a7983 */ /* 0x002ea80000300a00 */
[----:B------:R-:W2:Y:S04]  /*1de50*/  LDL.LU.64 R28, [R1+0x5e8] ;  /* 0x0005e800011c7983 */ /* 0x000ea80000300a00 */
[----:B------:R-:W2:Y:S04]  /*1de60*/  LDL.LU.64 R20, [R1+0x5d8] ;  /* 0x0005d80001147983 */ /* 0x000ea80000300a00 */
[----:B------:R-:W2:Y:S04]  /*1de70*/  LDL.LU.64 R12, [R1+0x5c8] ;  /* 0x0005c800010c7983 */ /* 0x000ea80000300a00 */
[----:B------:R-:W-:Y:S04]  /*1de80*/  STL.64 [R1+0x210], R66 ;  /* 0x0002104201007387 */ /* 0x000fe80000100a00 */
[----:B------:R1:W-:Y:S04]  /*1de90*/  STL.64 [R1+0x220], R58 ;  /* 0x0002203a01007387 */ /* 0x0003e80000100a00 */
[----:B------:R1:W-:Y:S01]  /*1dea0*/  STL.64 [R1+0x230], R2 ;  /* 0x0002300201007387 */ /* 0x0003e20000100a00 */
[----:B---3--:R-:W-:-:S04]  /*1deb0*/  IADD3 R138, P0, PT, R4, UR14, RZ ;  /* 0x0000000e048a7c10 */ /* 0x008fc8000ff1e0ff */
[----:B------:R-:W-:Y:S02]  /*1dec0*/  IADD3.X R139, PT, PT, R5, UR15, RZ, P0, !PT ;  /* 0x0000000f058b7c10 */ /* 0x000fe400087fe4ff */
[----:B------:R-:W3:Y:S04]  /*1ded0*/  LDL.LU.64 R4, [R1+0x5b8] ;  /* 0x0005b80001047983 */ /* 0x000ee80000300a00 */
[----:B------:R-:W3:Y:S04]  /*1dee0*/  LDL.LU.64 R60, [R1+0x5a8] ;  /* 0x0005a800013c7983 */ /* 0x000ee80000300a00 */
[----:B-1----:R-:W3:Y:S04]  /*1def0*/  LDL.LU.64 R58, [R1+0x598] ;  /* 0x00059800013a7983 */ /* 0x002ee80000300a00 */
[----:B------:R-:W3:Y:S01]  /*1df00*/  LDL.LU.64 R44, [R1+0x588] ;  /* 0x00058800012c7983 */ /* 0x000ee20000300a00 */
[----:B----4-:R-:W-:-:S04]  /*1df10*/  IADD3 R154, P0, PT, R36, UR14, RZ ;  /* 0x0000000e249a7c10 */ /* 0x010fc8000ff1e0ff */
[----:B------:R-:W-:Y:S02]  /*1df20*/  IADD3.X R155, PT, PT, R37, UR15, RZ, P0, !PT ;  /* 0x0000000f259b7c10 */ /* 0x000fe400087fe4ff */
[----:B------:R-:W4:Y:S01]  /*1df30*/  LDL.LU.64 R36, [R1+0x578] ;  /* 0x0005780001247983 */ /* 0x000f220000300a00 */
[----:B------:R-:W-:Y:S02]  /*1df40*/  IADD3 R142, P2, PT, R54, UR14, RZ ;  /* 0x0000000e368e7c10 */ /* 0x000fe4000ff5e0ff */
[----:B------:R-:W-:Y:S02]  /*1df50*/  IADD3 R146, P3, PT, R50, UR14, RZ ;  /* 0x0000000e32927c10 */ /* 0x000fe4000ff7e0ff */
[----:B------:R-:W-:Y:S02]  /*1df60*/  IADD3 R150, P4, PT, R42, UR14, RZ ;  /* 0x0000000e2a967c10 */ /* 0x000fe4000ff9e0ff */
[----:B------:R-:W-:Y:S02]  /*1df70*/  IADD3.X R143, PT, PT, R55, UR15, RZ, P2, !PT ;  /* 0x0000000f378f7c10 */ /* 0x000fe400097fe4ff */
[----:B------:R-:W-:Y:S01]  /*1df80*/  IADD3.X R147, PT, PT, R51, UR15, RZ, P3, !PT ;  /* 0x0000000f33937c10 */ /* 0x000fe20009ffe4ff */
[----:B------:R-:W4:Y:S01]  /*1df90*/  LDL.LU.64 R54, [R1+0x568] ;  /* 0x0005680001367983 */ /* 0x000f220000300a00 */
[----:B------:R-:W-:-:S02]  /*1dfa0*/  IADD3 R162, P2, PT, R34, UR14, RZ ;  /* 0x0000000e22a27c10 */ /* 0x000fc4000ff5e0ff */
[----:B--2---:R-:W-:Y:S01]  /*1dfb0*/  IADD3 R166, P3, PT, R26, UR14, RZ ;  /* 0x0000000e1aa67c10 */ /* 0x004fe2000ff7e0ff */
[----:B------:R-:W2:Y:S01]  /*1dfc0*/  LDL.LU.64 R50, [R1+0x558] ;  /* 0x0005580001327983 */ /* 0x000ea20000300a00 */
[----:B------:R-:W-:Y:S02]  /*1dfd0*/  IADD3.X R151, PT, PT, R43, UR15, RZ, P4, !PT ;  /* 0x0000000f2b977c10 */ /* 0x000fe4000a7fe4ff */
[----:B------:R-:W-:Y:S01]  /*1dfe0*/  IADD3.X R163, PT, PT, R35, UR15, RZ, P2, !PT ;  /* 0x0000000f23a37c10 */ /* 0x000fe200097fe4ff */
[----:B------:R-:W2:Y:S01]  /*1dff0*/  LDL.LU.64 R42, [R1+0x548] ;  /* 0x00054800012a7983 */ /* 0x000ea20000300a00 */
[----:B------:R-:W-:Y:S02]  /*1e000*/  IADD3.X R167, PT, PT, R27, UR15, RZ, P3, !PT ;  /* 0x0000000f1ba77c10 */ /* 0x000fe40009ffe4ff */
[----:B------:R-:W-:Y:S01]  /*1e010*/  IADD3 R172, P4, PT, R18, UR14, RZ ;  /* 0x0000000e12ac7c10 */ /* 0x000fe2000ff9e0ff */
[----:B------:R-:W2:Y:S03]  /*1e020*/  LDL.LU.64 R34, [R1+0x538] ;  /* 0x0005380001227983 */ /* 0x000ea60000300a00 */
[----:B------:R-:W-:Y:S01]  /*1e030*/  IADD3.X R173, PT, PT, R19, UR15, RZ, P4, !PT ;  /* 0x0000000f13ad7c10 */ /* 0x000fe2000a7fe4ff */
[----:B------:R-:W2:Y:S04]  /*1e040*/  LDL.LU.64 R26, [R1+0x528] ;  /* 0x00052800011a7983 */ /* 0x000ea80000300a00 */
[----:B------:R-:W2:Y:S01]  /*1e050*/  LDL.LU.64 R18, [R1+0x500] ;  /* 0x0005000001127983 */ /* 0x000ea20000300a00 */
[----:B------:R-:W-:-:S02]  /*1e060*/  IADD3 R176, P0, PT, R10, UR14, RZ ;  /* 0x0000000e0ab07c10 */ /* 0x000fc4000ff1e0ff */
[----:B------:R-:W-:Y:S02]  /*1e070*/  IADD3 R180, P2, PT, R28, UR14, RZ ;  /* 0x0000000e1cb47c10 */ /* 0x000fe4000ff5e0ff */
[----:B------:R-:W-:Y:S02]  /*1e080*/  IADD3.X R177, PT, PT, R11, UR15, RZ, P0, !PT ;  /* 0x0000000f0bb17c10 */ /* 0x000fe400087fe4ff */
[----:B------:R-:W-:Y:S01]  /*1e090*/  IADD3 R184, P3, PT, R20, UR14, RZ ;  /* 0x0000000e14b87c10 */ /* 0x000fe2000ff7e0ff */
[----:B------:R-:W2:Y:S01]  /*1e0a0*/  LDL.LU.64 R10, [R1+0x4f0] ;  /* 0x0004f000010a7983 */ /* 0x000ea20000300a00 */
[----:B------:R-:W-:Y:S02]  /*1e0b0*/  IADD3.X R181, PT, PT, R29, UR15, RZ, P2, !PT ;  /* 0x0000000f1db57c10 */ /* 0x000fe400097fe4ff */
[----:B------:R-:W-:Y:S01]  /*1e0c0*/  IADD3 R130, P4, PT, R12, UR14, RZ ;  /* 0x0000000e0c827c10 */ /* 0x000fe2000ff9e0ff */
[----:B------:R-:W2:Y:S01]  /*1e0d0*/  LDL.LU.64 R28, [R1+0x4e0] ;  /* 0x0004e000011c7983 */ /* 0x000ea20000300a00 */
[----:B------:R-:W-:-:S02]  /*1e0e0*/  IADD3.X R185, PT, PT, R21, UR15, RZ, P3, !PT ;  /* 0x0000000f15b97c10 */ /* 0x000fc40009ffe4ff */
[----:B------:R-:W-:Y:S01]  /*1e0f0*/  IADD3.X R131, PT, PT, R13, UR15, RZ, P4, !PT ;  /* 0x0000000f0d837c10 */ /* 0x000fe2000a7fe4ff */
[----:B------:R-:W2:Y:S04]  /*1e100*/  LDL.LU.64 R20, [R1+0x4d0] ;  /* 0x0004d00001147983 */ /* 0x000ea80000300a00 */
[----:B------:R-:W2:Y:S01]  /*1e110*/  LDL.LU.64 R12, [R1+0x4c0] ;  /* 0x0004c000010c7983 */ /* 0x000ea20000300a00 */
[----:B---3--:R-:W-:Y:S02]  /*1e120*/  IADD3 R122, P0, PT, R4, UR14, RZ ;  /* 0x0000000e047a7c10 */ /* 0x008fe4000ff1e0ff */
[----:B------:R-:W-:Y:S02]  /*1e130*/  IADD3 R114, P2, PT, R60, UR14, RZ ;  /* 0x0000000e3c727c10 */ /* 0x000fe4000ff5e0ff */
[----:B------:R-:W-:-:S02]  /*1e140*/  IADD3.X R123, PT, PT, R5, UR15, RZ, P0, !PT ;  /* 0x0000000f057b7c10 */ /* 0x000fc400087fe4ff */
[----:B------:R-:W3:Y:S01]  /*1e150*/  LDL.LU.64 R4, [R1+0x4b0] ;  /* 0x0004b00001047983 */ /* 0x000ee20000300a00 */
[----:B------:R-:W-:Y:S02]  /*1e160*/  IADD3.X R115, PT, PT, R61, UR15, RZ, P2, !PT ;  /* 0x0000000f3d737c10 */ /* 0x000fe400097fe4ff */
[----:B------:R-:W-:Y:S01]  /*1e170*/  IADD3 R98, P4, PT, R44, UR14, RZ ;  /* 0x0000000e2c627c10 */ /* 0x000fe2000ff9e0ff */
[----:B------:R-:W3:Y:S03]  /*1e180*/  LDL.LU.64 R68, [R1+0x4a0] ;  /* 0x0004a00001447983 */ /* 0x000ee60000300a00 */
[----:B------:R-:W-:Y:S01]  /*1e190*/  IADD3.X R99, PT, PT, R45, UR15, RZ, P4, !PT ;  /* 0x0000000f2d637c10 */ /* 0x000fe2000a7fe4ff */
[----:B------:R-:W3:Y:S04]  /*1e1a0*/  LDL.LU.64 R60, [R1+0x490] ;  /* 0x00049000013c7983 */ /* 0x000ee80000300a00 */
[----:B------:R-:W3:Y:S01]  /*1e1b0*/  LDL.LU.64 R44, [R1+0x480] ;  /* 0x00048000012c7983 */ /* 0x000ee20000300a00 */
[----:B----4-:R-:W-:-:S04]  /*1e1c0*/  IADD3 R90, P0, PT, R36, UR14, RZ ;  /* 0x0000000e245a7c10 */ /* 0x010fc8000ff1e0ff */
[----:B------:R-:W-:Y:S02]  /*1e1d0*/  IADD3.X R91, PT, PT, R37, UR15, RZ, P0, !PT ;  /* 0x0000000f255b7c10 */ /* 0x000fe400087fe4ff */
        /* <DEDUP_REMOVED lines=15> */
[----:B------:R-:W4:Y:S01]  /*1e2d0*/  LDL.LU.64 R212, [R1+0x298] ;  /* 0x0002980001d47983 */ /* 0x000f220000300a00 */
[----:B------:R-:W-:-:S03]  /*1e2e0*/  IADD3 R106, P3, PT, R58, UR14, RZ ;  /* 0x0000000e3a6a7c10 */ /* 0x000fc6000ff7e0ff */
[----:B------:R-:W4:Y:S01]  /*1e2f0*/  LDL.LU.64 R208, [R1+0x290] ;  /* 0x0002900001d07983 */ /* 0x000f220000300a00 */
[----:B------:R-:W-:Y:S02]  /*1e300*/  IADD3 R82, P2, PT, R54, UR14, RZ ;  /* 0x0000000e36527c10 */ /* 0x000fe4000ff5e0ff */
[----:B------:R-:W-:Y:S01]  /*1e310*/  IADD3.X R107, PT, PT, R59, UR15, RZ, P3, !PT ;  /* 0x0000000f3b6b7c10 */ /* 0x000fe20009ffe4ff */
[----:B------:R-:W4:Y:S01]  /*1e320*/  LDL.LU.64 R246, [R1+0x288] ;  /* 0x0002880001f67983 */ /* 0x000f220000300a00 */
[----:B--2---:R-:W-:Y:S02]  /*1e330*/  IADD3 R74, P3, PT, R50, UR14, RZ ;  /* 0x0000000e324a7c10 */ /* 0x004fe4000ff7e0ff */
[----:B------:R-:W-:Y:S01]  /*1e340*/  IADD3.X R83, PT, PT, R55, UR15, RZ, P2, !PT ;  /* 0x0000000f37537c10 */ /* 0x000fe200097fe4ff */
[----:B------:R-:W2:Y:S01]  /*1e350*/  LDL.LU.64 R244, [R1+0x280] ;  /* 0x0002800001f47983 */ /* 0x000ea20000300a00 */
[----:B------:R-:W-:Y:S02]  /*1e360*/  IADD3 R66, P4, PT, R42, UR14, RZ ;  /* 0x0000000e2a427c10 */ /* 0x000fe4000ff9e0ff */
[----:B------:R-:W-:Y:S01]  /*1e370*/  IADD3 R54, P2, PT, R26, UR14, RZ ;  /* 0x0000000e1a367c10 */ /* 0x000fe2000ff5e0ff */
[----:B------:R-:W2:Y:S01]  /*1e380*/  LDL.LU.64 R206, [R1+0x278] ;  /* 0x0002780001ce7983 */ /* 0x000ea20000300a00 */
[----:B------:R-:W-:-:S02]  /*1e390*/  IADD3.X R75, PT, PT, R51, UR15, RZ, P3, !PT ;  /* 0x0000000f334b7c10 */ /* 0x000fc40009ffe4ff */
[----:B------:R-:W-:Y:S01]  /*1e3a0*/  IADD3.X R67, PT, PT, R43, UR15, RZ, P4, !PT ;  /* 0x0000000f2b437c10 */ /* 0x000fe2000a7fe4ff */
[----:B------:R-:W2:Y:S01]  /*1e3b0*/  LDL.LU.64 R188, [R1+0x270] ;  /* 0x0002700001bc7983 */ /* 0x000ea20000300a00 */
[----:B------:R-:W-:Y:S02]  /*1e3c0*/  IADD3 R50, P3, PT, R18, UR14, RZ ;  /* 0x0000000e12327c10 */ /* 0x000fe4000ff7e0ff */
[----:B------:R-:W-:Y:S01]  /*1e3d0*/  IADD3.X R55, PT, PT, R27, UR15, RZ, P2, !PT ;  /* 0x0000000f1b377c10 */ /* 0x000fe200097fe4ff */
[----:B------:R-:W2:Y:S01]  /*1e3e0*/  LDL.LU.64 R248, [R1+0x268] ;  /* 0x0002680001f87983 */ /* 0x000ea20000300a00 */
[----:B------:R-:W-:Y:S02]  /*1e3f0*/  IADD3 R42, P4, PT, R10, UR14, RZ ;  /* 0x0000000e0a2a7c10 */ /* 0x000fe4000ff9e0ff */
[----:B------:R-:W-:Y:S01]  /*1e400*/  IADD3 R26, P2, PT, R20, UR14, RZ ;  /* 0x0000000e141a7c10 */ /* 0x000fe2000ff5e0ff */
[----:B------:R-:W2:Y:S01]  /*1e410*/  LDL.LU.64 R236, [R1+0x1a8] ;  /* 0x0001a80001ec7983 */ /* 0x000ea20000300a00 */
[----:B------:R-:W-:-:S02]  /*1e420*/  IADD3.X R51, PT, PT, R19, UR15, RZ, P3, !PT ;  /* 0x0000000f13337c10 */ /* 0x000fc40009ffe4ff */
[----:B------:R-:W-:Y:S02]  /*1e430*/  IADD3 R58, P0, PT, R34, UR14, RZ ;  /* 0x0000000e223a7c10 */ /* 0x000fe4000ff1e0ff */
[----:B------:R-:W-:Y:S02]  /*1e440*/  IADD3.X R43, PT, PT, R11, UR15, RZ, P4, !PT ;  /* 0x0000000f0b2b7c10 */ /* 0x000fe4000a7fe4ff */
[----:B------:R-:W-:Y:S02]  /*1e450*/  IADD3 R18, P3, PT, R12, UR14, RZ ;  /* 0x0000000e0c127c10 */ /* 0x000fe4000ff7e0ff */
[----:B------:R-:W-:Y:S02]  /*1e460*/  IADD3.X R27, PT, PT, R21, UR15, RZ, P2, !PT ;  /* 0x0000000f151b7c10 */ /* 0x000fe400097fe4ff */
[----:B------:R-:W-:Y:S02]  /*1e470*/  IADD3.X R59, PT, PT, R35, UR15, RZ, P0, !PT ;  /* 0x0000000f233b7c10 */ /* 0x000fe400087fe4ff */
[----:B------:R-:W-:-:S02]  /*1e480*/  IADD3.X R19, PT, PT, R13, UR15, RZ, P3, !PT ;  /* 0x0000000f0d137c10 */ /* 0x000fc40009ffe4ff */
[----:B------:R-:W-:-:S04]  /*1e490*/  IADD3 R34, P0, PT, R28, UR14, RZ ;  /* 0x0000000e1c227c10 */ /* 0x000fc8000ff1e0ff */
[----:B------:R-:W-:Y:S02]  /*1e4a0*/  IADD3.X R35, PT, PT, R29, UR15, RZ, P0, !PT ;  /* 0x0000000f1d237c10 */ /* 0x000fe400087fe4ff */
[----:B---3--:R-:W-:-:S04]  /*1e4b0*/  IADD3 R10, P4, PT, R4, UR14, RZ ;  /* 0x0000000e040a7c10 */ /* 0x008fc8000ff9e0ff */
[----:B------:R-:W-:Y:S02]  /*1e4c0*/  IADD3.X R11, PT, PT, R5, UR15, RZ, P4, !PT ;  /* 0x0000000f050b7c10 */ /* 0x000fe4000a7fe4ff */
[----:B------:R-:W-:Y:S02]  /*1e4d0*/  IADD3 R12, P2, PT, R60, UR14, RZ ;  /* 0x0000000e3c0c7c10 */ /* 0x000fe4000ff5e0ff */
[----:B------:R-:W-:Y:S02]  /*1e4e0*/  IADD3 R20, P3, PT, R44, UR14, RZ ;  /* 0x0000000e2c147c10 */ /* 0x000fe4000ff7e0ff */
[----:B------:R-:W-:Y:S02]  /*1e4f0*/  IADD3.X R13, PT, PT, R61, UR15, RZ, P2, !PT ;  /* 0x0000000f3d0d7c10 */ /* 0x000fe400097fe4ff */
[----:B------:R-:W-:Y:S02]  /*1e500*/  IADD3.X R21, PT, PT, R45, UR15, RZ, P3, !PT ;  /* 0x0000000f2d157c10 */ /* 0x000fe40009ffe4ff */
[----:B------:R-:W-:-:S02]  /*1e510*/  IADD3 R4, P0, PT, R68, UR14, RZ ;  /* 0x0000000e44047c10 */ /* 0x000fc4000ff1e0ff */
[----:B----4-:R-:W-:-:S04]  /*1e520*/  IADD3 R28, P4, PT, R36, UR14, RZ ;  /* 0x0000000e241c7c10 */ /* 0x010fc8000ff9e0ff */
[----:B------:R-:W-:Y:S02]  /*1e530*/  IADD3.X R29, PT, PT, R37, UR15, RZ, P4, !PT ;  /* 0x0000000f251d7c10 */ /* 0x000fe4000a7fe4ff */
[----:B------:R-:W-:Y:S02]  /*1e540*/  IADD3 R44, P2, PT, R92, UR14, RZ ;  /* 0x0000000e5c2c7c10 */ /* 0x000fe4000ff5e0ff */
[----:B------:R-:W-:Y:S02]  /*1e550*/  IADD3 R60, P3, PT, R84, UR14, RZ ;  /* 0x0000000e543c7c10 */ /* 0x000fe4000ff7e0ff */
[----:B------:R-:W-:Y:S02]  /*1e560*/  IADD3.X R45, PT, PT, R93, UR15, RZ, P2, !PT ;  /* 0x0000000f5d2d7c10 */ /* 0x000fe400097fe4ff */
[----:B------:R-:W-:Y:S02]  /*1e570*/  IADD3 R68, P4, PT, R76, UR14, RZ ;  /* 0x0000000e4c447c10 */ /* 0x000fe4000ff9e0ff */
[----:B------:R-:W-:-:S02]  /*1e580*/  IADD3.X R5, PT, PT, R69, UR15, RZ, P0, !PT ;  /* 0x0000000f45057c10 */ /* 0x000fc400087fe4ff */
[----:B------:R-:W-:Y:S02]  /*1e590*/  IADD3.X R61, PT, PT, R85, UR15, RZ, P3, !PT ;  /* 0x0000000f553d7c10 */ /* 0x000fe40009ffe4ff */
[----:B------:R-:W-:Y:S02]  /*1e5a0*/  IADD3 R84, P2, PT, R124, UR14, RZ ;  /* 0x0000000e7c547c10 */ /* 0x000fe4000ff5e0ff */
[----:B------:R-:W-:Y:S02]  /*1e5b0*/  IADD3 R36, P0, PT, R100, UR14, RZ ;  /* 0x0000000e64247c10 */ /* 0x000fe4000ff1e0ff */
[----:B------:R-:W-:Y:S02]  /*1e5c0*/  IADD3.X R69, PT, PT, R77, UR15, RZ, P4, !PT ;  /* 0x0000000f4d457c10 */ /* 0x000fe4000a7fe4ff */
[----:B------:R-:W-:Y:S02]  /*1e5d0*/  IADD3 R92, P3, PT, R116, UR14, RZ ;  /* 0x0000000e745c7c10 */ /* 0x000fe4000ff7e0ff */
[----:B------:R-:W-:-:S02]  /*1e5e0*/  IADD3.X R85, PT, PT, R125, UR15, RZ, P2, !PT ;  /* 0x0000000f7d557c10 */ /* 0x000fc400097fe4ff */
[----:B------:R-:W-:Y:S02]  /*1e5f0*/  IADD3 R100, P4, PT, R108, UR14, RZ ;  /* 0x0000000e6c647c10 */ /* 0x000fe4000ff9e0ff */
[----:B------:R-:W-:Y:S02]  /*1e600*/  IADD3.X R37, PT, PT, R101, UR15, RZ, P0, !PT ;  /* 0x0000000f65257c10 */ /* 0x000fe400087fe4ff */
[----:B------:R-:W-:Y:S02]  /*1e610*/  IADD3 R116, P2, PT, R210, UR14, RZ ;  /* 0x0000000ed2747c10 */ /* 0x000fe4000ff5e0ff */
[----:B------:R-:W-:Y:S02]  /*1e620*/  IADD3.X R93, PT, PT, R117, UR15, RZ, P3, !PT ;  /* 0x0000000f755d7c10 */ /* 0x000fe40009ffe4ff */
[----:B------:R-:W-:Y:S02]  /*1e630*/  IADD3 R76, P0, PT, R156, UR14, RZ ;  /* 0x0000000e9c4c7c10 */ /* 0x000fe4000ff1e0ff */
[----:B------:R-:W-:-:S02]  /*1e640*/  IADD3.X R101, PT, PT, R109, UR15, RZ, P4, !PT ;  /* 0x0000000f6d657c10 */ /* 0x000fc4000a7fe4ff */
[----:B------:R-:W-:Y:S02]  /*1e650*/  IADD3.X R117, PT, PT, R211, UR15, RZ, P2, !PT ;  /* 0x0000000fd3757c10 */ /* 0x000fe400097fe4ff */
[----:B------:R-:W-:Y:S01]  /*1e660*/  IADD3 R156, P4, PT, R190, UR14, RZ ;  /* 0x0000000ebe9c7c10 */ /* 0x000fe2000ff9e0ff */
[----:B------:R-:W3:Y:S01]  /*1e670*/  LDL.LU.64 R210, [R1+0x1b8] ;  /* 0x0001b80001d27983 */ /* 0x000ee20000300a00 */
[----:B------:R-:W-:Y:S02]  /*1e680*/  IADD3.X R77, PT, PT, R157, UR15, RZ, P0, !PT ;  /* 0x0000000f9d4d7c10 */ /* 0x000fe400087fe4ff */
[----:B------:R-:W-:Y:S02]  /*1e690*/  IADD3.X R157, PT, PT, R191, UR15, RZ, P4, !PT ;  /* 0x0000000fbf9d7c10 */ /* 0x000fe4000a7fe4ff */
[----:B------:R-:W-:Y:S01]  /*1e6a0*/  IADD3 R108, P0, PT, R200, UR14, RZ ;  /* 0x0000000ec86c7c10 */ /* 0x000fe2000ff1e0ff */
[----:B------:R-:W4:Y:S03]  /*1e6b0*/  LDL.LU.64 R190, [R1+0x1c8] ;  /* 0x0001c80001be7983 */ /* 0x000f260000300a00 */
[----:B------:R-:W-:-:S02]  /*1e6c0*/  IADD3.X R109, PT, PT, R201, UR15, RZ, P0, !PT ;  /* 0x0000000fc96d7c10 */ /* 0x000fc400087fe4ff */
[----:B------:R-:W4:Y:S01]  /*1e6d0*/  LDL.LU.64 R200, [R1+0x1d8] ;  /* 0x0001d80001c87983 */ /* 0x000f220000300a00 */
[----:B------:R-:W-:Y:S02]  /*1e6e0*/  IADD3 R196, P0, PT, R192, UR14, RZ ;  /* 0x0000000ec0c47c10 */ /* 0x000fe4000ff1e0ff */
[----:B------:R-:W-:Y:S01]  /*1e6f0*/  IADD3 R124, P3, PT, R204, UR14, RZ ;  /* 0x0000000ecc7c7c10 */ /* 0x000fe2000ff7e0ff */
[----:B------:R-:W4:Y:S01]  /*1e700*/  LDL.LU.64 R134, [R1+0x1e8] ;  /* 0x0001e80001867983 */ /* 0x000f220000300a00 */
[----:B------:R-:W-:Y:S02]  /*1e710*/  IADD3 R2, P4, PT, R208, UR14, RZ ;  /* 0x0000000ed0027c10 */ /* 0x000fe4000ff9e0ff */
[----:B------:R-:W-:Y:S01]  /*1e720*/  IADD3.X R197, PT, PT, R193, UR15, RZ, P0, !PT ;  /* 0x0000000fc1c57c10 */ /* 0x000fe200087fe4ff */
[----:B------:R-:W4:Y:S01]  /*1e730*/  LDL.LU.64 R242, [R1+0x1f8] ;  /* 0x0001f80001f27983 */ /* 0x000f220000300a00 */
[----:B------:R-:W-:Y:S02]  /*1e740*/  IADD3.X R125, PT, PT, R205, UR15, RZ, P3, !PT ;  /* 0x0000000fcd7d7c10 */ /* 0x000fe40009ffe4ff */
[----:B------:R-:W-:Y:S01]  /*1e750*/  IADD3 R132, P3, PT, R212, UR14, RZ ;  /* 0x0000000ed4847c10 */ /* 0x000fe2000ff7e0ff */
[----:B------:R-:W4:Y:S01]  /*1e760*/  LDL.LU.64 R192, [R1+0x208] ;  /* 0x0002080001c07983 */ /* 0x000f220000300a00 */
[----:B------:R-:W-:-:S02]  /*1e770*/  IADD3.X R3, PT, PT, R209, UR15, RZ, P4, !PT ;  /* 0x0000000fd1037c10 */ /* 0x000fc4000a7fe4ff */
[----:B------:R-:W-:-:S03]  /*1e780*/  IADD3.X R133, PT, PT, R213, UR15, RZ, P3, !PT ;  /* 0x0000000fd5857c10 */ /* 0x000fc60009ffe4ff */
[----:B------:R1:W-:Y:S01]  /*1e790*/  STL.64 [R1+0x148], R2 ;  /* 0x0001480201007387 */ /* 0x0003e20000100a00 */
[----:B------:R-:W-:-:S03]  /*1e7a0*/  IADD3 R204, P2, PT, R198, UR14, RZ ;  /* 0x0000000ec6cc7c10 */ /* 0x000fc6000ff5e0ff */
[----:B-1----:R-:W4:Y:S04]  /*1e7b0*/  LDL.LU.64 R2, [R1+0x218] ;  /* 0x0002180001027983 */ /* 0x002f280000300a00 */
[----:B------:R1:W-:Y:S04]  /*1e7c0*/  STL.64 [R1+0x138], R132 ;  /* 0x0001388401007387 */ /* 0x0003e80000100a00 */
[----:B------:R-:W4:Y:S01]  /*1e7d0*/  LDL.LU.64 R212, [R1+0x228] ;  /* 0x0002280001d47983 */ /* 0x000f220000300a00 */
[----:B------:R-:W-:Y:S02]  /*1e7e0*/  IADD3.X R205, PT, PT, R199, UR15, RZ, P2, !PT ;  /* 0x0000000fc7cd7c10 */ /* 0x000fe400097fe4ff */
[----:B------:R-:W-:-:S02]  /*1e7f0*/  IADD3 R234, P0, PT, R246, UR14, RZ ;  /* 0x0000000ef6ea7c10 */ /* 0x000fc4000ff1e0ff */
[----:B--2---:R-:W-:Y:S02]  /*1e800*/  IADD3 R208, P2, PT, R244, UR14, RZ ;  /* 0x0000000ef4d07c10 */ /* 0x004fe4000ff5e0ff */
[----:B------:R-:W-:Y:S01]  /*1e810*/  IADD3.X R235, PT, PT, R247, UR15, RZ, P0, !PT ;  /* 0x0000000ff7eb7c10 */ /* 0x000fe200087fe4ff */
[----:B------:R-:W-:Y:S01]  /*1e820*/  STL.64 [R1+0x118], R196 ;  /* 0x000118c401007387 */ /* 0x000fe20000100a00 */
[----:B------:R-:W-:Y:S02]  /*1e830*/  IADD3 R198, P3, PT, R206, UR14, RZ ;  /* 0x0000000ecec67c10 */ /* 0x000fe4000ff7e0ff */
[----:B------:R-:W-:Y:S01]  /*1e840*/  IADD3.X R209, PT, PT, R245, UR15, RZ, P2, !PT ;  /* 0x0000000ff5d17c10 */ /* 0x000fe200097fe4ff */
[----:B------:R-:W-:Y:S01]  /*1e850*/  STL.64 [R1+0x128], R204 ;  /* 0x000128cc01007387 */ /* 0x000fe20000100a00 */
[----:B------:R-:W-:-:S03]  /*1e860*/  IADD3.X R199, PT, PT, R207, UR15, RZ, P3, !PT ;  /* 0x0000000fcfc77c10 */ /* 0x000fc60009ffe4ff */
[----:B------:R2:W5:Y:S01]  /*1e870*/  LDL.LU.64 R246, [R1+0x820] ;  /* 0x0008200001f67983 */ /* 0x0005620000300a00 */
[----:B-1----:R-:W-:-:S03]  /*1e880*/  IADD3 R132, P4, PT, R188, UR14, RZ ;  /* 0x0000000ebc847c10 */ /* 0x002fc6000ff9e0ff */
[----:B------:R-:W-:Y:S01]  /*1e890*/  STL.64 [R1+0x158], R234 ;  /* 0x000158ea01007387 */ /* 0x000fe20000100a00 */
[----:B------:R-:W-:-:S03]  /*1e8a0*/  IADD3 R244, P0, PT, R248, UR14, RZ ;  /* 0x0000000ef8f47c10 */ /* 0x000fc6000ff1e0ff */
[----:B------:R1:W-:Y:S01]  /*1e8b0*/  STL.64 [R1+0x168], R208 ;  /* 0x000168d001007387 */ /* 0x0003e20000100a00 */
[----:B------:R-:W-:Y:S02]  /*1e8c0*/  IADD3.X R133, PT, PT, R189, UR15, RZ, P4, !PT ;  /* 0x0000000fbd857c10 */ /* 0x000fe4000a7fe4ff */
[----:B------:R-:W-:Y:S01]  /*1e8d0*/  IADD3.X R245, PT, PT, R249, UR15, RZ, P0, !PT ;  /* 0x0000000ff9f57c10 */ /* 0x000fe200087fe4ff */
[----:B------:R-:W2:Y:S01]  /*1e8e0*/  LDC R189, c[0x0][0x3a0] ;  /* 0x0000e800ffbd7b82 */ /* 0x000ea20000000800 */
[----:B-1----:R-:W2:Y:S04]  /*1e8f0*/  LDL.LU.64 R208, [R1+0x238] ;  /* 0x0002380001d07983 */ /* 0x002ea80000300a00 */
[----:B------:R-:W2:Y:S04]  /*1e900*/  LDL.LU.64 R206, [R1+0x6b8] ;  /* 0x0006b80001ce7983 */ /* 0x000ea80000300a00 */
[----:B------:R-:W-:Y:S01]  /*1e910*/  STL.64 [R1+0x178], R198 ;  /* 0x000178c601007387 */ /* 0x000fe20000100a00 */
[----:B------:R-:W-:-:S03]  /*1e920*/  IADD3 R234, P2, PT, R236, UR14, RZ ;  /* 0x0000000eecea7c10 */ /* 0x000fc6000ff5e0ff */
[----:B------:R-:W-:Y:S01]  /*1e930*/  STL.64 [R1+0x188], R132 ;  /* 0x0001888401007387 */ /* 0x000fe20000100a00 */
[----:B------:R-:W-:-:S03]  /*1e940*/  IADD3.X R235, PT, PT, R237, UR15, RZ, P2, !PT ;  /* 0x0000000fedeb7c10 */ /* 0x000fc600097fe4ff */
[----:B------:R1:W5:Y:S04]  /*1e950*/  LDL.LU.64 R248, [R1+0x818] ;  /* 0x0008180001f87983 */ /* 0x0003680000300a00 */
[----:B------:R1:W-:Y:S04]  /*1e960*/  STL.64 [R1+0x198], R244 ;  /* 0x000198f401007387 */ /* 0x0003e80000100a00 */
[----:B-1----:R1:W5:Y:S04]  /*1e970*/  LDL.LU.64 R244, [R1+0x810] ;  /* 0x0008100001f47983 */ /* 0x0023680000300a00 */
[----:B------:R1:W5:Y:S01]  /*1e980*/  LDL.LU.64 R236, [R1+0x808] ;  /* 0x0008080001ec7983 */ /* 0x0003620000300a00 */
[----:B---3--:R-:W-:-:S04]  /*1e990*/  IADD3 R198, P3, PT, R210, UR14, RZ ;  /* 0x0000000ed2c67c10 */ /* 0x008fc8000ff7e0ff */
[----:B------:R-:W-:Y:S02]  /*1e9a0*/  IADD3.X R199, PT, PT, R211, UR15, RZ, P3, !PT ;  /* 0x0000000fd3c77c10 */ /* 0x000fe40009ffe4ff */
[----:B----4-:R-:W-:-:S03]  /*1e9b0*/  IADD3 R132, P4, PT, R190, UR14, RZ ;  /* 0x0000000ebe847c10 */ /* 0x010fc6000ff9e0ff */
[----:B------:R3:W-:Y:S01]  /*1e9c0*/  STL.64 [R1+0x1b8], R198 ;  /* 0x0001b8c601007387 */ /* 0x0007e20000100a00 */
[----:B------:R-:W-:-:S03]  /*1e9d0*/  IADD3.X R133, PT, PT, R191, UR15, RZ, P4, !PT ;  /* 0x0000000fbf857c10 */ /* 0x000fc6000a7fe4ff */
[----:B------:R-:W-:Y:S04]  /*1e9e0*/  STL.64 [R1+0x1a8], R234 ;  /* 0x0001a8ea01007387 */ /* 0x000fe80000100a00 */
[----:B------:R4:W-:Y:S01]  /*1e9f0*/  STL.64 [R1+0x1c8], R132 ;  /* 0x0001c88401007387 */ /* 0x0009e20000100a00 */
[----:B---3--:R-:W-:-:S04]  /*1ea00*/  IADD3 R198, P0, PT, R200, UR14, RZ ;  /* 0x0000000ec8c67c10 */ /* 0x008fc8000ff1e0ff */
[----:B------:R-:W-:Y:S02]  /*1ea10*/  IADD3.X R199, PT, PT, R201, UR15, RZ, P0, !PT ;  /* 0x0000000fc9c77c10 */ /* 0x000fe400087fe4ff */
[----:B------:R-:W3:Y:S01]  /*1ea20*/  LDL.LU.64 R200, [R1+0x800] ;  /* 0x0008000001c87983 */ /* 0x000ee20000300a00 */
[----:B----4-:R-:W-:Y:S02]  /*1ea30*/  IADD3 R132, P2, PT, R134, UR14, RZ ;  /* 0x0000000e86847c10 */ /* 0x010fe4000ff5e0ff */
[----:B------:R-:W-:Y:S02]  /*1ea40*/  IADD3 R190, P4, PT, R192, UR14, RZ ;  /* 0x0000000ec0be7c10 */ /* 0x000fe4000ff9e0ff */
[----:B------:R-:W-:Y:S01]  /*1ea50*/  IADD3 R210, P3, PT, R242, UR14, RZ ;  /* 0x0000000ef2d27c10 */ /* 0x000fe2000ff7e0ff */
[----:B------:R4:W-:Y:S01]  /*1ea60*/  STL.64 [R1+0x1d8], R198 ;  /* 0x0001d8c601007387 */ /* 0x0009e20000100a00 */
[----:B------:R-:W-:Y:S01]  /*1ea70*/  IADD3.X R133, PT, PT, R135, UR15, RZ, P2, !PT ;  /* 0x0000000f87857c10 */ /* 0x000fe200097fe4ff */
[----:B------:R-:W1:Y:S01]  /*1ea80*/  LDC R192, c[0x0][0x3a0] ;  /* 0x0000e800ffc07b82 */ /* 0x000e620000000800 */
[----:B------:R-:W-:-:S02]  /*1ea90*/  IADD3.X R191, PT, PT, R193, UR15, RZ, P4, !PT ;  /* 0x0000000fc1bf7c10 */ /* 0x000fc4000a7fe4ff */
[----:B------:R-:W-:Y:S02]  /*1eaa0*/  IADD3.X R211, PT, PT, R243, UR15, RZ, P3, !PT ;  /* 0x0000000ff3d37c10 */ /* 0x000fe40009ffe4ff */
[----:B------:R-:W-:-:S03]  /*1eab0*/  IADD3 R242, P0, PT, R2, UR14, RZ ;  /* 0x0000000e02f27c10 */ /* 0x000fc6000ff1e0ff */
[----:B------:R-:W1:Y:S01]  /*1eac0*/  LDC R193, c[0x0][0x3a0] ;  /* 0x0000e800ffc17b82 */ /* 0x000e620000000800 */
[----:B----4-:R4:W5:Y:S04]  /*1ead0*/  LDL.LU.64 R198, [R1+0x7f8] ;  /* 0x0007f80001c67983 */ /* 0x0109680000300a00 */
[----:B------:R4:W5:Y:S04]  /*1eae0*/  LDL.LU.64 R134, [R1+0x7f0] ;  /* 0x0007f00001867983 */ /* 0x0009680000300a00 */
[----:B------:R4:W-:Y:S01]  /*1eaf0*/  STL.64 [R1+0x1e8], R132 ;  /* 0x0001e88401007387 */ /* 0x0009e20000100a00 */
[----:B------:R-:W-:-:S03]  /*1eb00*/  IADD3.X R243, PT, PT, R3, UR15, RZ, P0, !PT ;  /* 0x0000000f03f37c10 */ /* 0x000fc600087fe4ff */
[----:B----4-:R4:W5:Y:S04]  /*1eb10*/  LDL.LU.64 R132, [R1+0x7e8] ;  /* 0x0007e80001847983 */ /* 0x0109680000300a00 */
[----:B------:R4:W-:Y:S04]  /*1eb20*/  STL.64 [R1+0x208], R190 ;  /* 0x000208be01007387 */ /* 0x0009e80000100a00 */
[----:B------:R2:W-:Y:S04]  /*1eb30*/  STL.64 [R1+0x1f8], R210 ;  /* 0x0001f8d201007387 */ /* 0x0005e80000100a00 */
[----:B------:R1:W5:Y:S01]  /*1eb40*/  LDL.LU.64 R2, [R1+0x7e0] ;  /* 0x0007e00001027983 */ /* 0x0003620000300a00 */
[----:B------:R-:W-:Y:S01]  /*1eb50*/  ISETP.NE.U32.AND P0, PT, RZ, UR16, PT ;  /* 0x00000010ff007c0c */ /* 0x000fe2000bf05070 */
[----:B----4-:R-:W4:Y:S01]  /*1eb60*/  LDC R191, c[0x0][0x3a0] ;  /* 0x0000e800ffbf7b82 */ /* 0x010f220000000800 */
[----:B--2---:R-:W-:-:S04]  /*1eb70*/  IADD3 R210, P2, PT, R212, UR14, RZ ;  /* 0x0000000ed4d27c10 */ /* 0x004fc8000ff5e0ff */
[----:B------:R-:W-:-:S05]  /*1eb80*/  IADD3.X R211, PT, PT, R213, UR15, RZ, P2, !PT ;  /* 0x0000000fd5d37c10 */ /* 0x000fca00097fe4ff */
[----:B------:R2:W-:Y:S02]  /*1eb90*/  STL.64 [R1+0x228], R210 ;  /* 0x000228d201007387 */ /* 0x0005e40000100a00 */
[----:B--2---:R-:W2:Y:S02]  /*1eba0*/  LDC R211, c[0x0][0x3a0] ;  /* 0x0000e800ffd37b82 */ /* 0x004ea40000000800 */
[----:B------:R1:W-:Y:S01]  /*1ebb0*/  STL.64 [R1+0x218], R242 ;  /* 0x000218f201007387 */ /* 0x0003e20000100a00 */
[----:B------:R-:W-:-:S04]  /*1ebc0*/  IADD3 R212, P6, PT, R208, UR12, RZ ;  /* 0x0000000cd0d47c10 */ /* 0x000fc8000ffde0ff */
[----:B------:R-:W-:Y:S02]  /*1ebd0*/  IADD3.X R213, PT, PT, R209, UR13, RZ, P6, !PT ;  /* 0x0000000dd1d57c10 */ /* 0x000fe4000b7fe4ff */
[----:B-1----:R-:W-:-:S04]  /*1ebe0*/  IADD3 R242, P5, PT, R206, UR14, RZ ;  /* 0x0000000ecef27c10 */ /* 0x002fc8000ffbe0ff */
[----:B------:R-:W-:Y:S01]  /*1ebf0*/  IADD3.X R243, PT, PT, R207, UR15, RZ, P5, !PT ;  /* 0x0000000fcff37c10 */ /* 0x000fe2000affe4ff */
[----:B------:R1:W-:Y:S04]  /*1ec00*/  STL.64 [R1+0x3b8], R212 ;  /* 0x0003b8d401007387 */ /* 0x0003e80000100a00 */
[----:B------:R1:W-:Y:S01]  /*1ec10*/  STL.64 [R1+0x238], R242 ;  /* 0x000238f201007387 */ /* 0x0003e20000100a00 */
[----:B--2---:R-:W-:-:S04]  /*1ec20*/  IADD3 R211, PT, PT, R211, 0x3f, RZ ;  /* 0x0000003fd3d37810 */ /* 0x004fc80007ffe0ff */
[----:B------:R-:W-:Y:S01]  /*1ec30*/  ISETP.LT.OR P3, PT, R211, 0x40, P0 ;  /* 0x00000040d300780c */ /* 0x000fe20000761670 */
[----:B------:R-:W-:Y:S01]  /*1ec40*/  UIADD3 UR16, UPT, UPT, UR10, 0x100, URZ ;  /* 0x000001000a107890 */ /* 0x000fe2000fffe0ff */
[----:B---3--:R-:W-:-:S05]  /*1ec50*/  VIADD R188, R201, 0xfffffe3f ;  /* 0xfffffe3fc9bc7836 */ /* 0x008fca0000000000 */
[----:B------:R-:W-:Y:S01]  /*1ec60*/  ISETP.GE.U32.AND P4, PT, R188, 0x7ffffe00, PT ;  /* 0x7ffffe00bc00780c */ /* 0x000fe20003f86070 */
[----:B------:R-:W-:-:S05]  /*1ec70*/  VIADD R188, R189, 0xfffffe3e ;  /* 0xfffffe3ebdbc7836 */ /* 0x000fca0000000000 */
[----:B------:R-:W-:Y:S01]  /*1ec80*/  ISETP.GE.U32.AND P2, PT, R188, 0x7ffffdff, PT ;  /* 0x7ffffdffbc00780c */ /* 0x000fe20003f46070 */
[----:B-1--4-:R-:W-:-:S12]  /*1ec90*/  @P3 BRA `(.L_x_7) ;  /* 0x0000000400643947 */ /* 0x012fd80003800000 */
[----:B------:R-:W-:Y:S01]  /*1eca0*/  UIADD3 UR25, UPT, UPT, UR9, 0x70000, URZ ;  /* 0x0007000009197890 */ /* 0x000fe2000fffe0ff */
[----:B------:R-:W-:Y:S01]  /*1ecb0*/  MOV.SPILL R189, UR13 ;  /* 0x0000000d00bd7c02 */ /* 0x000fe20009000f00 */
[----:B------:R-:W-:Y:S01]  /*1ecc0*/  UMOV UR35, URZ ;  /* 0x000000ff00237c82 */ /* 0x000fe20008000000 */
[----:B------:R-:W-:Y:S01]  /*1ecd0*/  UIADD3 UR52, UPT, UPT, UR10, 0x108, URZ ;  /* 0x000001080a347890 */ /* 0x000fe2000fffe0ff */
[----:B------:R-:W-:Y:S01]  /*1ece0*/  MOV.SPILL R188, UR12 ;  /* 0x0000000c00bc7c02 */ /* 0x000fe20009000f00 */
[----:B------:R-:W-:Y:S02]  /*1ecf0*/  USHF.R.U32.HI UR34, URZ, 0x4, UR25 ;  /* 0x00000004ff227899 */ /* 0x000fe40008011619 */
[----:B------:R-:W-:Y:S02]  /*1ed00*/  UIADD3 UR56, UPT, UPT, UR10, 0x110, URZ ;  /* 0x000001100a387890 */ /* 0x000fe4000fffe0ff */
[----:B------:R-:W-:Y:S01]  /*1ed10*/  USGXT.U32 UR34, UR34, 0xe ;  /* 0x0000000e2222789a */ /* 0x000fe20008000000 */
[----:B------:R-:W-:Y:S01]  /*1ed20*/  UMOV UR60, 0x0 ;  /* 0x00000000003c7882 */ /* 0x000fe20000000000 */
[----:B------:R-:W-:-:S02]  /*1ed30*/  UMOV UR61, 0x8200910 ;  /* 0x08200910003d7882 */ /* 0x000fc40000000000 */
[----:B------:R-:W-:Y:S01]  /*1ed40*/  UIADD3 UR38, UP1, UPT, UR34, 0x2, URZ ;  /* 0x0000000222267890 */ /* 0x000fe2000ff3e0ff */
[----:B------:R-:W-:Y:S01]  /*1ed50*/  UMOV UR62, 0x0 ;  /* 0x00000000003e7882 */ /* 0x000fe20000000000 */
[----:B------:R-:W-:Y:S02]  /*1ed60*/  UMOV UR63, 0x8200910 ;  /* 0x08200910003f7882 */ /* 0x000fe40000000000 */
[----:B------:R-:W-:Y:S02]  /*1ed70*/  UIADD3.X UR39, UPT, UPT, UR35, 0x40004040, URZ, UP1, !UPT ;  /* 0x4000404023277890 */ /* 0x000fe40008ffe4ff */
[----:B------:R-:W-:Y:S02]  /*1ed80*/  UIADD3 UR73, UPT, UPT, UR10, 0x118, URZ ;  /* 0x000001180a497890 */ /* 0x000fe4000fffe0ff */
[----:B------:R-:W-:Y:S01]  /*1ed90*/  UIADD3.64 UR46, UPT, UPT, UR38, 0x2, URZ ;  /* 0x00000002262e7897 */ /* 0x000fe2000fffe0ff */
[----:B------:R-:W-:Y:S01]  /*1eda0*/  UMOV UR35, 0x40004040 ;  /* 0x4000404000237882 */ /* 0x000fe20000000000 */
[----:B------:R-:W-:Y:S01]  /*1edb0*/  UIADD3.64 UR48, UPT, UPT, UR38, 0x4, URZ ;  /* 0x0000000426307897 */ /* 0x000fe2000fffe0ff */
[----:B------:R-:W-:Y:S01]  /*1edc0*/  UTCHMMA tmem[UR16], gdesc[UR34], tmem[UR10], tmem[UR60], idesc[UR61], !UPT ;  /* 0x00ff3c22100079ea */ /* 0x000fe2000f80000a */
[----:B------:R-:W-:Y:S01]  /*1edd0*/  UMOV UR58, 0x0 ;  /* 0x00000000003a7882 */ /* 0x000fe20000000000 */
[----:B------:R-:W-:Y:S01]  /*1ede0*/  UMOV UR59, 0x8200910 ;  /* 0x08200910003b7882 */ /* 0x000fe20000000000 */
[----:B------:R-:W-:-:S02]  /*1edf0*/  UIADD3 UR8, UPT, UPT, UR10, 0x120, URZ ;  /* 0x000001200a087890 */ /* 0x000fc4000fffe0ff */
[----:B------:R1:W-:Y:S01]  /*1ee00*/  UTCHMMA tmem[UR52], gdesc[UR38], tmem[UR10], tmem[UR62], idesc[UR63], UPT ;  /* 0x00ff3e26340079ea */ /* 0x0003e2000b80000a */
[----:B------:R-:W-:Y:S01]  /*1ee10*/  UIADD3.64 UR50, UPT, UPT, UR38, 0x3fe, URZ ;  /* 0x000003fe26327897 */ /* 0x000fe2000fffe0ff */
[----:B------:R2:W-:Y:S01]  /*1ee20*/  UTCHMMA tmem[UR56], gdesc[UR46], tmem[UR10], tmem[UR58], idesc[UR59], UPT ;  /* 0x00ff3a2e380079ea */ /* 0x0005e2000b80000a */
[----:B------:R-:W-:Y:S02]  /*1ee30*/  UIADD3 UR18, UPT, UPT, UR10, 0x128, URZ ;  /* 0x000001280a127890 */ /* 0x000fe4000fffe0ff */
[----:B------:R-:W-:Y:S02]  /*1ee40*/  UIADD3 UR17, UPT, UPT, UR10, 0x130, URZ ;  /* 0x000001300a117890 */ /* 0x000fe4000fffe0ff */
[----:B------:R-:W-:Y:S02]  /*1ee50*/  UIADD3.64 UR54, UPT, UPT, UR38, 0x402, URZ ;  /* 0x0000040226367897 */ /* 0x000fe4000fffe0ff */
[----:B------:R-:W-:Y:S02]  /*1ee60*/  UIADD3 UR19, UPT, UPT, UR10, 0x138, URZ ;  /* 0x000001380a137890 */ /* 0x000fe4000fffe0ff */
[----:B-1----:R-:W-:-:S02]  /*1ee70*/  UIADD3.64 UR52, UPT, UPT, UR38, 0x400, URZ ;  /* 0x0000040026347897 */ /* 0x002fc4000fffe0ff */
[----:B--2---:R-:W-:Y:S02]  /*1ee80*/  UIADD3.64 UR56, UPT, UPT, UR38, 0x404, URZ ;  /* 0x0000040426387897 */ /* 0x004fe4000fffe0ff */
[----:B------:R-:W-:Y:S02]  /*1ee90*/  UIADD3 UR20, UPT, UPT, UR10, 0x80, URZ ;  /* 0x000000800a147890 */ /* 0x000fe4000fffe0ff */
[----:B------:R-:W-:Y:S02]  /*1eea0*/  UIADD3 UR21, UPT, UPT, UR10, 0x140, URZ ;  /* 0x000001400a157890 */ /* 0x000fe4000fffe0ff */
[----:B------:R-:W-:Y:S02]  /*1eeb0*/  UIADD3 UR22, UPT, UPT, UR10, 0x80, URZ ;  /* 0x000000800a167890 */ /* 0x000fe4000fffe0ff */
[----:B------:R-:W-:Y:S01]  /*1eec0*/  UIADD3 UR23, UPT, UPT, UR10, 0x148, URZ ;  /* 0x000001480a177890 */ /* 0x000fe2000fffe0ff */
[----:B------:R-:W-:Y:S01]  /*1eed0*/  UMOV UR6, 0x0 ;  /* 0x0000000000067882 */ /* 0x000fe20000000000 */
[----:B------:R-:W-:Y:S01]  /*1eee0*/  UMOV UR7, 0x8200910 ;  /* 0x0820091000077882 */ /* 0x000fe20000000000 */
[----:B------:R-:W-:-:S02]  /*1eef0*/  UIADD3 UR24, UPT, UPT, UR10, 0x80, URZ ;  /* 0x000000800a187890 */ /* 0x000fc4000fffe0ff */
[----:B------:R-:W-:Y:S01]  /*1ef00*/  UTCHMMA tmem[UR73], gdesc[UR48], tmem[UR10], tmem[UR6], idesc[UR7], UPT ;  /* 0x00ff0630490079ea */ /* 0x000fe2000b80000a */
[----:B------:R-:W-:Y:S01]  /*1ef10*/  UIADD3 UR25, UPT, UPT, UR10, 0x150, URZ ;  /* 0x000001500a197890 */ /* 0x000fe2000fffe0ff */
[----:B------:R-:W-:Y:S01]  /*1ef20*/  UMOV UR12, 0x0 ;  /* 0x00000000000c7882 */ /* 0x000fe20000000000 */
[----:B------:R-:W-:Y:S01]  /*1ef30*/  UMOV UR13, 0x8200910 ;  /* 0x08200910000d7882 */ /* 0x000fe20000000000 */
[----:B------:R-:W-:Y:S02]  /*1ef40*/  UIADD3 UR64, UPT, UPT, UR10, 0x80, URZ ;  /* 0x000000800a407890 */ /* 0x000fe4000fffe0ff */
[----:B------:R1:W-:Y:S01]  /*1ef50*/  UTCHMMA tmem[UR8], gdesc[UR50], tmem[UR10], tmem[UR12], idesc[UR13], UPT ;  /* 0x00ff0c32080079ea */ /* 0x0003e2000b80000a */
[----:B------:R-:W-:Y:S02]  /*1ef60*/  UIADD3 UR65, UPT, UPT, UR10, 0x158, URZ ;  /* 0x000001580a417890 */ /* 0x000fe4000fffe0ff */
[----:B------:R2:W-:Y:S01]  /*1ef70*/  UTCHMMA tmem[UR18], gdesc[UR52], tmem[UR10], tmem[UR62], idesc[UR63], UPT ;  /* 0x00ff3e34120079ea */ /* 0x0005e2000b80000a */
[----:B------:R-:W-:-:S02]  /*1ef80*/  UIADD3 UR66, UPT, UPT, UR10, 0x80, URZ ;  /* 0x000000800a427890 */ /* 0x000fc4000fffe0ff */
[----:B------:R-:W-:Y:S01]  /*1ef90*/  UIADD3 UR67, UPT, UPT, UR10, 0x160, URZ ;  /* 0x000001600a437890 */ /* 0x000fe2000fffe0ff */
[----:B------:R-:W-:Y:S01]  /*1efa0*/  UMOV UR76, 0x0 ;  /* 0x00000000004c7882 */ /* 0x000fe20000000000 */
[----:B------:R-:W-:Y:S01]  /*1efb0*/  UMOV UR77, 0x8200910 ;  /* 0x08200910004d7882 */ /* 0x000fe20000000000 */
[----:B------:R-:W-:Y:S02]  /*1efc0*/  UIADD3 UR68, UPT, UPT, UR10, 0x80, URZ ;  /* 0x000000800a447890 */ /* 0x000fe4000fffe0ff */
[----:B------:R2:W-:Y:S01]  /*1efd0*/  UTCHMMA tmem[UR17], gdesc[UR54], tmem[UR10], tmem[UR76], idesc[UR77], UPT ;  /* 0x00ff4c36110079ea */ /* 0x0005e2000b80000a */
[----:B------:R-:W-:Y:S01]  /*1efe0*/  UIADD3 UR69, UPT, UPT, UR10, 0x168, URZ ;  /* 0x000001680a457890 */ /* 0x000fe2000fffe0ff */
[----:B-1----:R-:W-:Y:S01]  /*1eff0*/  R2UR.FILL UR13, R189 ;  /* 0x00000000bd0d72ca */ /* 0x002fe200004e0000 */
[----:B------:R-:W-:Y:S01]  /*1f000*/  UMOV UR74, 0x0 ;  /* 0x00000000004a7882 */ /* 0x000fe20000000000 */
[----:B------:R-:W-:Y:S01]  /*1f010*/  UMOV UR75, 0x8200910 ;  /* 0x08200910004b7882 */ /* 0x000fe20000000000 */
[----:B------:R-:W-:-:S02]  /*1f020*/  UIADD3 UR70, UPT, UPT, UR10, 0x80, URZ ;  /* 0x000000800a467890 */ /* 0x000fc4000fffe0ff */
[----:B------:R2:W-:Y:S01]  /*1f030*/  UTCHMMA tmem[UR19], gdesc[UR56], tmem[UR10], tmem[UR74], idesc[UR75], UPT ;  /* 0x00ff4a38130079ea */ /* 0x0005e2000b80000a */
[----:B------:R-:W-:Y:S01]  /*1f040*/  UIADD3 UR71, UPT, UPT, UR10, 0x170, URZ ;  /* 0x000001700a477890 */ /* 0x000fe2000fffe0ff */
[----:B------:R-:W-:Y:S01]  /*1f050*/  R2UR.FILL UR12, R188 ;  /* 0x00000000bc0c72ca */ /* 0x000fe200004e0000 */
[----:B------:R-:W-:Y:S01]  /*1f060*/  UMOV UR26, 0x0 ;  /* 0x00000000001a7882 */ /* 0x000fe20000000000 */
[----:B------:R-:W-:Y:S01]  /*1f070*/  UMOV UR27, 0x8200910 ;  /* 0x08200910001b7882 */ /* 0x000fe20000000000 */
[----:B------:R-:W-:Y:S01]  /*1f080*/  UIADD3 UR72, UPT, UPT, UR10, 0x80, URZ ;  /* 0x000000800a487890 */ /* 0x000fe2000fffe0ff */
[----:B------:R2:W-:Y:S01]  /*1f090*/  UTCHMMA tmem[UR21], gdesc[UR34], tmem[UR20], tmem[UR26], idesc[UR27], !UPT ;  /* 0x00ff1a22150079ea */ /* 0x0005e2000f800014 */
[----:B------:R-:W-:Y:S01]  /*1f0a0*/  UIADD3 UR58, UPT, UPT, UR10, 0x178, URZ ;  /* 0x000001780a3a7890 */ /* 0x000fe2000fffe0ff */
[----:B------:R-:W-:Y:S01]  /*1f0b0*/  UMOV UR30, 0x0 ;  /* 0x00000000001e7882 */ /* 0x000fe20000000000 */
[----:B------:R-:W-:Y:S01]  /*1f0c0*/  UMOV UR31, 0x8200910 ;  /* 0x08200910001f7882 */ /* 0x000fe20000000000 */
[----:B------:R-:W-:Y:S01]  /*1f0d0*/  UMOV UR32, 0x0 ;  /* 0x0000000000207882 */ /* 0x000fe20000000000 */
[----:B------:R-:W-:Y:S01]  /*1f0e0*/  UMOV UR33, 0x8200910 ;  /* 0x0820091000217882 */ /* 0x000fe20000000000 */
[----:B------:R-:W-:Y:S01]  /*1f0f0*/  UMOV UR36, 0x0 ;  /* 0x0000000000247882 */ /* 0x000fe20000000000 */
[----:B------:R-:W-:Y:S01]  /*1f100*/  UMOV UR37, 0x8200910 ;  /* 0x0820091000257882 */ /* 0x000fe20000000000 */
[----:B------:R2:W-:Y:S01]  /*1f110*/  UTCHMMA tmem[UR23], gdesc[UR38], tmem[UR22], tmem[UR30], idesc[UR31], UPT ;  /* 0x00ff1e26170079ea */ /* 0x0005e2000b800016 */
        /* <DEDUP_REMOVED lines=8> */
[----:B------:R-:W-:Y:S01]  /*1f1a0*/  UMOV UR6, UR4 ;  /* 0x0000000400067c82 */ /* 0x000fe20008000000 */
[----:B------:R-:W-:Y:S01]  /*1f1b0*/  UMOV UR7, URZ ;  /* 0x000000ff00077c82 */ /* 0x000fe20008000000 */
[----:B------:R2:W-:Y:S01]  /*1f1c0*/  UTCHMMA tmem[UR67], gdesc[UR50], tmem[UR66], tmem[UR40], idesc[UR41], UPT ;  /* 0x00ff2832430079ea */ /* 0x0005e2000b800042 */
[----:B------:R2:W-:Y:S01]  /*1f1d0*/  UTCHMMA tmem[UR69], gdesc[UR52], tmem[UR68], tmem[UR42], idesc[UR43], UPT ;  /* 0x00ff2a34450079ea */ /* 0x0005e2000b800044 */
[----:B------:R-:W-:Y:S01]  /*1f1e0*/  UMOV UR6, UR6 ;  /* 0x0000000600067c82 */ /* 0x000fe20008000000 */
[----:B------:R2:W-:Y:S01]  /*1f1f0*/  UTCHMMA tmem[UR71], gdesc[UR54], tmem[UR70], tmem[UR44], idesc[UR45], UPT ;  /* 0x00ff2c36470079ea */ /* 0x0005e2000b800046 */
[----:B------:R2:W-:Y:S01]  /*1f200*/  UTCHMMA tmem[UR58], gdesc[UR56], tmem[UR72], tmem[UR60], idesc[UR61], UPT ;  /* 0x00ff3c383a0079ea */ /* 0x0005e2000b800048 */
[----:B------:R2:W-:Y:S01]  /*1f210*/  UTCBAR [UR6], URZ ;  /* 0x000000ff060073e9 */ /* 0x0005e200080000ff */
[----:B------:R-:W-:Y:S01]  /*1f220*/  NOP ;  /* 0x0000000000007918 */ /* 0x000fe20000000000 */
.L_x_7:
[----:B------:R-:W-:Y:S01]  /*1f230*/  BAR.SYNC.DEFER_BLOCKING 0x0 ;  /* 0x0000000000007b1d */ /* 0x000fe20000010000 */
[----:B------:R-:W-:Y:S01]  /*1f240*/  VIADD R188, R191, 0xfffffe3d ;  /* 0xfffffe3dbfbc7836 */ /* 0x000fe20000000000 */
[----:B--2---:R-:W-:-:S06]  /*1f250*/  UIADD3 UR21, UPT, UPT, UR5, -0x1d3, URZ ;  /* 0xfffffe2d05157890 */ /* 0x004fcc000fffe0ff */
[----:B------:R-:W1:Y:S01]  /*1f260*/  LDC R190, c[0x0][0x3a0] ;  /* 0x0000e800ffbe7b82 */ /* 0x000e620000000800 */
[----:B------:R-:W-:Y:S01]  /*1f270*/  ISETP.GE.U32.AND P5, PT, R188, 0x7ffffdfe, PT ;  /* 0x7ffffdfebc00780c */ /* 0x000fe20003fa6070 */
[----:B------:R-:W-:Y:S01]  /*1f280*/  VIADD R188, R192, 0xfffffe3c ;  /* 0xfffffe3cc0bc7836 */ /* 0x000fe20000000000 */
[----:B------:R-:W2:Y:S01]  /*1f290*/  LDCU UR24, c[0x0][0x3a0] ;  /* 0x00007400ff1877ac */ /* 0x000ea20008000800 */
[----:B-----5:R3:W-:Y:S01]  /*1f2a0*/  STL.64 [R1+0x878], R132 ;  /* 0x0008788401007387 */ /* 0x0207e20000100a00 */
[----:B------:R-:W4:Y:S03]  /*1f2b0*/  LDCU UR18, c[0x0][0x3a0] ;  /* 0x00007400ff1277ac */ /* 0x000f260008000800 */
[----:B------:R-:W4:Y:S01]  /*1f2c0*/  LDC R189, c[0x0][0x3a0] ;  /* 0x0000e800ffbd7b82 */ /* 0x000f220000000800 */
[----:B------:R2:W-:Y:S01]  /*1f2d0*/  STL.64 [R1+0x870], R236 ;  /* 0x000870ec01007387 */ /* 0x0005e20000100a00 */
[----:B------:R-:W1:Y:S03]  /*1f2e0*/  LDCU UR22, c[0x0][0x3a0] ;  /* 0x00007400ff1677ac */ /* 0x000e660008000800 */
[----:B------:R1:W-:Y:S01]  /*1f2f0*/  STL.64 [R1+0x868], R244 ;  /* 0x000868f401007387 */ /* 0x0003e20000100a00 */
[----:B------:R-:W1:Y:S02]  /*1f300*/  LDCU UR8, c[0x0][0x3a0] ;  /* 0x00007400ff0877ac */ /* 0x000e640008000800 */
[----:B------:R-:W4:Y:S01]  /*1f310*/  LDC R191, c[0x0][0x3a0] ;  /* 0x0000e800ffbf7b82 */ /* 0x000f220000000800 */
[----:B---3--:R-:W-:Y:S01]  /*1f320*/  IMAD.MOV.U32 R133, RZ, RZ, R195 ;  /* 0x000000ffff857224 */ /* 0x008fe200078e00c3 */
[----:B------:R-:W-:Y:S01]  /*1f330*/  @!PT LDS RZ, [RZ] ;  /* 0x00000000fffff984 */ /* 0x000fe20000000800 */
[----:B------:R-:W-:Y:S01]  /*1f340*/  @!PT LDS RZ, [RZ] ;  /* 0x00000000fffff984 */ /* 0x000fe20000000800 */
[----:B------:R-:W-:Y:S01]  /*1f350*/  @!PT LDS RZ, [RZ] ;  /* 0x00000000fffff984 */ /* 0x000fe20000000800 */
[----:B------:R-:W-:Y:S01]  /*1f360*/  LDGSTS.E [R135], desc[UR28][R186.64], !P4 ;  /* 0x00000000ba877fae */ /* 0x000fe2000e1a101c */
[----:B------:R-:W3:Y:S01]  /*1f370*/  LDCU UR7, c[0x0][0x3a0] ;  /* 0x00007400ff0777ac */ /* 0x000ee20008000800 */
[----:B------:R-:W-:Y:S01]  /*1f380*/  MOV R132, R194 ;  /* 0x000000c200847202 */ /* 0x000fe20000000f00 */
[----:B--2---:R-:W-:Y:S01]  /*1f390*/  IMAD.MOV.U32 R237, RZ, RZ, R203 ;  /* 0x000000ffffed7224 */ /* 0x004fe200078e00cb */
[----:B------:R-:W-:Y:S01]  /*1f3a0*/  LDGSTS.E [R135+0x200], desc[UR28][R168.64], !P4 ;  /* 0x00200000a8877fae */ /* 0x000fe2000e1a101c */
[----:B------:R-:W-:Y:S01]  /*1f3b0*/  ISETP.GE.U32.AND P4, PT, R188, 0x7ffffdfd, PT ;  /* 0x7ffffdfdbc00780c */ /* 0x000fe20003f86070 */
[----:B------:R-:W2:Y:S01]  /*1f3c0*/  LDCU UR17, c[0x0][0x3a0] ;  /* 0x00007400ff1177ac */ /* 0x000ea20008000800 */
[----:B------:R-:W-:Y:S01]  /*1f3d0*/  IADD3 R188, PT, PT, R193, -0x1c5, RZ ;  /* 0xfffffe3bc1bc7810 */ /* 0x000fe20007ffe0ff */
[----:B------:R-:W-:Y:S01]  /*1f3e0*/  LDGSTS.E [R135+0x400], desc[UR28][R136.64], !P2 ;  /* 0x0040000088877fae */ /* 0x000fe2000d1a101c */
[----:B------:R-:W2:Y:S01]  /*1f3f0*/  LDC R192, c[0x0][0x3a0] ;  /* 0x0000e800ffc07b82 */ /* 0x000ea20000000800 */
[----:B------:R-:W1:Y:S01]  /*1f400*/  LDCU UR20, c[0x0][0x3a0] ;  /* 0x00007400ff1477ac */ /* 0x000e620008000800 */
[----:B------:R-:W-:Y:S01]  /*1f410*/  ISETP.GE.U32.AND P3, PT, R188, 0x7ffffdfc, PT ;  /* 0x7ffffdfcbc00780c */ /* 0x000fe20003f66070 */
[----:B-1----:R-:W-:Y:S01]  /*1f420*/  VIADD R188, R190, 0xfffffe3a ;  /* 0xfffffe3abebc7836 */ /* 0x002fe20000000000 */
[----:B------:R-:W-:Y:S01]  /*1f430*/  LDGSTS.E [R135+0x600], desc[UR28][R138.64], !P2 ;  /* 0x006000008a877fae */ /* 0x000fe2000d1a101c */
[----:B------:R-:W-:Y:S01]  /*1f440*/  UIADD3 UR24, UPT, UPT, UR24, -0x1d2, URZ ;  /* 0xfffffe2e18187890 */ /* 0x000fe2000fffe0ff */
[----:B------:R-:W-:Y:S01]  /*1f450*/  IMAD.MOV.U32 R245, RZ, RZ, R197 ;  /* 0x000000fffff57224 */ /* 0x000fe200078e00c5 */
[----:B------:R-:W1:Y:S01]  /*1f460*/  LDCU UR6, c[0x0][0x3a0] ;  /* 0x00007400ff0677ac */ /* 0x000e620008000800 */
[----:B------:R-:W1:Y:S01]  /*1f470*/  LDC R190, c[0x0][0x3a0] ;  /* 0x0000e800ffbe7b82 */ /* 0x000e620000000800 */
[----:B------:R-:W-:Y:S01]  /*1f480*/  ISETP.GE.U32.AND P2, PT, R188, 0x7ffffdfb, PT ;  /* 0x7ffffdfbbc00780c */ /* 0x000fe20003f46070 */
[----:B----4-:R-:W-:Y:S01]  /*1f490*/  VIADD R188, R189, 0xfffffe39 ;  /* 0xfffffe39bdbc7836 */ /* 0x010fe20000000000 */
[----:B------:R-:W-:Y:S01]  /*1f4a0*/  LDGSTS.E [R135+0x800], desc[UR28][R140.64], !P5 ;  /* 0x008000008c877fae */ /* 0x000fe2000e9a101c */
[----:B------:R-:W-:Y:S01]  /*1f4b0*/  UIADD3 UR18, UPT, UPT, UR18, -0x1d8, URZ ;  /* 0xfffffe2812127890 */ /* 0x000fe2000fffe0ff */
[----:B------:R-:W-:Y:S01]  /*1f4c0*/  IMAD.MOV.U32 R244, RZ, RZ, R196 ;  /* 0x000000fffff47224 */ /* 0x000fe200078e00c4 */
[----:B------:R-:W-:Y:S01]  /*1f4d0*/  UISETP.GE.U32.AND UP6, UPT, UR21, 0x7ffffdee, UPT ;  /* 0x7ffffdee1500788c */ /* 0x000fe2000bfc6070 */
[----:B------:R-:W-:Y:S01]  /*1f4e0*/  LDGSTS.E [R135+0xa00], desc[UR28][R142.64], !P5 ;  /* 0x00a000008e877fae */ /* 0x000fe2000e9a101c */
[----:B------:R-:W4:Y:S01]  /*1f4f0*/  LDC R189, c[0x0][0x3a0] ;  /* 0x0000e800ffbd7b82 */ /* 0x000f220000000800 */
[----:B------:R-:W-:Y:S01]  /*1f500*/  UIADD3 UR22, UPT, UPT, UR22, -0x1d4, URZ ;  /* 0xfffffe2c16167890 */ /* 0x000fe2000fffe0ff */
[----:B------:R-:W-:Y:S01]  /*1f510*/  MOV R236, R202 ;  /* 0x000000ca00ec7202 */ /* 0x000fe20000000f00 */
[----:B------:R-:W-:Y:S01]  /*1f520*/  LDGSTS.E [R135+0xc00], desc[UR28][R144.64], !P4 ;  /* 0x00c0000090877fae */ /* 0x000fe2000e1a101c */
[----:B------:R-:W-:Y:S01]  /*1f530*/  UIADD3 UR8, UPT, UPT, UR8, -0x1dc, URZ ;  /* 0xfffffe2408087890 */ /* 0x000fe2000fffe0ff */
[----:B------:R-:W1:Y:S02]  /*1f540*/  LDCU UR23, c[0x0][0x3a0] ;  /* 0x00007400ff1777ac */ /* 0x000e640008000800 */
[----:B------:R-:W-:Y:S01]  /*1f550*/  LDGSTS.E [R135+0xe00], desc[UR28][R146.64], !P4 ;  /* 0x00e0000092877fae */ /* 0x000fe2000e1a101c */
[----:B------:R-:W-:Y:S01]  /*1f560*/  ISETP.GE.U32.AND P4, PT, R188, 0x7ffffdfa, PT ;  /* 0x7ffffdfabc00780c */ /* 0x000fe20003f86070 */
[----:B------:R-:W-:Y:S01]  /*1f570*/  VIADD R188, R191, 0xfffffe38 ;  /* 0xfffffe38bfbc7836 */ /* 0x000fe20000000000 */
[----:B------:R-:W-:Y:S01]  /*1f580*/  UISETP.GE.U32.AND UP5, UPT, UR24, 0x7ffffdef, UPT ;  /* 0x7ffffdef1800788c */ /* 0x000fe2000bfa6070 */
[----:B------:R-:W4:Y:S01]  /*1f590*/  LDC R191, c[0x0][0x3a0] ;  /* 0x0000e800ffbf7b82 */ /* 0x000f220000000800 */
[----:B------:R-:W-:Y:S01]  /*1f5a0*/  LDGSTS.E [R135+0x1000], desc[UR28][R148.64], !P3 ;  /* 0x0100000094877fae */ /* 0x000fe2000d9a101c */
[----:B---3--:R-:W-:-:S02]  /*1f5b0*/  UIADD3 UR7, UPT, UPT, UR7, -0x1db, URZ ;  /* 0xfffffe2507077890 */ /* 0x008fc4000fffe0ff */
[----:B------:R-:W-:Y:S01]  /*1f5c0*/  UISETP.GE.U32.AND UP1, UPT, UR18, 0x7ffffde9, UPT ;  /* 0x7ffffde91200788c */ /* 0x000fe2000bf26070 */
[----:B------:R-:W-:Y:S01]  /*1f5d0*/  LDGSTS.E [R135+0x1200], desc[UR28][R150.64], !P3 ;  /* 0x0120000096877fae */ /* 0x000fe2000d9a101c */
[----:B------:R-:W-:Y:S01]  /*1f5e0*/  ISETP.GE.U32.AND P3, PT, R188, 0x7ffffdf9, PT ;  /* 0x7ffffdf9bc00780c */ /* 0x000fe20003f66070 */
[----:B--2---:R-:W-:Y:S01]  /*1f5f0*/  UIADD3 UR17, UPT, UPT, UR17, -0x1d7, URZ ;  /* 0xfffffe2911117890 */ /* 0x004fe2000fffe0ff */
[----:B-1----:R-:W-:Y:S01]  /*1f600*/  IADD3 R188, PT, PT, R190, -0x1c9, RZ ;  /* 0xfffffe37bebc7810 */ /* 0x002fe20007ffe0ff */
[----:B------:R-:W-:Y:S01]  /*1f610*/  LDGSTS.E [R135+0x1400], desc[UR28][R152.64], !P2 ;  /* 0x0140000098877fae */ /* 0x000fe2000d1a101c */
[----:B------:R-:W1:Y:S01]  /*1f620*/  LDC R190, c[0x0][0x3a0] ;  /* 0x0000e800ffbe7b82 */ /* 0x000e620000000800 */
[----:B------:R-:W-:Y:S02]  /*1f630*/  USEL UR18, URZ, 0x1fffe, UP6 ;  /* 0x0001fffeff127887 */ /* 0x000fe4000b000000 */
[----:B------:R-:W-:Y:S01]  /*1f640*/  LDGSTS.E [R135+0x1600], desc[UR28][R154.64], !P2 ;  /* 0x016000009a877fae */ /* 0x000fe2000d1a101c */
[----:B------:R-:W-:Y:S01]  /*1f650*/  ISETP.GE.U32.AND P2, PT, R188, 0x7ffffdf8, PT ;  /* 0x7ffffdf8bc00780c */ /* 0x000fe20003f46070 */
[----:B----4-:R-:W-:Y:S01]  /*1f660*/  VIADD R188, R189, 0xfffffe36 ;  /* 0xfffffe36bdbc7836 */ /* 0x010fe20000000000 */
[----:B------:R-:W2:Y:S01]  /*1f670*/  LDCU UR19, c[0x0][0x3a0] ;  /* 0x00007400ff1377ac */ /* 0x000ea20008000800 */
[----:B------:R-:W-:Y:S01]  /*1f680*/  LDGSTS.E [R135+0x1800], desc[UR28][R160.64], !P4 ;  /* 0x01800000a0877fae */ /* 0x000fe2000e1a101c */
[----:B------:R-:W3:Y:S01]  /*1f690*/  LDC R189, c[0x0][0x3a0] ;  /* 0x0000e800ffbd7b82 */ /* 0x000ee20000000800 */
[----:B------:R-:W-:-:S02]  /*1f6a0*/  UISETP.GE.U32.AND UP3, UPT, UR22, 0x7ffffded, UPT ;  /* 0x7ffffded1600788c */ /* 0x000fc4000bf66070 */
[----:B------:R-:W-:Y:S01]  /*1f6b0*/  LDGSTS.E [R135+0x1a00], desc[UR28][R162.64], !P4 ;  /* 0x01a00000a2877fae */ /* 0x000fe2000e1a101c */
[----:B------:R-:W-:Y:S02]  /*1f6c0*/  UISETP.GE.U32.AND UP6, UPT, UR8, 0x7ffffde5, UPT ;  /* 0x7ffffde50800788c */ /* 0x000fe4000bfc6070 */
[----:B------:R-:W-:Y:S01]  /*1f6d0*/  UIADD3 UR20, UPT, UPT, UR20, -0x1d6, URZ ;  /* 0xfffffe2a14147890 */ /* 0x000fe2000fffe0ff */
[----:B------:R-:W-:Y:S01]  /*1f6e0*/  LDGSTS.E [R135+0x1c00], desc[UR28][R164.64], !P3 ;  /* 0x01c00000a4877fae */ /* 0x000fe2000d9a101c */
[----:B------:R-:W4:Y:S01]  /*1f6f0*/  LDC R193, c[0x0][0x3a0] ;  /* 0x0000e800ffc17b82 */ /* 0x000f220000000800 */
[----:B------:R-:W-:Y:S02]  /*1f700*/  USEL UR8, URZ, 0x4, UP5 ;  /* 0x00000004ff087887 */ /* 0x000fe4000a800000 */
[----:B------:R-:W-:Y:S01]  /*1f710*/  LDGSTS.E [R135+0x1e00], desc[UR28][R166.64], !P3 ;  /* 0x01e00000a6877fae */ /* 0x000fe2000d9a101c */
[----:B------:R-:W-:Y:S01]  /*1f720*/  ISETP.GE.U32.AND P3, PT, R188, 0x7ffffdf7, PT ;  /* 0x7ffffdf7bc00780c */ /* 0x000fe20003f66070 */
[----:B------:R-:W-:Y:S01]  /*1f730*/  VIADD R188, R191, 0xfffffe35 ;  /* 0xfffffe35bfbc7836 */ /* 0x000fe20000000000 */
[----:B------:R-:W1:Y:S01]  /*1f740*/  LDCU UR25, c[0x0][0x3a0] ;  /* 0x00007400ff1977ac */ /* 0x000e620008000800 */
[----:B------:R-:W-:Y:S01]  /*1f750*/  LDGSTS.E [R135+0x2000], desc[UR28][R170.64], !P2 ;  /* 0x02000000aa877fae */ /* 0x000fe2000d1a101c */
[----:B------:R-:W2:Y:S01]  /*1f760*/  LDC R191, c[0x0][0x3a0] ;  /* 0x0000e800ffbf7b82 */ /* 0x000ea20000000800 */
[----:B------:R-:W-:-:S02]  /*1f770*/  UISETP.GE.U32.AND UP5, UPT, UR7, 0x7ffffde6, UPT ;  /* 0x7ffffde60700788c */ /* 0x000fc4000bfa6070 */
[----:B------:R-:W-:Y:S01]  /*1f780*/  LDGSTS.E [R135+0x2200], desc[UR28][R172.64], !P2 ;  /* 0x02200000ac877fae */ /* 0x000fe2000d1a101c */
[----:B------:R-:W-:Y:S01]  /*1f790*/  ISETP.GE.U32.AND P2, PT, R188, 0x7ffffdf6, PT ;  /* 0x7ffffdf6bc00780c */ /* 0x000fe20003f46070 */
[----:B-1----:R-:W-:Y:S01]  /*1f7a0*/  VIADD R188, R190, 0xfffffe34 ;  /* 0xfffffe34bebc7836 */ /* 0x002fe20000000000 */
[----:B------:R-:W-:Y:S01]  /*1f7b0*/  UISETP.GE.U32.AND UP2, UPT, UR17, 0x7ffffdea, UPT ;  /* 0x7ffffdea1100788c */ /* 0x000fe2000bf46070 */
[----:B------:R1:W-:Y:S01]  /*1f7c0*/  STL.64 [R1+0x860], R248 ;  /* 0x000860f801007387 */ /* 0x0003e20000100a00 */
[----:B------:R-:W-:Y:S01]  /*1f7d0*/  USEL UR17, URZ, 0x1, UP3 ;  /* 0x00000001ff117887 */ /* 0x000fe20009800000 */
[----:B------:R-:W4:Y:S01]  /*1f7e0*/  LDC R195, c[0x0][0x3a0] ;  /* 0x0000e800ffc37b82 */ /* 0x000f220000000800 */
[----:B------:R-:W-:Y:S01]  /*1f7f0*/  UISETP.GE.U32.AND UP3, UPT, UR20, 0x7ffffdeb, UPT ;  /* 0x7ffffdeb1400788c */ /* 0x000fe2000bf66070 */
[----:B------:R-:W-:Y:S01]  /*1f800*/  LDGSTS.E [R135+0x2400], desc[UR28][R174.64], !P3 ;  /* 0x02400000ae877fae */ /* 0x000fe2000d9a101c */
[----:B------:R-:W-:Y:S02]  /*1f810*/  USEL UR7, URZ, 0x1, UP6 ;  /* 0x00000001ff077887 */ /* 0x000fe4000b000000 */
[----:B------:R-:W-:Y:S01]  /*1f820*/  USEL UR20, URZ, 0x1fffe, UP5 ;  /* 0x0001fffeff147887 */ /* 0x000fe2000a800000 */
[----:B------:R-:W-:Y:S01]  /*1f830*/  LDGSTS.E [R135+0x2600], desc[UR28][R176.64], !P3 ;  /* 0x02600000b0877fae */ /* 0x000fe2000d9a101c */
[----:B------:R-:W-:Y:S01]  /*1f840*/  UIADD3 UR5, UPT, UPT, UR6, -0x1df, URZ ;  /* 0xfffffe2106057890 */ /* 0x000fe2000fffe0ff */
[----:B------:R-:W4:Y:S01]  /*1f850*/  LDC R194, c[0x0][0x3a0] ;  /* 0x0000e800ffc27b82 */ /* 0x000f220000000800 */
[----:B------:R-:W-:Y:S01]  /*1f860*/  UIADD3 UR7, UPT, UPT, UR7, UR20, URZ ;  /* 0x0000001407077290 */ /* 0x000fe2000fffe0ff */
[----:B------:R-:W-:Y:S01]  /*1f870*/  LDGSTS.E [R135+0x2800], desc[UR28][R178.64], !P2 ;  /* 0x02800000b2877fae */ /* 0x000fe2000d1a101c */
[----:B------:R-:W-:Y:S01]  /*1f880*/  UIADD3 UR23, UPT, UPT, UR23, -0x1d1, URZ ;  /* 0xfffffe2f17177890 */ /* 0x000fe2000fffe0ff */
[----:B-1----:R-:W-:Y:S01]  /*1f890*/  IMAD.MOV.U32 R248, RZ, RZ, R204 ;  /* 0x000000fffff87224 */ /* 0x002fe200078e00cc */
[----:B------:R-:W-:Y:S01]  /*1f8a0*/  ULOP3.LUT UR7, UR7, 0x3, URZ, 0xc0, !UPT ;  /* 0x0000000307077892 */ /* 0x000fe2000f8ec0ff */
[----:B------:R-:W-:Y:S01]  /*1f8b0*/  LDGSTS.E [R135+0x2a00], desc[UR28][R180.64], !P2 ;  /* 0x02a00000b4877fae */ /* 0x000fe2000d1a101c */
[----:B------:R-:W-:Y:S01]  /*1f8c0*/  ISETP.GE.U32.AND P2, PT, R188, 0x7ffffdf5, PT ;  /* 0x7ffffdf5bc00780c */ /* 0x000fe20003f46070 */
[----:B------:R-:W-:Y:S01]  /*1f8d0*/  UISETP.GE.U32.AND UP6, UPT, UR5, 0x7ffffde2, UPT ;  /* 0x7ffffde20500788c */ /* 0x000fe2000bfc6070 */
[----:B---3--:R-:W-:Y:S01]  /*1f8e0*/  IADD3 R188, PT, PT, R189, -0x1da, RZ ;  /* 0xfffffe26bdbc7810 */ /* 0x008fe20007ffe0ff */
[----:B--2---:R-:W-:Y:S01]  /*1f8f0*/  VIADD R189, R191, 0xfffffe27 ;  /* 0xfffffe27bfbd7836 */ /* 0x004fe20000000000 */
[----:B------:R-:W-:Y:S01]  /*1f900*/  UIADD3 UR19, UPT, UPT, UR19, -0x1d5, URZ ;  /* 0xfffffe2b13137890 */ /* 0x000fe2000fffe0ff */
[----:B------:R-:W-:Y:S01]  /*1f910*/  VIADD R191, R192, 0xfffffe20 ;  /* 0xfffffe20c0bf7836 */ /* 0x000fe20000000000 */
[----:B------:R-:W-:Y:S01]  /*1f920*/  ISETP.GE.U32.AND P3, PT, R188, 0x7ffffde7, PT ;  /* 0x7ffffde7bc00780c */ /* 0x000fe20003f66070 */
[----:B------:R-:W-:Y:S01]  /*1f930*/  UISETP.GE.U32.AND UP4, UPT, UR23, 0x7ffffdf0, UPT ;  /* 0x7ffffdf01700788c */ /* 0x000fe2000bf86070 */
[----:B------:R-:W-:Y:S01]  /*1f940*/  ISETP.GE.U32.AND P4, PT, R189, 0x7ffffde8, PT ;  /* 0x7ffffde8bd00780c */ /* 0x000fe20003f86070 */
[----:B------:R-:W-:Y:S01]  /*1f950*/  UIADD3 UR6, UPT, UPT, UR25, -0x1dd, URZ ;  /* 0xfffffe2319067890 */ /* 0x000fe2000fffe0ff */
[----:B------:R-:W-:Y:S01]  /*1f960*/  SEL R189, RZ, 0x4, P3 ;  /* 0x00000004ffbd7807 */ /* 0x000fe20001800000 */
[----:B------:R-:W-:Y:S01]  /*1f970*/  USEL UR21, URZ, 0x1fffe, UP6 ;  /* 0x0001fffeff157887 */ /* 0x000fe2000b000000 */
[----:B------:R-:W-:Y:S01]  /*1f980*/  SEL R188, RZ, 0x7fff8, P4 ;  /* 0x0007fff8ffbc7807 */ /* 0x000fe20002000000 */
[----:B------:R-:W-:Y:S01]  /*1f990*/  UISETP.GE.U32.AND UP5, UPT, UR19, 0x7ffffdec, UPT ;  /* 0x7ffffdec1300788c */ /* 0x000fe2000bfa6070 */
[----:B------:R-:W-:Y:S01]  /*1f9a0*/  ISETP.GE.U32.AND P3, PT, R191, 0x7ffffde1, PT ;  /* 0x7ffffde1bf00780c */ /* 0x000fe20003f66070 */
[----:B------:R-:W-:Y:S01]  /*1f9b0*/  USEL UR5, URZ, 0x7fff8, UP4 ;  /* 0x0007fff8ff057887 */ /* 0x000fe2000a000000 */
[----:B------:R-:W-:Y:S01]  /*1f9c0*/  IADD3 R190, PT, PT, R188, UR7, R189 ;  /* 0x00000007bcbe7c10 */ /* 0x000fe2000fffe0bd */
[----:B----4-:R-:W-:Y:S01]  /*1f9d0*/  VIADD R189, R193, 0xfffffe22 ;  /* 0xfffffe22c1bd7836 */ /* 0x010fe20000000000 */
[----:B------:R-:W-:Y:S01]  /*1f9e0*/  SEL R188, RZ, 0x1, P3 ;  /* 0x00000001ffbc7807 */ /* 0x000fe20001800000 */
[----:B------:R-:W-:Y:S01]  /*1f9f0*/  USEL UR19, URZ, 0x1, UP1 ;  /* 0x00000001ff137887 */ /* 0x000fe20008800000 */
[----:B------:R-:W1:Y:S01]  /*1fa00*/  LDC R191, c[0x0][0x3a0] ;  /* 0x0000e800ffbf7b82 */ /* 0x000e620000000800 */
[----:B------:R-:W-:Y:S01]  /*1fa10*/  USEL UR20, URZ, 0x1fffe, UP2 ;  /* 0x0001fffeff147887 */ /* 0x000fe20009000000 */
[----:B------:R-:W-:Y:S01]  /*1fa20*/  ISETP.GE.U32.AND P4, PT, R189, 0x7ffffde3, PT ;  /* 0x7ffffde3bd00780c */ /* 0x000fe20003f86070 */
[----:B------:R-:W-:Y:S01]  /*1fa30*/  UISETP.GE.U32.AND UP4, UPT, UR6, 0x7ffffde4, UPT ;  /* 0x7ffffde40600788c */ /* 0x000fe2000bf86070 */
[----:B------:R-:W-:Y:S01]  /*1fa40*/  IADD3 R188, PT, PT, R188, UR21, RZ ;  /* 0x00000015bcbc7c10 */ /* 0x000fe2000fffe0ff */
[----:B------:R-:W-:Y:S01]  /*1fa50*/  UIADD3 UR19, UPT, UPT, UR19, UR20, URZ ;  /* 0x0000001413137290 */ /* 0x000fe2000fffe0ff */
[----:B------:R-:W-:Y:S01]  /*1fa60*/  SEL R189, RZ, 0x4, P4 ;  /* 0x00000004ffbd7807 */ /* 0x000fe20002000000 */
[----:B------:R-:W-:Y:S01]  /*1fa70*/  USEL UR20, URZ, 0x7fff8, UP4 ;  /* 0x0007fff8ff147887 */ /* 0x000fe2000a000000 */
[----:B------:R-:W-:Y:S01]  /*1fa80*/  LOP3.LUT R188, R188, 0x3, RZ, 0xc0, !PT ;  /* 0x00000003bcbc7812 */ /* 0x000fe200078ec0ff */
[----:B------:R-:W-:Y:S01]  /*1fa90*/  USEL UR6, URZ, 0x4, UP3 ;  /* 0x00000004ff067887 */ /* 0x000fe20009800000 */
[----:B------:R-:W2:Y:S01]  /*1faa0*/  LDC R192, c[0x0][0x3a0] ;  /* 0x0000e800ffc07b82 */ /* 0x000ea20000000800 */
[----:B------:R-:W-:Y:S01]  /*1fab0*/  USEL UR7, URZ, 0x7fff8, UP5 ;  /* 0x0007fff8ff077887 */ /* 0x000fe2000a800000 */
[----:B------:R-:W-:Y:S01]  /*1fac0*/  LDGSTS.E [R135+0x2c00], desc[UR28][R182.64], !P2 ;  /* 0x02c00000b6877fae */ /* 0x000fe2000d1a101c */
[----:B------:R-:W-:Y:S01]  /*1fad0*/  ULOP3.LUT UR19, UR19, 0x3, URZ, 0xc0, !UPT ;  /* 0x0000000313137892 */ /* 0x000fe2000f8ec0ff */
[----:B------:R-:W-:Y:S01]  /*1fae0*/  IADD3 R188, PT, PT, R188, UR20, R189 ;  /* 0x00000014bcbc7c10 */ /* 0x000fe2000fffe0bd */
[----:B------:R-:W-:Y:S01]  /*1faf0*/  UIADD3 UR17, UPT, UPT, UR17, UR18, URZ ;  /* 0x0000001211117290 */ /* 0x000fe2000fffe0ff */
[----:B------:R-:W-:Y:S01]  /*1fb00*/  VIADD R189, R195, 0xfffffe33 ;  /* 0xfffffe33c3bd7836 */ /* 0x000fe20000000000 */
[----:B------:R-:W-:Y:S01]  /*1fb10*/  UIADD3 UR6, UPT, UPT, UR19, UR7, UR6 ;  /* 0x0000000713067290 */ /* 0x000fe2000fffe006 */
[----:B------:R-:W-:Y:S01]  /*1fb20*/  LOP3.LUT R188, R188, 0xf, RZ, 0xc0, !PT ;  /* 0x0000000fbcbc7812 */ /* 0x000fe200078ec0ff */
[----:B------:R-:W-:Y:S01]  /*1fb30*/  ULOP3.LUT UR17, UR17, 0x3, URZ, 0xc0, !UPT ;  /* 0x0000000311117892 */ /* 0x000fe2000f8ec0ff */
[----:B------:R-:W-:Y:S01]  /*1fb40*/  LDGSTS.E [R135+0x2e00], desc[UR28][R184.64], !P2 ;  /* 0x02e00000b8877fae */ /* 0x000fe2000d1a101c */
[----:B------:R-:W-:Y:S01]  /*1fb50*/  USHF.L.U32 UR6, UR6, 0x8, URZ ;  /* 0x0000000806067899 */ /* 0x000fe200080006ff */
[----:B------:R-:W-:Y:S01]  /*1fb60*/  ISETP.GE.U32.AND P5, PT, R189, 0x7ffffdf4, PT ;  /* 0x7ffffdf4bd00780c */ /* 0x000fe20003fa6070 */
[----:B------:R-:W-:Y:S01]  /*1fb70*/  UIADD3 UR5, UPT, UPT, UR17, UR5, UR8 ;  /* 0x0000000511057290 */ /* 0x000fe2000fffe008 */
[----:B------:R-:W-:Y:S01]  /*1fb80*/  IMAD R188, R190, 0x10, R188 ;  /* 0x00000010bebc7824 */ /* 0x000fe200078e02bc */
[----:B------:R-:W-:Y:S01]  /*1fb90*/  ULOP3.LUT UR6, UR6, 0xf00, URZ, 0xe2, !UPT ;  /* 0x00000f0006067892 */ /* 0x000fe2000f8ee2ff */
[----:B------:R-:W-:Y:S01]  /*1fba0*/  VIADD R189, R194, 0xfffffe32 ;  /* 0xfffffe32c2bd7836 */ /* 0x000fe20000000000 */
[----:B------:R-:W3:Y:S01]  /*1fbb0*/  LDC R190, c[0x0][0x3a0] ;  /* 0x0000e800ffbe7b82 */ /* 0x000ee20000000800 */
[----:B------:R-:W-:Y:S01]  /*1fbc0*/  IMAD.MOV.U32 R249, RZ, RZ, R205 ;  /* 0x000000fffff97224 */ /* 0x000fe200078e00cd */
[----:B------:R-:W-:Y:S01]  /*1fbd0*/  ULEA UR5, UR5, UR6, 0xc ;  /* 0x0000000605057291 */ /* 0x000fe2000f8e60ff */
[----:B------:R-:W-:Y:S01]  /*1fbe0*/  LOP3.LUT R188, R188, 0xff, RZ, 0xc0, !PT ;  /* 0x000000ffbcbc7812 */ /* 0x000fe200078ec0ff */
[----:B------:R-:W-:Y:S01]  /*1fbf0*/  STL.64 [R1+0x858], R246 ;  /* 0x000858f601007387 */ /* 0x000fe20000100a00 */
[----:B------:R-:W-:Y:S01]  /*1fc00*/  ISETP.GE.U32.AND P4, PT, R189, 0x7ffffdf3, PT ;  /* 0x7ffffdf3bd00780c */ /* 0x000fe20003f86070 */
[----:B------:R-:W4:Y:S01]  /*1fc10*/  LDCU UR26, c[0x0][0x3a0] ;  /* 0x00007400ff1a77ac */ /* 0x000f220008000800 */
[----:B-1----:R-:W-:Y:S01]  /*1fc20*/  IADD3 R189, PT, PT, R191, -0x1cf, RZ ;  /* 0xfffffe31bfbd7810 */ /* 0x002fe20007ffe0ff */
[----:B------:R-:W-:Y:S01]  /*1fc30*/  VIADD R188, R188, UR5 ;  /* 0x00000005bcbc7c36 */ /* 0x000fe20008000000 */
[----:B------:R-:W-:Y:S01]  /*1fc40*/  LDGSTS.E [R135+0x3000], desc[UR28][R158.64], !P5 ;  /* 0x030000009e877fae */ /* 0x000fe2000e9a101c */
[----:B------:R-:W1:Y:S01]  /*1fc50*/  LDC R191, c[0x0][0x3a0] ;  /* 0x0000e800ffbf7b82 */ /* 0x000e620000000800 */
[----:B------:R-:W-:Y:S01]  /*1fc60*/  ISETP.GE.U32.AND P2, PT, R189, 0x7ffffdf2, PT ;  /* 0x7ffffdf2bd00780c */ /* 0x000fe20003f46070 */
[----:B--2---:R-:W-:Y:S01]  /*1fc70*/  VIADD R189, R192, 0xfffffe30 ;  /* 0xfffffe30c0bd7836 */ /* 0x004fe20000000000 */
[----:B------:R-:W-:Y:S01]  /*1fc80*/  LOP3.LUT R188, R188, 0xffff, RZ, 0xc0, !PT ;  /* 0x0000ffffbcbc7812 */ /* 0x000fe200078ec0ff */
[----:B------:R-:W-:Y:S01]  /*1fc90*/  LDGSTS.E [R135+0x3200], desc[UR28][R130.64], !P5 ;  /* 0x0320000082877fae */ /* 0x000fe2000e9a101c */
[----:B------:R-:W2:Y:S02]  /*1fca0*/  LDCU UR25, c[0x0][0x3a0] ;  /* 0x00007400ff1977ac */ /* 0x000ea40008000800 */
[----:B------:R-:W-:Y:S01]  /*1fcb0*/  ISETP.GE.U32.AND P5, PT, R189, 0x7ffffdf1, PT ;  /* 0x7ffffdf1bd00780c */ /* 0x000fe20003fa6070 */
[----:B------:R-:W-:Y:S01]  /*1fcc0*/  LDGSTS.E [R135+0x3400], desc[UR28][R126.64], !P4 ;  /* 0x034000007e877fae */ /* 0x000fe2000e1a101c */
[----:B------:R-:W-:Y:S01]  /*1fcd0*/  SHF.R.U32.HI R189, RZ, 0xf, R188 ;  /* 0x0000000fffbd7819 */ /* 0x000fe200000116bc */
[----:B------:R-:W1:Y:S01]  /*1fce0*/  LDC R192, c[0x0][0x3a0] ;  /* 0x0000e800ffc07b82 */ /* 0x000e620000000800 */
[----:B------:R-:W1:Y:S01]  /*1fcf0*/  LDCU UR21, c[0x0][0x3a0] ;  /* 0x00007400ff1577ac */ /* 0x000e620008000800 */
[----:B------:R-:W-:Y:S01]  /*1fd00*/  LDGSTS.E [R135+0x3600], desc[UR28][R122.64], !P4 ;  /* 0x036000007a877fae */ /* 0x000fe2000e1a101c */
[----:B------:R-:W-:-:S02]  /*1fd10*/  LOP3.LUT P4, RZ, R189, 0x1, RZ, 0xc0, !PT ;  /* 0x00000001bdff7812 */ /* 0x000fc4000788c0ff */
[--C-:B------:R-:W-:Y:S01]  /*1fd20*/  SHF.R.U32.HI R189, RZ, 0xe, R188.reuse ;  /* 0x0000000effbd7819 */ /* 0x100fe200000116bc */
[----:B------:R-:W-:Y:S01]  /*1fd30*/  LDGSTS.E [R135+0x3800], desc[UR28][R118.64], !P2 ;  /* 0x0380000076877fae */ /* 0x000fe2000d1a101c */
[----:B------:R-:W1:Y:S01]  /*1fd40*/  LDCU UR24, c[0x0][0x3a0] ;  /* 0x00007400ff1877ac */ /* 0x000e620008000800 */
[----:B------:R-:W1:Y:S02]  /*1fd50*/  LDC R193, c[0x0][0x3a0] ;  /* 0x0000e800ffc17b82 */ /* 0x000e640000000800 */
[----:B------:R-:W-:Y:S01]  /*1fd60*/  LDGSTS.E [R135+0x3a00], desc[UR28][R114.64], !P2 ;  /* 0x03a0000072877fae */ /* 0x000fe2000d1a101c */
[----:B------:R-:W-:Y:S01]  /*1fd70*/  LOP3.LUT P2, RZ, R189, 0x1, RZ, 0xc0, !PT ;  /* 0x00000001bdff7812 */ /* 0x000fe2000784c0ff */
[----:B------:R-:W1:Y:S01]  /*1fd80*/  LDCU UR18, c[0x0][0x3a0] ;  /* 0x00007400ff1277ac */ /* 0x000e620008000800 */
[----:B------:R-:W-:Y:S01]  /*1fd90*/  SHF.R.U32.HI R189, RZ, 0xd, R188 ;  /* 0x0000000dffbd7819 */ /* 0x000fe200000116bc */
[----:B------:R-:W-:Y:S02]  /*1fda0*/  LDGSTS.E [R135+0x3c00], desc[UR28][R110.64], !P5 ;  /* 0x03c000006e877fae */ /* 0x000fe4000e9a101c */
[----:B------:R-:W1:Y:S01]  /*1fdb0*/  LDC R195, c[0x0][0x3a0] ;  /* 0x0000e800ffc37b82 */ /* 0x000e620000000800 */
[----:B------:R-:W1:Y:S01]  /*1fdc0*/  LDCU UR23, c[0x0][0x3a0] ;  /* 0x00007400ff1777ac */ /* 0x000e620008000800 */
[----:B------:R-:W-:Y:S01]  /*1fdd0*/  LDGSTS.E [R135+0x3e00], desc[UR28][R106.64], !P5 ;  /* 0x03e000006a877fae */ /* 0x000fe2000e9a101c */
[----:B------:R-:W-:-:S02]  /*1fde0*/  LOP3.LUT P5, RZ, R189, 0x1, RZ, 0xc0, !PT ;  /* 0x00000001bdff7812 */ /* 0x000fc400078ac0ff */
[--C-:B------:R-:W-:Y:S01]  /*1fdf0*/  SHF.R.U32.HI R189, RZ, 0xc, R188.reuse ;  /* 0x0000000cffbd7819 */ /* 0x100fe200000116bc */
[----:B------:R-:W-:Y:S01]  /*1fe00*/  LDGSTS.E [R135+0x4000], desc[UR28][R102.64], P4 ;  /* 0x0400000066877fae */ /* 0x000fe2000a1a101c */
[----:B------:R-:W1:Y:S01]  /*1fe10*/  LDCU UR22, c[0x0][0x3a0] ;  /* 0x00007400ff1677ac */ /* 0x000e620008000800 */
[----:B------:R-:W1:Y:S02]  /*1fe20*/  LDC R194, c[0x0][0x3a0] ;  /* 0x0000e800ffc27b82 */ /* 0x000e640000000800 */
[----:B------:R-:W-:Y:S01]  /*1fe30*/  LDGSTS.E [R135+0x4200], desc[UR28][R98.64], P4 ;  /* 0x0420000062877fae */ /* 0x000fe2000a1a101c */
[----:B------:R-:W-:Y:S01]  /*1fe40*/  LOP3.LUT P4, RZ, R189, 0x1, RZ, 0xc0, !PT ;  /* 0x00000001bdff7812 */ /* 0x000fe2000788c0ff */
[----:B------:R-:W1:Y:S01]  /*1fe50*/  LDCU UR17, c[0x0][0x3a0] ;  /* 0x00007400ff1177ac */ /* 0x000e620008000800 */
[----:B------:R-:W-:Y:S01]  /*1fe60*/  SHF.R.U32.HI R189, RZ, 0xb, R188 ;  /* 0x0000000bffbd7819 */ /* 0x000fe200000116bc */
[----:B------:R-:W-:Y:S02]  /*1fe70*/  LDGSTS.E [R135+0x4400], desc[UR28][R94.64], P2 ;  /* 0x044000005e877fae */ /* 0x000fe400091a101c */
[----:B------:R-:W3:Y:S01]  /*1fe80*/  LDC R197, c[0x0][0x3a0] ;  /* 0x0000e800ffc57b82 */ /* 0x000ee20000000800 */
[----:B------:R-:W1:Y:S01]  /*1fe90*/  LDCU UR6, c[0x0][0x3a0] ;  /* 0x00007400ff0677ac */ /* 0x000e620008000800 */
[----:B------:R-:W-:Y:S01]  /*1fea0*/  LDGSTS.E [R135+0x4600], desc[UR28][R90.64], P2 ;  /* 0x046000005a877fae */ /* 0x000fe200091a101c */
[----:B------:R-:W-:-:S02]  /*1feb0*/  LOP3.LUT P2, RZ, R189, 0x1, RZ, 0xc0, !PT ;  /* 0x00000001bdff7812 */ /* 0x000fc4000784c0ff */
[--C-:B------:R-:W-:Y:S01]  /*1fec0*/  SHF.R.U32.HI R189, RZ, 0xa, R188.reuse ;  /* 0x0000000affbd7819 */ /* 0x100fe200000116bc */
[----:B------:R-:W-:Y:S01]  /*1fed0*/  LDGSTS.E [R135+0x4800], desc[UR28][R86.64], P5 ;  /* 0x0480000056877fae */ /* 0x000fe2000a9a101c */
[----:B------:R-:W1:Y:S01]  /*1fee0*/  LDCU UR5, c[0x0][0x3a0] ;  /* 0x00007400ff0577ac */ /* 0x000e620008000800 */
[----:B------:R-:W3:Y:S02]  /*1fef0*/  LDC R196, c[0x0][0x3a0] ;  /* 0x0000e800ffc47b82 */ /* 0x000ee40000000800 */
        /* <DEDUP_REMOVED lines=12> */
[----:B------:R-:W3:Y:S01]  /*1ffc0*/  LDC R203, c[0x0][0x3a0] ;  /* 0x0000e800ffcb7b82 */ /* 0x000ee20000000800 */
[----:B------:R-:W-:Y:S01]  /*1ffd0*/  LOP3.LUT P6, RZ, R189, 0x1, RZ, 0xc0, !PT ;  /* 0x00000001bdff7812 */ /* 0x000fe200078cc0ff */
[----:B------:R-:W-:Y:S01]  /*1ffe0*/  LDGSTS.E [R135+0x5200], desc[UR28][R66.64], P2 ;  /* 0x0520000042877fae */ /* 0x000fe200091a101c */
[--C-:B------:R-:W-:Y:S01]  /*1fff0*/  SHF.R.U32.HI R189, RZ, 0x7, R188.reuse ;  /* 0x00000007ffbd7819 */ /* 0x100fe200000116bc */
[----:B----4-:R-:W-:Y:S02]  /*20000*/  UIADD3 UR26, UPT, UPT, UR26, -0x1e4, URZ ;  /* 0xfffffe1c1a1a7890 */ /* 0x010fe4000fffe0ff */
[----:B------:R-:W-:Y:S01]  /*20010*/  LDGSTS.E [R135+0x5400], desc[UR28][R62.64], P5 ;  /* 0x054000003e877fae */ /* 0x000fe2000a9a101c */
[----:B------:R-:W-:Y:S01]  /*20020*/  LOP3.LUT P2, RZ, R189, 0x1, RZ, 0xc0, !PT ;  /* 0x00000001bdff7812 */ /* 0x000fe2000784c0ff */
[----:B------:R-:W4:Y:S01]  /*20030*/  LDC R204, c[0x0][0x3a0] ;  /* 0x0000e800ffcc7b82 */ /* 0x000f220000000800 */
[--C-:B------:R-:W-:Y:S01]  /*20040*/  SHF.R.U32.HI R189, RZ, 0x6, R188.reuse ;  /* 0x00000006ffbd7819 */ /* 0x100fe200000116bc */
[----:B------:R-:W-:Y:S01]  /*20050*/  LDGSTS.E [R135+0x5600], desc[UR28][R58.64], P5 ;  /* 0x056000003a877fae */ /* 0x000fe2000a9a101c */
[----:B------:R-:W3:Y:S02]  /*20060*/  LDCU UR7, c[0x0][0x3a0] ;  /* 0x00007400ff0777ac */ /* 0x000ee40008000800 */
[----:B------:R-:W-:Y:S01]  /*20070*/  LOP3.LUT P5, RZ, R189, 0x1, RZ, 0xc0, !PT ;  /* 0x00000001bdff7812 */ /* 0x000fe200078ac0ff */
[----:B------:R-:W-:Y:S01]  /*20080*/  LDGSTS.E [R135+0x5800], desc[UR28][R56.64], P4 ;  /* 0x0580000038877fae */ /* 0x000fe2000a1a101c */
[--C-:B------:R-:W-:Y:S01]  /*20090*/  SHF.R.U32.HI R189, RZ, 0x5, R188.reuse ;  /* 0x00000005ffbd7819 */ /* 0x100fe200000116bc */
[----:B------:R-:W4:Y:S01]  /*200a0*/  LDC R202, c[0x0][0x3a0] ;  /* 0x0000e800ffca7b82 */ /* 0x000f220000000800 */
[----:B--2---:R-:W-:Y:S01]  /*200b0*/  UIADD3 UR25, UPT, UPT, UR25, -0x1e3, URZ ;  /* 0xfffffe1d19197890 */ /* 0x004fe2000fffe0ff */
[----:B------:R-:W-:Y:S01]  /*200c0*/  LDGSTS.E [R135+0x5a00], desc[UR28][R54.64], P4 ;  /* 0x05a0000036877fae */ /* 0x000fe2000a1a101c */
[----:B------:R-:W-:Y:S01]  /*200d0*/  LOP3.LUT P4, RZ, R189, 0x1, RZ, 0xc0, !PT ;  /* 0x00000001bdff7812 */ /* 0x000fe2000788c0ff */
[----:B-1----:R-:W-:Y:S01]  /*200e0*/  UIADD3 UR21, UPT, UPT, UR21, -0x1e7, URZ ;  /* 0xfffffe1915157890 */ /* 0x002fe2000fffe0ff */
[----:B------:R-:W-:Y:S01]  /*200f0*/  SHF.R.U32.HI R189, RZ, 0x4, R188 ;  /* 0x00000004ffbd7819 */ /* 0x000fe200000116bc */
[----:B------:R-:W-:Y:S01]  /*20100*/  LDGSTS.E [R135+0x5c00], desc[UR28][R52.64], P6 ;  /* 0x05c0000034877fae */ /* 0x000fe2000b1a101c */
[----:B------:R-:W-:Y:S01]  /*20110*/  UIADD3 UR24, UPT, UPT, UR24, -0x1e6, URZ ;  /* 0xfffffe1a18187890 */ /* 0x000fe2000fffe0ff */
[----:B------:R-:W1:Y:S01]  /*20120*/  LDC R205, c[0x0][0x3a0] ;  /* 0x0000e800ffcd7b82 */ /* 0x000e620000000800 */
[----:B------:R-:W-:Y:S01]  /*20130*/  UISETP.GE.U32.AND UP3, UPT, UR26, 0x7ffffddd, UPT ;  /* 0x7ffffddd1a00788c */ /* 0x000fe2000bf66070 */
[----:B------:R-:W-:Y:S01]  /*20140*/  LDGSTS.E [R135+0x5e00], desc[UR28][R50.64], P6 ;  /* 0x05e0000032877fae */ /* 0x000fe2000b1a101c */
[----:B------:R-:W-:-:S02]  /*20150*/  UIADD3 UR18, UPT, UPT, UR18, -0x1ec, URZ ;  /* 0xfffffe1412127890 */ /* 0x000fc4000fffe0ff */
[----:B------:R-:W-:Y:S01]  /*20160*/  UIADD3 UR23, UPT, UPT, UR23, -0x1e5, URZ ;  /* 0xfffffe1b17177890 */ /* 0x000fe2000fffe0ff */
[----:B------:R-:W-:Y:S01]  /*20170*/  LDGSTS.E [R135+0x6000], desc[UR28][R46.64], P2 ;  /* 0x060000002e877fae */ /* 0x000fe200091a101c */
[----:B------:R-:W-:Y:S01]  /*20180*/  UISETP.GE.U32.AND UP4, UPT, UR25, 0x7ffffdde, UPT ;  /* 0x7ffffdde1900788c */ /* 0x000fe2000bf86070 */
[----:B------:R-:W2:Y:S01]  /*20190*/  LDC R209, c[0x0][0x3a0] ;  /* 0x0000e800ffd17b82 */ /* 0x000ea20000000800 */
[----:B------:R-:W-:Y:S01]  /*201a0*/  UIADD3 UR22, UPT, UPT, UR22, -0x1e8, URZ ;  /* 0xfffffe1816167890 */ /* 0x000fe2000fffe0ff */
[----:B------:R-:W-:Y:S01]  /*201b0*/  LDGSTS.E [R135+0x6200], desc[UR28][R42.64], P2 ;  /* 0x062000002a877fae */ /* 0x000fe200091a101c */
[----:B------:R-:W-:Y:S01]  /*201c0*/  LOP3.LUT P2, RZ, R189, 0x1, RZ, 0xc0, !PT ;  /* 0x00000001bdff7812 */ /* 0x000fe2000784c0ff */
[----:B------:R-:W-:Y:S01]  /*201d0*/  UIADD3 UR17, UPT, UPT, UR17, -0x1eb, URZ ;  /* 0xfffffe1511117890 */ /* 0x000fe2000fffe0ff */
[----:B------:R-:W-:Y:S01]  /*201e0*/  SHF.R.U32.HI R189, RZ, 0x3, R188 ;  /* 0x00000003ffbd7819 */ /* 0x000fe200000116bc */
[----:B------:R-:W-:Y:S01]  /*201f0*/  LDGSTS.E [R135+0x6400], desc[UR28][R38.64], P5 ;  /* 0x0640000026877fae */ /* 0x000fe2000a9a101c */
[----:B------:R-:W-:Y:S01]  /*20200*/  UISETP.GE.U32.AND UP6, UPT, UR21, 0x7ffffdda, UPT ;  /* 0x7ffffdda1500788c */ /* 0x000fe2000bfc6070 */
[----:B------:R-:W1:Y:S01]  /*20210*/  LDC R207, c[0x0][0x3a0] ;  /* 0x0000e800ffcf7b82 */ /* 0x000e620000000800 */
[----:B------:R-:W-:Y:S01]  /*20220*/  UISETP.GE.U32.AND UP1, UPT, UR24, 0x7ffffddb, UPT ;  /* 0x7ffffddb1800788c */ /* 0x000fe2000bf26070 */
[----:B------:R-:W-:Y:S01]  /*20230*/  LDGSTS.E [R135+0x6600], desc[UR28][R34.64], P5 ;  /* 0x0660000022877fae */ /* 0x000fe2000a9a101c */
[----:B------:R-:W-:Y:S01]  /*20240*/  LOP3.LUT P5, RZ, R189, 0x1, RZ, 0xc0, !PT ;  /* 0x00000001bdff7812 */ /* 0x000fe200078ac0ff */
[----:B---3--:R-:W-:Y:S01]  /*20250*/  VIADD R189, R190, 0xfffffe0c ;  /* 0xfffffe0cbebd7836 */ /* 0x008fe20000000000 */
[----:B------:R-:W-:Y:S01]  /*20260*/  IADD3 R190, PT, PT, R192, -0x1f3, RZ ;  /* 0xfffffe0dc0be7810 */ /* 0x000fe20007ffe0ff */
[----:B------:R-:W-:Y:S01]  /*20270*/  LDGSTS.E [R135+0x6800], desc[UR28][R30.64], P4 ;  /* 0x068000001e877fae */ /* 0x000fe2000a1a101c */
[----:B------:R-:W-:Y:S01]  /*20280*/  VIADD R192, R193, 0xfffffe0f ;  /* 0xfffffe0fc1c07836 */ /* 0x000fe20000000000 */
[----:B------:R-:W3:Y:S01]  /*20290*/  LDC R208, c[0x0][0x3a0] ;  /* 0x0000e800ffd07b82 */ /* 0x000ee20000000800 */
[----:B------:R-:W-:Y:S01]  /*202a0*/  USEL UR21, URZ, 0x1, UP3 ;  /* 0x00000001ff157887 */ /* 0x000fe20009800000 */
[----:B------:R-:W-:Y:S01]  /*202b0*/  LDGSTS.E [R135+0x6a00], desc[UR28][R26.64], P4 ;  /* 0x06a000001a877fae */ /* 0x000fe2000a1a101c */
[----:B------:R-:W-:Y:S01]  /*202c0*/  ISETP.GE.U32.AND P4, PT, R190, 0x7ffffdce, PT ;  /* 0x7ffffdcebe00780c */ /* 0x000fe20003f86070 */
[----:B------:R-:W-:-:S02]  /*202d0*/  UIADD3 UR6, UPT, UPT, UR6, -0x1f0, URZ ;  /* 0xfffffe1006067890 */ /* 0x000fc4000fffe0ff */
[----:B------:R-:W-:Y:S01]  /*202e0*/  LDGSTS.E [R135+0x6c00], desc[UR28][R22.64], P2 ;  /* 0x06c0000016877fae */ /* 0x000fe200091a101c */
[----:B------:R-:W-:Y:S01]  /*202f0*/  SEL R190, RZ, 0x1fffe, P4 ;  /* 0x0001fffeffbe7807 */ /* 0x000fe20002000000 */
[----:B------:R-:W2:Y:S01]  /*20300*/  LDC R210, c[0x0][0x3a0] ;  /* 0x0000e800ffd27b82 */ /* 0x000ea20000000800 */
[----:B------:R-:W-:Y:S01]  /*20310*/  ISETP.GE.U32.AND P4, PT, R192, 0x7ffffdd0, PT ;  /* 0x7ffffdd0c000780c */ /* 0x000fe20003f86070 */
[----:B------:R-:W-:Y:S01]  /*20320*/  LDGSTS.E [R135+0x6e00], desc[UR28][R18.64], P2 ;  /* 0x06e0000012877fae */ /* 0x000fe200091a101c */
[----:B------:R-:W-:Y:S01]  /*20330*/  ISETP.GE.U32.AND P2, PT, R189, 0x7ffffdcd, PT ;  /* 0x7ffffdcdbd00780c */ /* 0x000fe20003f46070 */
[----:B------:R-:W-:Y:S01]  /*20340*/  VIADD R189, R191, 0xfffffe0e ;  /* 0xfffffe0ebfbd7836 */ /* 0x000fe20000000000 */
[----:B------:R-:W-:Y:S01]  /*20350*/  UISETP.GE.U32.AND UP3, UPT, UR18, 0x7ffffdd5, UPT ;  /* 0x7ffffdd51200788c */ /* 0x000fe2000bf66070 */
[----:B------:R-:W-:Y:S01]  /*20360*/  VIADD R192, R197, 0xfffffe0a ;  /* 0xfffffe0ac5c07836 */ /* 0x000fe20000000000 */
[----:B------:R-:W-:Y:S01]  /*20370*/  SEL R191, RZ, 0x1, P2 ;  /* 0x00000001ffbf7807 */ /* 0x000fe20001000000 */
[----:B-1----:R-:W-:Y:S01]  /*20380*/  VIADD R207, R207, 0xfffffe03 ;  /* 0xfffffe03cfcf7836 */ /* 0x002fe20000000000 */
[----:B------:R-:W-:Y:S01]  /*20390*/  ISETP.GE.U32.AND P2, PT, R189, 0x7ffffdcf, PT ;  /* 0x7ffffdcfbd00780c */ /* 0x000fe20003f46070 */
[----:B------:R-:W-:Y:S01]  /*203a0*/  STL.64 [R1+0x850], R240 ;  /* 0x000850f001007387 */ /* 0x000fe20000100a00 */
[----:B------:R-:W-:Y:S01]  /*203b0*/  IADD3 R189, PT, PT, R195, -0x1f8, RZ ;  /* 0xfffffe08c3bd7810 */ /* 0x000fe20007ffe0ff */
[----:B------:R-:W-:Y:S01]  /*203c0*/  UISETP.GE.U32.AND UP2, UPT, UR23, 0x7ffffddc, UPT ;  /* 0x7ffffddc1700788c */ /* 0x000fe2000bf46070 */
[----:B------:R-:W-:Y:S01]  /*203d0*/  SEL R195, RZ, 0x4, P2 ;  /* 0x00000004ffc37807 */ /* 0x000fe20001000000 */
[----:B------:R-:W-:Y:S01]  /*203e0*/  STL.64 [R1+0x848], R238 ;  /* 0x000848ee01007387 */ /* 0x000fe20000100a00 */
[----:B------:R-:W-:Y:S01]  /*203f0*/  ISETP.GE.U32.AND P2, PT, R189, 0x7ffffdc9, PT ;  /* 0x7ffffdc9bd00780c */ /* 0x000fe20003f46070 */
[----:B------:R-:W-:Y:S01]  /*20400*/  VIADD R189, R194, 0xfffffe09 ;  /* 0xfffffe09c2bd7836 */ /* 0x000fe20000000000 */
[----:B------:R-:W-:Y:S01]  /*20410*/  SEL R194, RZ, 0x7fff8, P4 ;  /* 0x0007fff8ffc27807 */ /* 0x000fe20002000000 */
[----:B------:R-:W-:Y:S01]  /*20420*/  STL.64 [R1+0x840], R232 ;  /* 0x000840e801007387 */ /* 0x000fe20000100a00 */
[----:B------:R-:W-:Y:S01]  /*20430*/  SEL R193, RZ, 0x1, P2 ;  /* 0x00000001ffc17807 */ /* 0x000fe20001000000 */
[----:B------:R-:W-:Y:S01]  /*20440*/  USEL UR18, URZ, 0x1fffe, UP4 ;  /* 0x0001fffeff127887 */ /* 0x000fe2000a000000 */
[----:B------:R-:W-:Y:S01]  /*20450*/  ISETP.GE.U32.AND P4, PT, R189, 0x7ffffdca, PT ;  /* 0x7ffffdcabd00780c */ /* 0x000fe20003f86070 */
[----:B------:R-:W-:Y:S01]  /*20460*/  STL.64 [R1+0x838], R230 ;  /* 0x000838e601007387 */ /* 0x000fe20000100a00 */
[----:B------:R-:W-:Y:S01]  /*20470*/  IADD3 R189, PT, PT, R196, -0x1f5, RZ ;  /* 0xfffffe0bc4bd7810 */ /* 0x000fe20007ffe0ff */
[----:B------:R-:W-:Y:S01]  /*20480*/  VIADD R196, R201, 0xfffffe04 ;  /* 0xfffffe04c9c47836 */ /* 0x000fe20000000000 */
[----:B------:R-:W-:Y:S01]  /*20490*/  ISETP.GE.U32.AND P2, PT, R192, 0x7ffffdcb, PT ;  /* 0x7ffffdcbc000780c */ /* 0x000fe20003f46070 */
[----:B------:R-:W-:Y:S01]  /*204a0*/  STL.64 [R1+0x830], R228 ;  /* 0x000830e401007387 */ /* 0x000fe20000100a00 */
[----:B------:R-:W-:Y:S01]  /*204b0*/  SEL R192, RZ, 0x1fffe, P4 ;  /* 0x0001fffeffc07807 */ /* 0x000fe20002000000 */
[----:B------:R-:W-:Y:S01]  /*204c0*/  UIADD3 UR5, UPT, UPT, UR5, -0x1ef, URZ ;  /* 0xfffffe1105057890 */ /* 0x000fe2000fffe0ff */
[----:B------:R-:W-:Y:S01]  /*204d0*/  ISETP.GE.U32.AND P4, PT, R189, 0x7ffffdcc, PT ;  /* 0x7ffffdccbd00780c */ /* 0x000fe20003f86070 */
[----:B------:R-:W-:Y:S01]  /*204e0*/  VIADD R189, R203, 0xfffffe05 ;  /* 0xfffffe05cbbd7836 */ /* 0x000fe20000000000 */
[----:B------:R-:W-:Y:S01]  /*204f0*/  SEL R197, RZ, 0x4, P2 ;  /* 0x00000004ffc57807 */ /* 0x000fe20001000000 */
[----:B------:R-:W-:Y:S01]  /*20500*/  STL.64 [R1+0x828], R226 ;  /* 0x000828e201007387 */ /* 0x000fe20000100a00 */
[----:B------:R-:W-:Y:S01]  /*20510*/  ISETP.GE.U32.AND P2, PT, R196, 0x7ffffdc5, PT ;  /* 0x7ffffdc5c400780c */ /* 0x000fe20003f46070 */
[----:B------:R-:W-:Y:S01]  /*20520*/  UISETP.GE.U32.AND UP5, UPT, UR22, 0x7ffffdd9, UPT ;  /* 0x7ffffdd91600788c */ /* 0x000fe2000bfa6070 */
[----:B----4-:R-:W-:Y:S01]  /*20530*/  IADD3 R201, PT, PT, R204, -0x1fa, RZ ;  /* 0xfffffe06ccc97810 */ /* 0x010fe20007ffe0ff */
[----:B------:R1:W-:Y:S01]  /*20540*/  STL.64 [R1+0x820], R224 ;  /* 0x000820e001007387 */ /* 0x0003e20000100a00 */
[----:B------:R-:W-:Y:S01]  /*20550*/  SEL R196, RZ, 0x7fff8, P4 ;  /* 0x0007fff8ffc47807 */ /* 0x000fe20002000000 */
[----:B------:R-:W-:Y:S01]  /*20560*/  UISETP.GE.U32.AND UP4, UPT, UR17, 0x7ffffdd6, UPT ;  /* 0x7ffffdd61100788c */ /* 0x000fe2000bf86070 */
[----:B------:R-:W-:Y:S01]  /*20570*/  ISETP.GE.U32.AND P4, PT, R189, 0x7ffffdc6, PT ;  /* 0x7ffffdc6bd00780c */ /* 0x000fe20003f86070 */
[----:B------:R-:W-:Y:S01]  /*20580*/  VIADD R189, R202, 0xfffffe07 ;  /* 0xfffffe07cabd7836 */ /* 0x000fe20000000000 */
[----:B------:R-:W-:Y:S01]  /*20590*/  SEL R203, RZ, 0x1, P2 ;  /* 0x00000001ffcb7807 */ /* 0x000fe20001000000 */
[----:B------:R4:W-:Y:S01]  /*205a0*/  STL.64 [R1+0x818], R222 ;  /* 0x000818de01007387 */ /* 0x0009e20000100a00 */
[----:B------:R-:W-:Y:S01]  /*205b0*/  ISETP.GE.U32.AND P2, PT, R201, 0x7ffffdc7, PT ;  /* 0x7ffffdc7c900780c */ /* 0x000fe20003f46070 */
[----:B------:R-:W-:Y:S01]  /*205c0*/  VIADD R201, R205, 0xfffffe01 ;  /* 0xfffffe01cdc97836 */ /* 0x000fe20000000000 */
[----:B--2---:R-:W-:Y:S01]  /*205d0*/  IADD3 R204, PT, PT, R209, -0x1fe, RZ ;  /* 0xfffffe02d1cc7810 */ /* 0x004fe20007ffe0ff */
[----:B------:R-:W-:Y:S01]  /*205e0*/  STL.64 [R1+0x810], R220 ;  /* 0x000810dc01007387 */ /* 0x000fe20000100a00 */
[----:B------:R-:W-:Y:S01]  /*205f0*/  SEL R202, RZ, 0x1fffe, P4 ;  /* 0x0001fffeffca7807 */ /* 0x000fe20002000000 */
[----:B------:R-:W2:Y:S01]  /*20600*/  LDC R209, c[0x0][0x3a0] ;  /* 0x0000e800ffd17b82 */ /* 0x000ea20000000800 */
[----:B------:R-:W-:Y:S01]  /*20610*/  ISETP.GE.U32.AND P4, PT, R189, 0x7ffffdc8, PT ;  /* 0x7ffffdc8bd00780c */ /* 0x000fe20003f86070 */
[----:B------:R-:W-:Y:S01]  /*20620*/  STL.64 [R1+0x808], R218 ;  /* 0x000808da01007387 */ /* 0x000fe20000100a00 */
[----:B------:R-:W-:Y:S01]  /*20630*/  SEL R206, RZ, 0x4, P2 ;  /* 0x00000004ffce7807 */ /* 0x000fe20001000000 */
[----:B-1----:R-:W-:Y:S01]  /*20640*/  IMAD.MOV.U32 R224, RZ, RZ, R132 ;  /* 0x000000ffffe07224 */ /* 0x002fe200078e0084 */
[----:B------:R-:W-:Y:S01]  /*20650*/  SHF.R.U32.HI R189, RZ, 0x2, R188 ;  /* 0x00000002ffbd7819 */ /* 0x000fe200000116bc */
[----:B------:R-:W-:Y:S01]  /*20660*/  STL.64 [R1+0x800], R216 ;  /* 0x000800d801007387 */ /* 0x000fe20000100a00 */
[----:B------:R-:W-:Y:S01]  /*20670*/  ISETP.GE.U32.AND P2, PT, R201, 0x7ffffdc2, PT ;  /* 0x7ffffdc2c900780c */ /* 0x000fe20003f46070 */
[----:B------:R-:W-:Y:S01]  /*20680*/  IMAD.MOV.U32 R225, RZ, RZ, R133 ;  /* 0x000000ffffe17224 */ /* 0x000fe200078e0085 */
[----:B------:R-:W-:Y:S01]  /*20690*/  SEL R205, RZ, 0x7fff8, P4 ;  /* 0x0007fff8ffcd7807 */ /* 0x000fe20002000000 */
[----:B------:R-:W-:Y:S01]  /*206a0*/  STL.64 [R1+0x7f8], R214 ;  /* 0x0007f8d601007387 */ /* 0x000fe20000100a00 */
[----:B------:R-:W-:Y:S01]  /*206b0*/  LOP3.LUT P4, RZ, R189, 0x1, RZ, 0xc0, !PT ;  /* 0x00000001bdff7812 */ /* 0x000fe2000788c0ff */
[----:B------:R-:W-:Y:S01]  /*206c0*/  IMAD.IADD R189, R191, 0x1, R190 ;  /* 0x00000001bfbd7824 */ /* 0x000fe200078e02be */
[----:B------:R-:W-:Y:S01]  /*206d0*/  SEL R201, RZ, 0x1fffe, P2 ;  /* 0x0001fffeffc97807 */ /* 0x000fe20001000000 */
[----:B------:R-:W-:Y:S01]  /*206e0*/  STL.64 [R1+0x7f0], R212 ;  /* 0x0007f0d401007387 */ /* 0x000fe20000100a00 */
[----:B------:R-:W-:Y:S01]  /*206f0*/  ISETP.GE.U32.AND P2, PT, R204, 0x7ffffdc3, PT ;  /* 0x7ffffdc3cc00780c */ /* 0x000fe20003f46070 */
[----:B------:R-:W-:Y:S01]  /*20700*/  UIADD3 UR20, UPT, UPT, UR20, -0x1ea, URZ ;  /* 0xfffffe1614147890 */ /* 0x000fe2000fffe0ff */
[----:B------:R-:W-:Y:S01]  /*20710*/  LOP3.LUT R189, R189, 0x3, RZ, 0xc0, !PT ;  /* 0x00000003bdbd7812 */ /* 0x000fe200078ec0ff */
[----:B------:R1:W-:Y:S01]  /*20720*/  STL.64 [R1+0x7e8], R198 ;  /* 0x0007e8c601007387 */ /* 0x0003e20000100a00 */
[----:B------:R-:W-:Y:S01]  /*20730*/  SEL R204, RZ, 0x4, P2 ;  /* 0x00000004ffcc7807 */ /* 0x000fe20001000000 */
[----:B------:R-:W-:Y:S01]  /*20740*/  USEL UR17, URZ, 0x4, UP1 ;  /* 0x00000004ff117887 */ /* 0x000fe20008800000 */
[----:B------:R-:W-:Y:S01]  /*20750*/  ISETP.GE.U32.AND P2, PT, R207, 0x7ffffdc4, PT ;  /* 0x7ffffdc4cf00780c */ /* 0x000fe20003f46070 */
[----:B------:R1:W-:Y:S01]  /*20760*/  STL.64 [R1+0x7e0], R2 ;  /* 0x0007e00201007387 */ /* 0x0003e20000100a00 */
[----:B---3--:R-:W-:Y:S01]  /*20770*/  IADD3 R190, PT, PT, R208, -0x1e2, RZ ;  /* 0xfffffe1ed0be7810 */ /* 0x008fe20007ffe0ff */
[----:B------:R-:W-:Y:S01]  /*20780*/  UISETP.GE.U32.AND UP1, UPT, UR6, 0x7ffffdd1, UPT ;  /* 0x7ffffdd10600788c */ /* 0x000fe2000bf26070 */
[----:B------:R-:W-:Y:S01]  /*20790*/  IADD3 R207, PT, PT, R189, R194, R195 ;  /* 0x000000c2bdcf7210 */ /* 0x000fe20007ffe0c3 */
[----:B------:R-:W-:Y:S01]  /*207a0*/  IMAD.IADD R189, R193, 0x1, R192 ;  /* 0x00000001c1bd7824 */ /* 0x000fe200078e02c0 */
[----:B------:R-:W-:Y:S01]  /*207b0*/  SEL R194, RZ, 0x7fff8, P2 ;  /* 0x0007fff8ffc27807 */ /* 0x000fe20001000000 */
[----:B------:R-:W-:Y:S01]  /*207c0*/  UIADD3 UR19, UPT, UPT, UR19, -0x1e9, URZ ;  /* 0xfffffe1713137890 */ /* 0x000fe2000fffe0ff */
[----:B------:R-:W-:Y:S01]  /*207d0*/  ISETP.GE.U32.AND P2, PT, R190, 0x7ffffddf, PT ;  /* 0x7ffffddfbe00780c */ /* 0x000fe20003f46070 */
[----:B------:R-:W-:Y:S01]  /*207e0*/  VIADD R190, R210, 0xfffffe1f ;  /* 0xfffffe1fd2be7836 */ /* 0x000fe20000000000 */
[----:B--2---:R-:W-:Y:S01]  /*207f0*/  IADD3 R247, PT, PT, R209, -0x200, RZ ;  /* 0xfffffe00d1f77810 */ /* 0x004fe20007ffe0ff */
[----:B------:R-:W-:Y:S01]  /*20800*/  USEL UR6, URZ, 0x7fff8, UP2 ;  /* 0x0007fff8ff067887 */ /* 0x000fe20009000000 */
[----:B------:R-:W-:Y:S01]  /*20810*/  SEL R195, RZ, 0x4, P2 ;  /* 0x00000004ffc37807 */ /* 0x000fe20001000000 */
[----:B------:R-:W-:Y:S01]  /*20820*/  USEL UR22, URZ, 0x1, UP5 ;  /* 0x00000001ff167887 */ /* 0x000fe2000a800000 */
[----:B------:R-:W-:Y:S01]  /*20830*/  ISETP.GE.U32.AND P2, PT, R190, 0x7ffffde0, PT ;  /* 0x7ffffde0be00780c */ /* 0x000fe20003f46070 */
[----:B------:R-:W-:Y:S01]  /*20840*/  UISETP.GE.U32.AND UP2, UPT, UR5, 0x7ffffdd2, UPT ;  /* 0x7ffffdd20500788c */ /* 0x000fe2000bf46070 */
[----:B------:R-:W-:Y:S01]  /*20850*/  LOP3.LUT R189, R189, 0x3, RZ, 0xc0, !PT ;  /* 0x00000003bdbd7812 */ /* 0x000fe200078ec0ff */
[----:B------:R-:W-:Y:S01]  /*20860*/  UIADD3 UR8, UPT, UPT, UR8, -0x1ee, URZ ;  /* 0xfffffe1208087890 */ /* 0x000fe2000fffe0ff */
[----:B------:R-:W-:Y:S01]  /*20870*/  SEL R193, RZ, 0x7fff8, P2 ;  /* 0x0007fff8ffc17807 */ /* 0x000fe20001000000 */
[----:B------:R-:W-:Y:S01]  /*20880*/  UISETP.GE.U32.AND UP5, UPT, UR20, 0x7ffffdd7, UPT ;  /* 0x7ffffdd71400788c */ /* 0x000fe2000bfa6070 */
[----:B------:R-:W-:Y:S01]  /*20890*/  ISETP.GE.U32.AND P2, PT, R247, 0x7ffffdc1, PT ;  /* 0x7ffffdc1f700780c */ /* 0x000fe20003f46070 */
[----:B------:R-:W-:Y:S01]  /*208a0*/  USEL UR20, URZ, 0x1fffe, UP6 ;  /* 0x0001fffeff147887 */ /* 0x000fe2000b000000 */
[----:B------:R-:W2:Y:S01]  /*208b0*/  LDL.LU.64 R246, [R1+0x258] ;  /* 0x0002580001f67983 */ /* 0x000ea20000300a00 */
[----:B------:R-:W-:Y:S01]  /*208c0*/  IADD3 R191, PT, PT, R189, R196, R197 ;  /* 0x000000c4bdbf7210 */ /* 0x000fe20007ffe0c5 */
[----:B------:R-:W-:-:S02]  /*208d0*/  UISETP.GE.U32.AND UP6, UPT, UR19, 0x7ffffdd8, UPT ;  /* 0x7ffffdd81300788c */ /* 0x000fc4000bfc6070 */
[----:B------:R-:W3:Y:S01]  /*208e0*/  LDL.64 R228, [R1+0x130] ;  /* 0x0001300001e47983 */ /* 0x000ee20000100a00 */
[----:B------:R-:W-:Y:S02]  /*208f0*/  UIADD3 UR7, UPT, UPT, UR7, -0x1ed, URZ ;  /* 0xfffffe1307077890 */ /* 0x000fe4000fffe0ff */
[----:B------:R-:W-:Y:S01]  /*20900*/  USEL UR25, URZ, 0x1, UP1 ;  /* 0x00000001ff197887 */ /* 0x000fe20008800000 */
[----:B------:R-:W3:Y:S01]  /*20910*/  LDL.64 R132, [R1+0x138] ;  /* 0x0001380001847983 */ /* 0x000ee20000100a00 */
[----:B------:R-:W-:Y:S01]  /*20920*/  SEL R189, RZ, 0x1, P2 ;  /* 0x00000001ffbd7807 */ /* 0x000fe20001000000 */
[----:B------:R-:W-:Y:S02]  /*20930*/  USEL UR19, URZ, 0x1, UP3 ;  /* 0x00000001ff137887 */ /* 0x000fe40009800000 */
[----:B------:R-:W-:Y:S01]  /*20940*/  USEL UR26, URZ, 0x1fffe, UP2 ;  /* 0x0001fffeff1a7887 */ /* 0x000fe20009000000 */
[----:B------:R-:W-:Y:S01]  /*20950*/  IMAD.IADD R190, R203, 0x1, R202 ;  /* 0x00000001cbbe7824 */ /* 0x000fe200078e02ca */
[----:B------:R-:W-:Y:S01]  /*20960*/  UISETP.GE.U32.AND UP3, UPT, UR8, 0x7ffffdd3, UPT ;  /* 0x7ffffdd30800788c */ /* 0x000fe2000bf66070 */
[----:B------:R-:W-:Y:S01]  /*20970*/  IMAD.IADD R189, R189, 0x1, R201 ;  /* 0x00000001bdbd7824 */ /* 0x000fe200078e02c9 */
[----:B------:R-:W-:Y:S01]  /*20980*/  USEL UR8, URZ, 0x1fffe, UP4 ;  /* 0x0001fffeff087887 */ /* 0x000fe2000a000000 */
[----:B------:R-:W-:Y:S01]  /*20990*/  LDGSTS.E [R135+0x7000], desc[UR28][R14.64], P5 ;  /* 0x070000000e877fae */ /* 0x000fe2000a9a101c */
[----:B------:R-:W-:-:S02]  /*209a0*/  UIADD3 UR20, UPT, UPT, UR22, UR20, URZ ;  /* 0x0000001416147290 */ /* 0x000fc4000fffe0ff */
[----:B------:R-:W-:Y:S02]  /*209b0*/  UISETP.GE.U32.AND UP4, UPT, UR7, 0x7ffffdd4, UPT ;  /* 0x7ffffdd40700788c */ /* 0x000fe4000bf86070 */
[----:B------:R-:W-:Y:S01]  /*209c0*/  UIADD3 UR18, UPT, UPT, UR21, UR18, URZ ;  /* 0x0000001215127290 */ /* 0x000fe2000fffe0ff */
[----:B------:R-:W-:Y:S01]  /*209d0*/  SHF.R.U32.HI R188, RZ, 0x1, R188 ;  /* 0x00000001ffbc7819 */ /* 0x000fe200000116bc */
[----:B------:R-:W-:Y:S01]  /*209e0*/  UIADD3 UR25, UPT, UPT, UR25, UR26, URZ ;  /* 0x0000001a19197290 */ /* 0x000fe2000fffe0ff */
[----:B------:R-:W-:Y:S01]  /*209f0*/  LOP3.LUT R189, R189, 0x3, RZ, 0xc0, !PT ;  /* 0x00000003bdbd7812 */ /* 0x000fe200078ec0ff */
[----:B------:R-:W-:Y:S01]  /*20a00*/  UIADD3 UR8, UPT, UPT, UR19, UR8, URZ ;  /* 0x0000000813087290 */ /* 0x000fe2000fffe0ff */
[----:B------:R-:W-:Y:S01]  /*20a10*/  LOP3.LUT R190, R190, 0x3, RZ, 0xc0, !PT ;  /* 0x00000003bebe7812 */ /* 0x000fe200078ec0ff */
[----:B------:R-:W-:Y:S01]  /*20a20*/  ULOP3.LUT UR20, UR20, 0x3, URZ, 0xc0, !UPT ;  /* 0x0000000314147892 */ /* 0x000fe2000f8ec0ff */
[----:B------:R-:W-:Y:S01]  /*20a30*/  LDGSTS.E [R135+0x7200], desc[UR28][R10.64], P5 ;  /* 0x072000000a877fae */ /* 0x000fe2000a9a101c */
[----:B------:R-:W-:-:S02]  /*20a40*/  USEL UR23, URZ, 0x4, UP3 ;  /* 0x00000004ff177887 */ /* 0x000fc40009800000 */
[----:B------:R-:W-:Y:S01]  /*20a50*/  USEL UR24, URZ, 0x7fff8, UP4 ;  /* 0x0007fff8ff187887 */ /* 0x000fe2000a000000 */
[----:B------:R-:W3:Y:S01]  /*20a60*/  LDL.64 R230, [R1+0x140] ;  /* 0x0001400001e67983 */ /* 0x000ee20000100a00 */
[----:B------:R-:W-:Y:S01]  /*20a70*/  ULOP3.LUT UR25, UR25, 0x3, URZ, 0xc0, !UPT ;  /* 0x0000000319197892 */ /* 0x000fe2000f8ec0ff */
[----:B------:R-:W-:Y:S01]  /*20a80*/  IADD3 R189, PT, PT, R189, R194, R204 ;  /* 0x000000c2bdbd7210 */ /* 0x000fe20007ffe0cc */
[----:B------:R-:W-:Y:S01]  /*20a90*/  USEL UR5, URZ, 0x4, UP5 ;  /* 0x00000004ff057887 */ /* 0x000fe2000a800000 */
[----:B------:R-:W3:Y:S01]  /*20aa0*/  LDL.64 R232, [R1+0x148] ;  /* 0x0001480001e87983 */ /* 0x000ee20000100a00 */
[----:B------:R-:W-:Y:S02]  /*20ab0*/  USEL UR7, URZ, 0x7fff8, UP6 ;  /* 0x0007fff8ff077887 */ /* 0x000fe4000b000000 */
[----:B------:R-:W-:Y:S01]  /*20ac0*/  ULOP3.LUT UR8, UR8, 0x3, URZ, 0xc0, !UPT ;  /* 0x0000000308087892 */ /* 0x000fe2000f8ec0ff */
[----:B------:R-:W3:Y:S01]  /*20ad0*/  LDL.64 R238, [R1+0x150] ;  /* 0x0001500001ee7983 */ /* 0x000ee20000100a00 */
[----:B------:R-:W-:-:S02]  /*20ae0*/  UIADD3 UR6, UPT, UPT, UR20, UR6, UR17 ;  /* 0x0000000614067290 */ /* 0x000fc4000fffe011 */
[----:B------:R-:W-:Y:S01]  /*20af0*/  UIADD3 UR23, UPT, UPT, UR25, UR24, UR23 ;  /* 0x0000001819177290 */ /* 0x000fe2000fffe017 */
[----:B------:R-:W-:Y:S01]  /*20b00*/  IADD3 R192, PT, PT, R190, R205, R206 ;  /* 0x000000cdbec07210 */ /* 0x000fe20007ffe0ce */
[----:B------:R-:W-:Y:S01]  /*20b10*/  UIADD3 UR7, UPT, UPT, UR8, UR7, UR5 ;  /* 0x0000000708077290 */ /* 0x000fe2000fffe005 */
[----:B------:R-:W-:Y:S01]  /*20b20*/  SHF.L.U32 R190, R191, 0x8, RZ ;  /* 0x00000008bfbe7819 */ /* 0x000fe200000006ff */
[----:B------:R-:W-:Y:S01]  /*20b30*/  ULOP3.LUT UR18, UR18, 0x3, URZ, 0xc0, !UPT ;  /* 0x0000000312127892 */ /* 0x000fe2000f8ec0ff */
[----:B------:R-:W-:Y:S01]  /*20b40*/  LOP3.LUT R189, R189, 0xf, RZ, 0xc0, !PT ;  /* 0x0000000fbdbd7812 */ /* 0x000fe200078ec0ff */
[----:B------:R-:W-:Y:S01]  /*20b50*/  USHF.L.U32 UR5, UR6, 0x8, URZ ;  /* 0x0000000806057899 */ /* 0x000fe200080006ff */
[----:B------:R-:W-:Y:S01]  /*20b60*/  LOP3.LUT P5, RZ, R188, 0x1, RZ, 0xc0, !PT ;  /* 0x00000001bcff7812 */ /* 0x000fe200078ac0ff */
[----:B------:R-:W-:Y:S01]  /*20b70*/  ULOP3.LUT UR23, UR23, 0xf, URZ, 0xc0, !UPT ;  /* 0x0000000f17177892 */ /* 0x000fe2000f8ec0ff */
[----:B------:R-:W-:Y:S01]  /*20b80*/  LOP3.LUT R191, R190, 0xf00, RZ, 0xe2, !PT ;  /* 0x00000f00bebf7812 */ /* 0x000fe200078ee2ff */
[----:B------:R-:W-:Y:S01]  /*20b90*/  ULOP3.LUT UR5, UR5, 0xf00, URZ, 0xe2, !UPT ;  /* 0x00000f0005057892 */ /* 0x000fe2000f8ee2ff */
[----:B------:R-:W-:Y:S01]  /*20ba0*/  IMAD R190, R192, 0x10, R189 ;  /* 0x00000010c0be7824 */ /* 0x000fe200078e02bd */
[----:B------:R-:W-:Y:S01]  /*20bb0*/  ULEA UR7, UR7, UR23, 0x4 ;  /* 0x0000001707077291 */ /* 0x000fe2000f8e20ff */
[----:B------:R-:W-:Y:S01]  /*20bc0*/  IADD3 R189, PT, PT, R193, UR18, R195 ;  /* 0x00000012c1bd7c10 */ /* 0x000fe2000fffe0c3 */
[----:B------:R-:W-:Y:S01]  /*20bd0*/  IMAD R191, R207, 0x1000, R191 ;  /* 0x00001000cfbf7824 */ /* 0x000fe200078e02bf */
[----:B------:R-:W-:Y:S01]  /*20be0*/  LDGSTS.E [R135+0x7400], desc[UR28][R6.64], P4 ;  /* 0x0740000006877fae */ /* 0x000fe2000a1a101c */
[----:B------:R-:W-:Y:S01]  /*20bf0*/  ULOP3.LUT UR7, UR7, 0xff, URZ, 0xc0, !UPT ;  /* 0x000000ff07077892 */ /* 0x000fe2000f8ec0ff */
[----:B------:R-:W-:-:S02]  /*20c00*/  LEA R189, R189, UR5, 0xc ;  /* 0x00000005bdbd7c11 */ /* 0x000fc4000f8e60ff */
[----:B------:R-:W-:Y:S01]  /*20c10*/  LOP3.LUT R190, R190, 0xff, RZ, 0xc0, !PT ;  /* 0x000000ffbebe7812 */ /* 0x000fe200078ec0ff */
[----:B------:R-:W-:Y:S02]  /*20c20*/  LDGSTS.E [R135+0x7600], desc[UR28][R4.64], P4 ;  /* 0x0760000004877fae */ /* 0x000fe4000a1a101c */
[----:B------:R-:W-:Y:S01]  /*20c30*/  VIADD R189, R189, UR7 ;  /* 0x00000007bdbd7c36 */ /* 0x000fe20008000000 */
[----:B------:R-:W-:Y:S01]  /*20c40*/  IADD3 R190, PT, PT, R191, R190, RZ ;  /* 0x000000bebfbe7210 */ /* 0x000fe20007ffe0ff */
[----:B------:R-:W-:Y:S03]  /*20c50*/  LDGSTS.E [R135+0x7800], desc[UR28][R8.64], P5 ;  /* 0x0780000008877fae */ /* 0x000fe6000a9a101c */
[----:B------:R-:W-:Y:S01]  /*20c60*/  PRMT R188, R190, 0x5410, R189 ;  /* 0x00005410bebc7816 */ /* 0x000fe200000000bd */
[----:B------:R-:W-:Y:S03]  /*20c70*/  LDGSTS.E [R135+0x7a00], desc[UR28][R12.64], P5 ;  /* 0x07a000000c877fae */ /* 0x000fe6000a9a101c */
[C---:B------:R-:W-:Y:S01]  /*20c80*/  SHF.R.U64 R189, R188.reuse, 0x1f, RZ ;  /* 0x0000001fbcbd7819 */ /* 0x040fe200000012ff */
[----:B------:R-:W-:Y:S03]  /*20c90*/  LDGSTS.E [R135+0x7c00], desc[UR28][R16.64], !P3 ;  /* 0x07c0000010877fae */ /* 0x000fe6000d9a101c */
[----:B------:R-:W-:Y:S01]  /*20ca0*/  LOP3.LUT P4, RZ, R189, 0x1, RZ, 0xc0, !PT ;  /* 0x00000001bdff7812 */ /* 0x000fe2000788c0ff */
[----:B------:R-:W-:Y:S01]  /*20cb0*/  LDGSTS.E [R135+0x7e00], desc[UR28][R20.64], !P3 ;  /* 0x07e0000014877fae */ /* 0x000fe2000d9a101c */
[----:B------:R-:W-:-:S03]  /*20cc0*/  SHF.R.U64 R189, R188, 0x1e, RZ ;  /* 0x0000001ebcbd7819 */ /* 0x000fc600000012ff */
[----:B------:R-:W3:Y:S01]  /*20cd0*/  LDL.64 R240, [R1+0x158] ;  /* 0x0001580001f07983 */ /* 0x000ee20000100a00 */
[----:B------:R-:W-:Y:S02]  /*20ce0*/  LOP3.LUT P5, RZ, R189, 0x1, RZ, 0xc0, !PT ;  /* 0x00000001bdff7812 */ /* 0x000fe400078ac0ff */
[----:B------:R-:W-:-:S04]  /*20cf0*/  SHF.R.U64 R189, R188, 0x1d, RZ ;  /* 0x0000001dbcbd7819 */ /* 0x000fc800000012ff */
[----:B------:R-:W-:Y:S01]  /*20d00*/  LOP3.LUT P3, RZ, R189, 0x1, RZ, 0xc0, !PT ;  /* 0x00000001bdff7812 */ /* 0x000fe2000786c0ff */
[----:B------:R-:W-:Y:S01]  /*20d10*/  LDGSTS.E [R135+0x8000], desc[UR28][R24.64], P4 ;  /* 0x0800000018877fae */ /* 0x000fe2000a1a101c */
[----:B------:R-:W-:-:S03]  /*20d20*/  SHF.R.U64 R189, R188, 0x1c, RZ ;  /* 0x0000001cbcbd7819 */ /* 0x000fc600000012ff */
[----:B------:R-:W-:Y:S01]  /*20d30*/  LDGSTS.E [R135+0x8200], desc[UR28][R28.64], P4 ;  /* 0x082000001c877fae */ /* 0x000fe2000a1a101c */
[----:B------:R-:W-:Y:S02]  /*20d40*/  LOP3.LUT P4, RZ, R189, 0x1, RZ, 0xc0, !PT ;  /* 0x00000001bdff7812 */ /* 0x000fe4000788c0ff */
[C---:B------:R-:W-:Y:S01]  /*20d50*/  SHF.R.U64 R189, R188.reuse, 0x1b, RZ ;  /* 0x0000001bbcbd7819 */ /* 0x040fe200000012ff */
[----:B------:R-:W-:Y:S04]  /*20d60*/  LDGSTS.E [R135+0x8400], desc[UR28][R32.64], P5 ;  /* 0x0840000020877fae */ /* 0x000fe8000a9a101c */
[----:B------:R-:W-:Y:S01]  /*20d70*/  LDGSTS.E [R135+0x8600], desc[UR28][R36.64], P5 ;  /* 0x0860000024877fae */ /* 0x000fe2000a9a101c */
[----:B------:R-:W-:Y:S02]  /*20d80*/  LOP3.LUT P5, RZ, R189, 0x1, RZ, 0xc0, !PT ;  /* 0x00000001bdff7812 */ /* 0x000fe400078ac0ff */
[----:B------:R-:W-:Y:S01]  /*20d90*/  SHF.R.U64 R189, R188, 0x1a, RZ ;  /* 0x0000001abcbd7819 */ /* 0x000fe200000012ff */
[----:B------:R-:W-:Y:S04]  /*20da0*/  LDGSTS.E [R135+0x8800], desc[UR28][R40.64], P3 ;  /* 0x0880000028877fae */ /* 0x000fe800099a101c */
[----:B------:R-:W-:Y:S01]  /*20db0*/  LDGSTS.E [R135+0x8a00], desc[UR28][R44.64], P3 ;  /* 0x08a000002c877fae */ /* 0x000fe200099a101c */
[----:B------:R-:W-:-:S02]  /*20dc0*/  LOP3.LUT P3, RZ, R189, 0x1, RZ, 0xc0, !PT ;  /* 0x00000001bdff7812 */ /* 0x000fc4000786c0ff */
[----:B------:R-:W-:Y:S01]  /*20dd0*/  SHF.R.U64 R189, R188, 0x19, RZ ;  /* 0x00000019bcbd7819 */ /* 0x000fe200000012ff */
[----:B------:R-:W-:Y:S04]  /*20de0*/  LDGSTS.E [R135+0x8c00], desc[UR28][R48.64], P4 ;  /* 0x08c0000030877fae */ /* 0x000fe8000a1a101c */
[----:B------:R-:W-:Y:S04]  /*20df0*/  LDGSTS.E [R135+0x8e00], desc[UR28][R60.64], P4 ;  /* 0x08e000003c877fae */ /* 0x000fe8000a1a101c */
[----:B------:R-:W-:Y:S04]  /*20e00*/  LDGSTS.E [R135+0x9000], desc[UR28][R64.64], P5 ;  /* 0x0900000040877fae */ /* 0x000fe8000a9a101c */
[----:B------:R-:W-:Y:S04]  /*20e10*/  LDGSTS.E [R135+0x9200], desc[UR28][R68.64], P5 ;  /* 0x0920000044877fae */ /* 0x000fe8000a9a101c */
[----:B------:R-:W-:Y:S04]  /*20e20*/  LDGSTS.E [R135+0x9400], desc[UR28][R72.64], P3 ;  /* 0x0940000048877fae */ /* 0x000fe800099a101c */
[----:B------:R-:W-:Y:S01]  /*20e30*/  LDGSTS.E [R135+0x9600], desc[UR28][R76.64], P3 ;  /* 0x096000004c877fae */ /* 0x000fe200099a101c */
[----:B------:R-:W-:Y:S01]  /*20e40*/  IMAD.MOV.U32 R226, RZ, RZ, R248 ;  /* 0x000000ffffe27224 */ /* 0x000fe200078e00f8 */
[----:B------:R-:W-:-:S02]  /*20e50*/  MOV R227, R249 ;  /* 0x000000f900e37202 */ /* 0x000fc40000000f00 */
[----:B------:R-:W4:Y:S01]  /*20e60*/  LDL.64 R248, [R1+0x168] ;  /* 0x0001680001f87983 */ /* 0x000f220000100a00 */
[----:B--2---:R-:W-:-:S04]  /*20e70*/  IADD3 R208, P6, PT, R246, UR12, RZ ;  /* 0x0000000cf6d07c10 */ /* 0x004fc8000ffde0ff */
[----:B------:R-:W-:Y:S02]  /*20e80*/  IADD3.X R209, PT, PT, R247, UR13, RZ, P6, !PT ;  /* 0x0000000df7d17c10 */ /* 0x000fe4000b7fe4ff */
[----:B------:R-:W-:Y:S01]  /*20e90*/  LOP3.LUT P6, RZ, R189, 0x1, RZ, 0xc0, !PT ;  /* 0x00000001bdff7812 */ /* 0x000fe200078cc0ff */
[----:B------:R-:W2:Y:S01]  /*20ea0*/  LDL.64 R246, [R1+0x160] ;  /* 0x0001600001f67983 */ /* 0x000ea20000100a00 */
[----:B------:R-:W-:-:S04]  /*20eb0*/  SHF.R.U64 R189, R188, 0x18, RZ ;  /* 0x00000018bcbd7819 */ /* 0x000fc800000012ff */
        /* <DEDUP_REMOVED lines=8> */
[----:B------:R-:W-:Y:S03]  /*20f40*/  LDGSTS.E [R135+0x9c00], desc[UR28][R88.64], P4 ;  /* 0x09c0000058877fae */ /* 0x000fe6000a1a101c */
        /* <DEDUP_REMOVED lines=19> */
[----:B------:R-:W-:-:S03]  /*21080*/  LOP3.LUT P4, RZ, R189, 0x1, RZ, 0xc0, !PT ;  /* 0x00000001bdff7812 */ /* 0x000fc6000788c0ff */
[----:B------:R-:W-:Y:S04]  /*21090*/  LDGSTS.E [R135+0xb000], desc[UR28][R128.64], P5 ;  /* 0x0b00000080877fae */ /* 0x000fe8000a9a101c */
[----:B------:R-:W-:Y:S04]  /*210a0*/  LDGSTS.E [R135+0xb200], desc[UR28][R156.64], P5 ;  /* 0x0b2000009c877fae */ /* 0x000fe8000a9a101c */
[----:B------:R-:W-:Y:S04]  /*210b0*/  LDGSTS.E [R135+0xb400], desc[UR28][R224.64], P3 ;  /* 0x0b400000e0877fae */ /* 0x000fe800099a101c */
[----:B------:R-:W-:Y:S04]  /*210c0*/  LDGSTS.E [R135+0xb600], desc[UR28][R244.64], P3 ;  /* 0x0b600000f4877fae */ /* 0x000fe800099a101c */
[----:B------:R1:W-:Y:S04]  /*210d0*/  STL.64 [R1+0x3d8], R208 ;  /* 0x0003d8d001007387 */ /* 0x0003e80000100a00 */
[----:B------:R-:W-:Y:S04]  /*210e0*/  LDGSTS.E [R135+0xb800], desc[UR28][R236.64], P6 ;  /* 0x0b800000ec877fae */ /* 0x000fe8000b1a101c */
[----:B------:R-:W2:Y:S04]  /*210f0*/  LDL.64 R244, [R1+0x170] ;  /* 0x0001700001f47983 */ /* 0x000ea80000100a00 */
[----:B------:R-:W-:Y:S04]  /*21100*/  LDGSTS.E [R135+0xba00], desc[UR28][R226.64], P6 ;  /* 0x0ba00000e2877fae */ /* 0x000fe8000b1a101c */
[----:B------:R-:W2:Y:S04]  /*21110*/  LDL.64 R236, [R1+0x178] ;  /* 0x0001780001ec7983 */ /* 0x000ea80000100a00 */
[----:B---3--:R-:W-:Y:S04]  /*21120*/  LDGSTS.E [R135+0xbc00], desc[UR28][R228.64], P4 ;  /* 0x0bc00000e4877fae */ /* 0x008fe8000a1a101c */
[----:B------:R-:W-:Y:S04]  /*21130*/  LDGSTS.E [R135+0xbe00], desc[UR28][R132.64], P4 ;  /* 0x0be0000084877fae */ /* 0x000fe8000a1a101c */
[----:B----4-:R-:W3:Y:S04]  /*21140*/  LDL.64 R222, [R1+0x180] ;  /* 0x0001800001de7983 */ /* 0x010ee80000100a00 */
[----:B------:R-:W4:Y:S04]  /*21150*/  LDL.64 R224, [R1+0x190] ;  /* 0x0001900001e07983 */ /* 0x000f280000100a00 */
[----:B------:R-:W4:Y:S04]  /*21160*/  LDL.64 R132, [R1+0x188] ;  /* 0x0001880001847983 */ /* 0x000f280000100a00 */
[----:B------:R-:W4:Y:S04]  /*21170*/  LDL.64 R226, [R1+0x198] ;  /* 0x0001980001e27983 */ /* 0x000f280000100a00 */
[----:B------:R-:W4:Y:S01]  /*21180*/  LDL.64 R228, [R1+0x1a0] ;  /* 0x0001a00001e47983 */ /* 0x000f220000100a00 */
[----:B------:R-:W-:-:S04]  /*21190*/  SHF.R.U64 R189, R188, 0xf, RZ ;  /* 0x0000000fbcbd7819 */ /* 0x000fc800000012ff */
[----:B------:R-:W-:Y:S02]  /*211a0*/  LOP3.LUT P5, RZ, R189, 0x1, RZ, 0xc0, !PT ;  /* 0x00000001bdff7812 */ /* 0x000fe400078ac0ff */
[----:B------:R-:W-:-:S04]  /*211b0*/  SHF.R.U64 R189, R188, 0xe, RZ ;  /* 0x0000000ebcbd7819 */ /* 0x000fc800000012ff */
[----:B------:R-:W-:Y:S02]  /*211c0*/  LOP3.LUT P3, RZ, R189, 0x1, RZ, 0xc0, !PT ;  /* 0x00000001bdff7812 */ /* 0x000fe4000786c0ff */
[----:B------:R-:W-:-:S04]  /*211d0*/  SHF.R.U64 R189, R188, 0xd, RZ ;  /* 0x0000000dbcbd7819 */ /* 0x000fc800000012ff */
[----:B------:R-:W-:Y:S01]  /*211e0*/  LOP3.LUT P6, RZ, R189, 0x1, RZ, 0xc0, !PT ;  /* 0x00000001bdff7812 */ /* 0x000fe200078cc0ff */
[----:B------:R-:W-:Y:S04]  /*211f0*/  LDGSTS.E [R135+0xc000], desc[UR28][R230.64], P5 ;  /* 0x0c000000e6877fae */ /* 0x000fe8000a9a101c */
[----:B------:R-:W-:Y:S04]  /*21200*/  LDGSTS.E [R135+0xc200], desc[UR28][R232.64], P5 ;  /* 0x0c200000e8877fae */ /* 0x000fe8000a9a101c */
[----:B------:R-:W-:Y:S04]  /*21210*/  LDGSTS.E [R135+0xc400], desc[UR28][R238.64], P3 ;  /* 0x0c400000ee877fae */ /* 0x000fe800099a101c */
[----:B------:R-:W-:Y:S01]  /*21220*/  LDGSTS.E [R135+0xc600], desc[UR28][R240.64], P3 ;  /* 0x0c600000f0877fae */ /* 0x000fe200099a101c */
[----:B------:R-:W-:-:S03]  /*21230*/  SHF.R.U64 R189, R188, 0xc, RZ ;  /* 0x0000000cbcbd7819 */ /* 0x000fc600000012ff */
[----:B------:R-:W4:Y:S01]  /*21240*/  LDL.64 R230, [R1+0x1c0] ;  /* 0x0001c00001e67983 */ /* 0x000f220000100a00 */
[----:B------:R-:W-:Y:S02]  /*21250*/  LOP3.LUT P4, RZ, R189, 0x1, RZ, 0xc0, !PT ;  /* 0x00000001bdff7812 */ /* 0x000fe4000788c0ff */
[C---:B------:R-:W-:Y:S01]  /*21260*/  SHF.R.U64 R189, R188.reuse, 0xb, RZ ;  /* 0x0000000bbcbd7819 */ /* 0x040fe200000012ff */
[----:B------:R-:W4:Y:S03]  /*21270*/  LDL.64 R232, [R1+0x1c8] ;  /* 0x0001c80001e87983 */ /* 0x000f260000100a00 */
[----:B------:R-:W-:Y:S01]  /*21280*/  LOP3.LUT P5, RZ, R189, 0x1, RZ, 0xc0, !PT ;  /* 0x00000001bdff7812 */ /* 0x000fe200078ac0ff */
[----:B------:R-:W4:Y:S01]  /*21290*/  LDL.64 R238, [R1+0x1d0] ;  /* 0x0001d00001ee7983 */ /* 0x000f220000100a00 */
[----:B------:R-:W-:-:S03]  /*212a0*/  SHF.R.U64 R189, R188, 0xa, RZ ;  /* 0x0000000abcbd7819 */ /* 0x000fc600000012ff */
[----:B------:R-:W4:Y:S01]  /*212b0*/  LDL.64 R240, [R1+0x1d8] ;  /* 0x0001d80001f07983 */ /* 0x000f220000100a00 */
[----:B------:R-:W-:Y:S02]  /*212c0*/  LOP3.LUT P3, RZ, R189, 0x1, RZ, 0xc0, !PT ;  /* 0x00000001bdff7812 */ /* 0x000fe4000786c0ff */
[----:B------:R-:W-:Y:S01]  /*212d0*/  SHF.R.U64 R189, R188, 0x9, RZ ;  /* 0x00000009bcbd7819 */ /* 0x000fe200000012ff */
[----:B--2---:R-:W-:Y:S04]  /*212e0*/  LDGSTS.E [R135+0xc800], desc[UR28][R246.64], P6 ;  /* 0x0c800000f6877fae */ /* 0x004fe8000b1a101c */
[----:B------:R-:W-:Y:S04]  /*212f0*/  LDGSTS.E [R135+0xca00], desc[UR28][R248.64], P6 ;  /* 0x0ca00000f8877fae */ /* 0x000fe8000b1a101c */
[----:B------:R-:W2:Y:S01]  /*21300*/  LDL.64 R246, [R1+0x1b8] ;  /* 0x0001b80001f67983 */ /* 0x000ea20000100a00 */
[----:B------:R-:W-:-:S03]  /*21310*/  LOP3.LUT P6, RZ, R189, 0x1, RZ, 0xc0, !PT ;  /* 0x00000001bdff7812 */ /* 0x000fc600078cc0ff */
[----:B------:R-:W2:Y:S04]  /*21320*/  LDL.64 R248, [R1+0x1e0] ;  /* 0x0001e00001f87983 */ /* 0x000ea80000100a00 */
[----:B------:R-:W-:Y:S04]  /*21330*/  LDGSTS.E [R135+0xcc00], desc[UR28][R244.64], P4 ;  /* 0x0cc00000f4877fae */ /* 0x000fe8000a1a101c */
[----:B------:R-:W-:Y:S04]  /*21340*/  LDGSTS.E [R135+0xce00], desc[UR28][R236.64], P4 ;  /* 0x0ce00000ec877fae */ /* 0x000fe8000a1a101c */
[----:B------:R-:W2:Y:S04]  /*21350*/  LDL.64 R244, [R1+0x1e8] ;  /* 0x0001e80001f47983 */ /* 0x000ea80000100a00 */
[----:B---3--:R-:W-:Y:S04]  /*21360*/  LDGSTS.E [R135+0xd000], desc[UR28][R222.64], P5 ;  /* 0x0d000000de877fae */ /* 0x008fe8000a9a101c */
[----:B------:R-:W3:Y:S04]  /*21370*/  LDL.64 R236, [R1+0x1f0] ;  /* 0x0001f00001ec7983 */ /* 0x000ee80000100a00 */
[----:B----4-:R-:W-:Y:S04]  /*21380*/  LDGSTS.E [R135+0xd200], desc[UR28][R132.64], P5 ;  /* 0x0d20000084877fae */ /* 0x010fe8000a9a101c */
[----:B------:R-:W-:Y:S04]  /*21390*/  LDGSTS.E [R135+0xd400], desc[UR28][R224.64], P3 ;  /* 0x0d400000e0877fae */ /* 0x000fe800099a101c */
[----:B------:R-:W-:Y:S04]  /*213a0*/  LDGSTS.E [R135+0xd600], desc[UR28][R226.64], P3 ;  /* 0x0d600000e2877fae */ /* 0x000fe800099a101c */
[----:B------:R-:W-:Y:S04]  /*213b0*/  LDGSTS.E [R135+0xd800], desc[UR28][R228.64], P6 ;  /* 0x0d800000e4877fae */ /* 0x000fe8000b1a101c */
[----:B------:R-:W4:Y:S04]  /*213c0*/  LDL.64 R132, [R1+0x1f8] ;  /* 0x0001f80001847983 */ /* 0x000f280000100a00 */
[----:B------:R-:W-:Y:S04]  /*213d0*/  LDGSTS.E [R135+0xda00], desc[UR28][R234.64], P6 ;  /* 0x0da00000ea877fae */ /* 0x000fe8000b1a101c */
[----:B------:R-:W4:Y:S01]  /*213e0*/  LDL.LU.64 R234, [R1+0x250] ;  /* 0x0002500001ea7983 */ /* 0x000f220000300a00 */
[----:B------:R-:W-:-:S04]  /*213f0*/  SHF.R.U64 R189, R188, 0x8, RZ ;  /* 0x00000008bcbd7819 */ /* 0x000fc800000012ff */
[----:B------:R-:W-:-:S13]  /*21400*/  LOP3.LUT P4, RZ, R189, 0x1, RZ, 0xc0, !PT ;  /* 0x00000001bdff7812 */ /* 0x000fda000788c0ff */
[----:B------:R-:W-:Y:S01]  /*21410*/  LDGSTS.E [R135+0xdc00], desc[UR28][R250.64], P4 ;  /* 0x0dc00000fa877fae */ /* 0x000fe2000a1a101c */
[----:B------:R-:W-:-:S04]  /*21420*/  SHF.R.U64 R189, R188, 0x7, RZ ;  /* 0x00000007bcbd7819 */ /* 0x000fc800000012ff */
[----:B------:R-:W-:Y:S02]  /*21430*/  LOP3.LUT P5, RZ, R189, 0x1, RZ, 0xc0, !PT ;  /* 0x00000001bdff7812 */ /* 0x000fe400078ac0ff */
[----:B------:R-:W-:-:S04]  /*21440*/  SHF.R.U64 R189, R188, 0x6, RZ ;  /* 0x00000006bcbd7819 */ /* 0x000fc800000012ff */
[----:B------:R-:W-:Y:S01]  /*21450*/  LOP3.LUT P3, RZ, R189, 0x1, RZ, 0xc0, !PT ;  /* 0x00000001bdff7812 */ /* 0x000fe2000786c0ff */
[----:B------:R-:W4:Y:S01]  /*21460*/  LDL.LU.64 R250, [R1+0x248] ;  /* 0x0002480001fa7983 */ /* 0x000f220000300a00 */
[----:B------:R-:W-:-:S03]  /*21470*/  SHF.R.U64 R189, R188, 0x5, RZ ;  /* 0x00000005bcbd7819 */ /* 0x000fc600000012ff */
[----:B-1----:R-:W4:Y:S01]  /*21480*/  LDL.LU.64 R198, [R1+0x240] ;  /* 0x0002400001c67983 */ /* 0x002f220000300a00 */
[----:B------:R-:W-:Y:S02]  /*21490*/  LOP3.LUT P6, RZ, R189, 0x1, RZ, 0xc0, !PT ;  /* 0x00000001bdff7812 */ /* 0x000fe400078cc0ff */
[----:B------:R-:W-:Y:S01]  /*214a0*/  SHF.R.U64 R189, R188, 0x4, RZ ;  /* 0x00000004bcbd7819 */ /* 0x000fe200000012ff */
[----:B------:R-:W4:Y:S04]  /*214b0*/  LDL.64 R212, [R1+0x200] ;  /* 0x0002000001d47983 */ /* 0x000f280000100a00 */
[----:B------:R-:W4:Y:S04]  /*214c0*/  LDL.64 R214, [R1+0x208] ;  /* 0x0002080001d67983 */ /* 0x000f280000100a00 */
[----:B------:R-:W4:Y:S04]  /*214d0*/  LDL.64 R216, [R1+0x210] ;  /* 0x0002100001d87983 */ /* 0x000f280000100a00 */
[----:B------:R-:W4:Y:S04]  /*214e0*/  LDL.64 R218, [R1+0x218] ;  /* 0x0002180001da7983 */ /* 0x000f280000100a00 */
[----:B------:R-:W4:Y:S04]  /*214f0*/  LDL.64 R220, [R1+0x220] ;  /* 0x0002200001dc7983 */ /* 0x000f280000100a00 */
[----:B------:R-:W4:Y:S04]  /*21500*/  LDL.64 R222, [R1+0x228] ;  /* 0x0002280001de7983 */ /* 0x000f280000100a00 */
[----:B------:R-:W4:Y:S04]  /*21510*/  LDL.64 R224, [R1+0x230] ;  /* 0x0002300001e07983 */ /* 0x000f280000100a00 */
[----:B------:R-:W4:Y:S04]  /*21520*/  LDL.LU R227, [R1+0x7d8] ;  /* 0x0007d80001e37983 */ /* 0x000f280000300800 */
[----:B------:R-:W4:Y:S04]  /*21530*/  LDL.64 R228, [R1+0x370] ;  /* 0x0003700001e47983 */ /* 0x000f280000100a00 */
[----:B--2---:R1:W-:Y:S02]  /*21540*/  LDGSTS.E [R135+0xde00], desc[UR28][R246.64], P4 ;  /* 0x0de00000f6877fae */ /* 0x0043e4000a1a101c */
[----:B-1----:R-:W1:Y:S01]  /*21550*/  S2R R247, SR_TID.X ;  /* 0x0000000000f77919 */ /* 0x002e620000002100 */
[----:B------:R-:W-:-:S02]  /*21560*/  LOP3.LUT P4, RZ, R189, 0x1, RZ, 0xc0, !PT ;  /* 0x00000001bdff7812 */ /* 0x000fc4000788c0ff */
[----:B------:R-:W-:Y:S01]  /*21570*/  SHF.R.U64 R189, R188, 0x3, RZ ;  /* 0x00000003bcbd7819 */ /* 0x000fe200000012ff */
[----:B------:R-:W-:Y:S04]  /*21580*/  LDGSTS.E [R135+0xe000], desc[UR28][R230.64], P5 ;  /* 0x0e000000e6877fae */ /* 0x000fe8000a9a101c */
[----:B------:R-:W-:Y:S04]  /*21590*/  LDGSTS.E [R135+0xe200], desc[UR28][R232.64], P5 ;  /* 0x0e200000e8877fae */ /* 0x000fe8000a9a101c */
[----:B------:R-:W-:Y:S04]  /*215a0*/  LDGSTS.E [R135+0xe400], desc[UR28][R238.64], P3 ;  /* 0x0e400000ee877fae */ /* 0x000fe800099a101c */
[----:B------:R-:W-:Y:S01]  /*215b0*/  LDGSTS.E [R135+0xe600], desc[UR28][R240.64], P3 ;  /* 0x0e600000f0877fae */ /* 0x000fe200099a101c */
[----:B------:R-:W-:-:S03]  /*215c0*/  LOP3.LUT P3, RZ, R189, 0x1, RZ, 0xc0, !PT ;  /* 0x00000001bdff7812 */ /* 0x000fc6000786c0ff */
[----:B------:R-:W2:Y:S04]  /*215d0*/  LDL.64 R230, [R1+0x390] ;  /* 0x0003900001e67983 */ /* 0x000ea80000100a00 */
[----:B------:R-:W2:Y:S04]  /*215e0*/  LDL.64 R232, [R1+0x3b0] ;  /* 0x0003b00001e87983 */ /* 0x000ea80000100a00 */
[----:B------:R-:W2:Y:S01]  /*215f0*/  LDL.64 R238, [R1+0x3e0] ;  /* 0x0003e00001ee7983 */ /* 0x000ea20000100a00 */
[----:B-1----:R-:W-:-:S03]  /*21600*/  LOP3.LUT R247, R247, 0x3f, RZ, 0xc0, !PT ;  /* 0x0000003ff7f77812 */ /* 0x002fc600078ec0ff */
[----:B------:R-:W2:Y:S01]  /*21610*/  LDL.64 R240, [R1+0x400] ;  /* 0x0004000001f07983 */ /* 0x000ea20000100a00 */
[----:B------:R-:W-:-:S03]  /*21620*/  ISETP.GE.AND P5, PT, R247, R252, PT ;  /* 0x000000fcf700720c */ /* 0x000fc60003fa6270 */
[----:B------:R-:W-:Y:S01]  /*21630*/  LDGSTS.E [R135+0xe800], desc[UR28][R248.64], P6 ;  /* 0x0e800000f8877fae */ /* 0x000fe2000b1a101c */
[----:B------:R-:W-:-:S03]  /*21640*/  SEL R189, RZ, 0x4, P5 ;  /* 0x00000004ffbd7807 */ /* 0x000fc60002800000 */
[----:B------:R-:W2:Y:S01]  /*21650*/  LDL.64 R246, [R1+0x420] ;  /* 0x0004200001f67983 */ /* 0x000ea20000100a00 */
[----:B------:R-:W-:-:S04]  /*21660*/  ISETP.GT.AND P5, PT, R211, 0x1ff, PT ;  /* 0x000001ffd300780c */ /* 0x000fc80003fa4270 */
[----:B------:R-:W-:Y:S01]  /*21670*/  SEL R189, R189, RZ, P5 ;  /* 0x000000ffbdbd7207 */ /* 0x000fe20002800000 */
[----:B------:R-:W2:Y:S04]  /*21680*/  LDL.64 R248, [R1+0x448] ;  /* 0x0004480001f87983 */ /* 0x000ea80000100a00 */
[----:B------:R-:W-:Y:S04]  /*21690*/  LDGSTS.E [R135+0xea00], desc[UR28][R244.64], P6 ;  /* 0x0ea00000f4877fae */ /* 0x000fe8000b1a101c */
[----:B---3--:R-:W-:Y:S04]  /*216a0*/  LDGSTS.E [R135+0xec00], desc[UR28][R236.64], P4 ;  /* 0x0ec00000ec877fae */ /* 0x008fe8000a1a101c */
[----:B------:R-:W3:Y:S04]  /*216b0*/  LDL.64 R244, [R1+0x520] ;  /* 0x0005200001f47983 */ /* 0x000ee80000100a00 */
[----:B------:R-:W2:Y:S04]  /*216c0*/  LDL.64 R236, [R1+0x608] ;  /* 0x0006080001ec7983 */ /* 0x000ea80000100a00 */
[----:B----4-:R-:W-:Y:S04]  /*216d0*/  LDGSTS.E [R135+0xee00], desc[UR28][R132.64], P4 ;  /* 0x0ee0000084877fae */ /* 0x010fe8000a1a101c */
[----:B------:R-:W4:Y:S01]  /*216e0*/  LDL.64 R132, [R1+0x6c0] ;  /* 0x0006c00001847983 */ /* 0x000f220000100a00 */
[----:B------:R-:W-:-:S04]  /*216f0*/  IADD3 R194, P5, PT, R234, UR12, RZ ;  /* 0x0000000ceac27c10 */ /* 0x000fc8000ffbe0ff */
[----:B------:R-:W-:Y:S02]  /*21700*/  IADD3.X R195, PT, PT, R235, UR13, RZ, P5, !PT ;  /* 0x0000000debc37c10 */ /* 0x000fe4000affe4ff */
[----:B------:R-:W2:Y:S01]  /*21710*/  LDL.64 R234, [R1+0x350] ;  /* 0x0003500001ea7983 */ /* 0x000ea20000100a00 */
[C---:B------:R-:W-:Y:S02]  /*21720*/  SHF.R.U64 R190, R188.reuse, 0x2, RZ ;  /* 0x00000002bcbe7819 */ /* 0x040fe400000012ff */
[----:B------:R-:W-:Y:S02]  /*21730*/  SHF.R.U64 R188, R188, 0x1, RZ ;  /* 0x00000001bcbc7819 */ /* 0x000fe400000012ff */
[----:B------:R-:W-:Y:S02]  /*21740*/  LOP3.LUT P4, RZ, R190, 0x1, RZ, 0xc0, !PT ;  /* 0x00000001beff7812 */ /* 0x000fe4000788c0ff */
[----:B------:R-:W-:-:S04]  /*21750*/  IADD3 R192, P6, PT, R250, UR12, RZ ;  /* 0x0000000cfac07c10 */ /* 0x000fc8000ffde0ff */
[----:B------:R-:W-:Y:S02]  /*21760*/  IADD3.X R193, PT, PT, R251, UR13, RZ, P6, !PT ;  /* 0x0000000dfbc17c10 */ /* 0x000fe4000b7fe4ff */
[----:B------:R-:W-:Y:S01]  /*21770*/  LOP3.LUT P6, RZ, R188, 0x1, RZ, 0xc0, !PT ;  /* 0x00000001bcff7812 */ /* 0x000fe200078cc0ff */
[----:B------:R-:W3:Y:S04]  /*21780*/  LDL.64 R250, [R1+0x6e0] ;  /* 0x0006e00001fa7983 */ /* 0x000ee80000100a00 */
[----:B------:R-:W-:Y:S04]  /*21790*/  LDGSTS.E [R135+0xf000], desc[UR28][R212.64], P3 ;  /* 0x0f000000d4877fae */ /* 0x000fe800099a101c */
[----:B------:R-:W-:Y:S01]  /*217a0*/  LDGSTS.E [R135+0xf200], desc[UR28][R214.64], P3 ;  /* 0x0f200000d6877fae */ /* 0x000fe200099a101c */
[----:B------:R-:W-:-:S03]  /*217b0*/  ISETP.NE.U32.AND P3, PT, R189, RZ, PT ;  /* 0x000000ffbd00720c */ /* 0x000fc60003f65070 */
[----:B------:R-:W-:Y:S04]  /*217c0*/  LDGSTS.E [R135+0xf400], desc[UR28][R216.64], P4 ;  /* 0x0f400000d8877fae */ /* 0x000fe8000a1a101c */
[----:B------:R-:W-:Y:S04]  /*217d0*/  LDGSTS.E [R135+0xf600], desc[UR28][R218.64], P4 ;  /* 0x0f600000da877fae */ /* 0x000fe8000a1a101c */
[----:B------:R-:W-:Y:S01]  /*217e0*/  LDGSTS.E [R135+0xf800], desc[UR28][R220.64], P6 ;  /* 0x0f800000dc877fae */ /* 0x000fe2000b1a101c */
[----:B------:R-:W-:-:S03]  /*217f0*/  IADD3 R190, P5, PT, R198, UR12, RZ ;  /* 0x0000000cc6be7c10 */ /* 0x000fc6000ffbe0ff */
[----:B------:R-:W-:Y:S04]  /*21800*/  LDGSTS.E [R135+0xfa00], desc[UR28][R222.64], P6 ;  /* 0x0fa00000de877fae */ /* 0x000fe8000b1a101c */
[----:B------:R-:W-:Y:S01]  /*21810*/  LDGSTS.E [R135+0xfc00], desc[UR28][R224.64], !P2 ;  /* 0x0fc00000e0877fae */ /* 0x000fe2000d1a101c */
[----:B------:R-:W-:-:S03]  /*21820*/  IADD3 R188, PT, PT, R227, 0x100000, RZ ;  /* 0x00100000e3bc7810 */ /* 0x000fc60007ffe0ff */
[----:B------:R-:W-:Y:S04]  /*21830*/  LDGSTS.E [R135+0xfe00], desc[UR28][R242.64], !P2 ;  /* 0x0fe00000f2877fae */ /* 0x000fe8000d1a101c */
[----:B------:R-:W0:Y:S01]  /*21840*/  LDGDEPBAR ;  /* 0x00000000000079af */ /* 0x000e220000000000 */
[----:B------:R-:W-:-:S03]  /*21850*/  IADD3.X R191, PT, PT, R199, UR13, RZ, P5, !PT ;  /* 0x0000000dc7bf7c10 */ /* 0x000fc6000affe4ff */
[----:B------:R1:W-:Y:S04]  /*21860*/  STL.64 [R1+0x3f8], R194 ;  /* 0x0003f8c201007387 */ /* 0x0003e80000100a00 */
[----:B------:R1:W-:Y:S04]  /*21870*/  STL.64 [R1+0x418], R192 ;  /* 0x000418c001007387 */ /* 0x0003e80000100a00 */
[----:B------:R1:W-:Y:S04]  /*21880*/  STL.64 [R1+0x438], R190 ;  /* 0x000438be01007387 */ /* 0x0003e80000100a00 */
[----:B------:R-:W4:Y:S04]  /*21890*/  LDL.64 R242, [R1+0x6f0] ;  /* 0x0006f00001f27983 */ /* 0x000f280000100a00 */
        /* <DEDUP_REMOVED lines=14> */
[----:B--2---:R-:W-:Y:S04]  /*21980*/  LDGSTS.E [R188+-0x58000], desc[UR28][R234.64], P3 ;  /* 0xa8000000eabc7fae */ /* 0x004fe800099a101c */
[----:B------:R-:W-:Y:S04]  /*21990*/  LDGSTS.E [R188+-0x57c00], desc[UR28][R228.64], P3 ;  /* 0xa8400000e4bc7fae */ /* 0x000fe800099a101c */
[----:B------:R-:W-:Y:S04]  /*219a0*/  LDGSTS.E [R188+-0x57800], desc[UR28][R230.64], P3 ;  /* 0xa8800000e6bc7fae */ /* 0x000fe800099a101c */
[----:B------:R-:W-:Y:S04]  /*219b0*/  LDGSTS.E [R188+-0x57400], desc[UR28][R232.64], P3 ;  /* 0xa8c00000e8bc7fae */ /* 0x000fe800099a101c */
[----:B------:R-:W-:Y:S04]  /*219c0*/  LDGSTS.E [R188+-0x57000], desc[UR28][R238.64], P3 ;  /* 0xa9000000eebc7fae */ /* 0x000fe800099a101c */
[----:B------:R-:W-:Y:S04]  /*219d0*/  LDGSTS.E [R188+-0x56c00], desc[UR28][R240.64], P3 ;  /* 0xa9400000f0bc7fae */ /* 0x000fe800099a101c */
[----:B------:R-:W-:Y:S04]  /*219e0*/  LDGSTS.E [R188+-0x56800], desc[UR28][R246.64], P3 ;  /* 0xa9800000f6bc7fae */ /* 0x000fe800099a101c */
[----:B------:R-:W-:Y:S04]  /*219f0*/  LDGSTS.E [R188+-0x56400], desc[UR28][R248.64], P3 ;  /* 0xa9c00000f8bc7fae */ /* 0x000fe800099a101c */
[----:B---3--:R-:W-:Y:S04]  /*21a00*/  LDGSTS.E [R188+-0x56000], desc[UR28][R244.64], P3 ;  /* 0xaa000000f4bc7fae */ /* 0x008fe800099a101c */
[----:B------:R-:W-:Y:S04]  /*21a10*/  LDGSTS.E [R188+-0x55c00], desc[UR28][R236.64], P3 ;  /* 0xaa400000ecbc7fae */ /* 0x000fe800099a101c */
[----:B------:R-:W2:Y:S04]  /*21a20*/  LDL.64 R234, [R1+0x700] ;  /* 0x0007000001ea7983 */ /* 0x000ea80000100a00 */
[----:B----4-:R-:W-:Y:S04]  /*21a30*/  LDGSTS.E [R188+-0x55800], desc[UR28][R132.64], P3 ;  /* 0xaa80000084bc7fae */ /* 0x010fe800099a101c */
[----:B------:R-:W3:Y:S04]  /*21a40*/  LDL.64 R236, [R1+0x710] ;  /* 0x0007100001ec7983 */ /* 0x000ee80000100a00 */
[----:B------:R-:W4:Y:S04]  /*21a50*/  LDL.64 R244, [R1+0x318] ;  /* 0x0003180001f47983 */ /* 0x000f280000100a00 */
[----:B------:R-:W3:Y:S04]  /*21a60*/  LDL.64 R132, [R1+0x708] ;  /* 0x0007080001847983 */ /* 0x000ee80000100a00 */
[----:B------:R-:W4:Y:S04]  /*21a70*/  LDL.64 R248, [R1+0x330] ;  /* 0x0003300001f87983 */ /* 0x000f280000100a00 */
[----:B------:R-:W4:Y:S04]  /*21a80*/  LDL.64 R246, [R1+0x348] ;  /* 0x0003480001f67983 */ /* 0x000f280000100a00 */
[----:B------:R-:W4:Y:S04]  /*21a90*/  LDL.64 R240, [R1+0x368] ;  /* 0x0003680001f07983 */ /* 0x000f280000100a00 */
[----:B------:R-:W4:Y:S04]  /*21aa0*/  LDL.64 R238, [R1+0x388] ;  /* 0x0003880001ee7983 */ /* 0x000f280000100a00 */
[----:B------:R-:W4:Y:S04]  /*21ab0*/  LDL.64 R232, [R1+0x3a8] ;  /* 0x0003a80001e87983 */ /* 0x000f280000100a00 */
[----:B------:R-:W4:Y:S04]  /*21ac0*/  LDL.64 R230, [R1+0x3d0] ;  /* 0x0003d00001e67983 */ /* 0x000f280000100a00 */
[----:B------:R-:W4:Y:S04]  /*21ad0*/  LDL.64 R228, [R1+0x3f0] ;  /* 0x0003f00001e47983 */ /* 0x000f280000100a00 */
[----:B------:R-:W-:Y:S04]  /*21ae0*/  LDGSTS.E [R188+-0x55400], desc[UR28][R250.64], P3 ;  /* 0xaac00000fabc7fae */ /* 0x000fe800099a101c */
[----:B------:R-:W-:Y:S04]  /*21af0*/  LDGSTS.E [R188+-0x55000], desc[UR28][R242.64], P3 ;  /* 0xab000000f2bc7fae */ /* 0x000fe800099a101c */
[----:B------:R-:W4:Y:S04]  /*21b00*/  LDL.64 R250, [R1+0x3c8] ;  /* 0x0003c80001fa7983 */ /* 0x000f280000100a00 */
[----:B------:R-:W4:Y:S04]  /*21b10*/  LDL.64 R242, [R1+0x3e8] ;  /* 0x0003e80001f27983 */ /* 0x000f280000100a00 */
[----:B--2---:R-:W-:Y:S04]  /*21b20*/  LDGSTS.E [R188+-0x54c00], desc[UR28][R234.64], P3 ;  /* 0xab400000eabc7fae */ /* 0x004fe800099a101c */
[----:B------:R-:W2:Y:S04]  /*21b30*/  LDL.64 R234, [R1+0x408] ;  /* 0x0004080001ea7983 */ /* 0x000ea80000100a00 */
[----:B---3--:R3:W-:Y:S01]  /*21b40*/  LDGSTS.E [R188+-0x54800], desc[UR28][R132.64], P3 ;  /* 0xab80000084bc7fae */ /* 0x0087e200099a101c */
[----:B------:R-:W-:-:S03]  /*21b50*/  VIADD R134, R134, 0x100000 ;  /* 0x0010000086867836 */ /* 0x000fc60000000000 */
[----:B------:R1:W-:Y:S04]  /*21b60*/  LDGSTS.E [R188+-0x54400], desc[UR28][R236.64], P3 ;  /* 0xabc00000ecbc7fae */ /* 0x0003e800099a101c */
[----:B----4-:R1:W-:Y:S04]  /*21b70*/  LDGSTS.E [R134+-0x57f00], desc[UR28][R244.64], P3 ;  /* 0xa8100000f4867fae */ /* 0x0103e800099a101c */
[----:B------:R-:W3:Y:S04]  /*21b80*/  LDL.LU.64 R132, [R1+0x878] ;  /* 0x0008780001847983 */ /* 0x000ee80000300a00 */
[----:B------:R-:W4:Y:S04]  /*21b90*/  LDL.LU.64 R236, [R1+0x870] ;  /* 0x0008700001ec7983 */ /* 0x000f280000300a00 */
[----:B------:R-:W2:Y:S04]  /*21ba0*/  LDL.64 R188, [R1+0x328] ;  /* 0x0003280001bc7983 */ /* 0x000ea80000100a00 */
[----:B------:R-:W2:Y:S04]  /*21bb0*/  LDL.LU.64 R244, [R1+0x868] ;  /* 0x0008680001f47983 */ /* 0x000ea80000300a00 */
[----:B------:R1:W-:Y:S04]  /*21bc0*/  LDGSTS.E [R134+-0x57b00], desc[UR28][R248.64], P3 ;  /* 0xa8500000f8867fae */ /* 0x0003e800099a101c */
[----:B------:R1:W-:Y:S04]  /*21bd0*/  LDGSTS.E [R134+-0x57700], desc[UR28][R246.64], P3 ;  /* 0xa8900000f6867fae */ /* 0x0003e800099a101c */
[----:B------:R1:W-:Y:S04]  /*21be0*/  LDGSTS.E [R134+-0x57300], desc[UR28][R240.64], P3 ;  /* 0xa8d00000f0867fae */ /* 0x0003e800099a101c */
[----:B------:R-:W2:Y:S04]  /*21bf0*/  LDL.LU.64 R248, [R1+0x860] ;  /* 0x0008600001f87983 */ /* 0x000ea80000300a00 */
[----:B------:R-:W2:Y:S04]  /*21c00*/  LDL.LU.64 R246, [R1+0x858] ;  /* 0x0008580001f67983 */ /* 0x000ea80000300a00 */
        /* <DEDUP_REMOVED lines=25> */
[----:B------:R-:W2:Y:S01]  /*21da0*/  LDL.64 R134, [R1+0x310] ;  /* 0x0003100001867983 */ /* 0x000ea20000100a00 */
[----:B---3--:R-:W-:-:S05]  /*21db0*/  VIADD R133, R133, 0x100000 ;  /* 0x0010000085857836 */ /* 0x008fca0000000000 */
[----:B------:R1:W-:Y:S04]  /*21dc0*/  LDGSTS.E [R133+-0x57e00], desc[UR28][R198.64], P3 ;  /* 0xa8200000c6857fae */ /* 0x0003e800099a101c */
[----:B------:R1:W-:Y:S04]  /*21dd0*/  LDGSTS.E [R133+-0x57a00], desc[UR28][R2.64], P3 ;  /* 0xa860000002857fae */ /* 0x0003e800099a101c */
[----:B------:R1:W5:Y:S04]  /*21de0*/  LDL.LU.64 R198, [R1+0x7e8] ;  /* 0x0007e80001c67983 */ /* 0x0003680000300a00 */
[----:B------:R1:W5:Y:S01]  /*21df0*/  LDL.LU.64 R2, [R1+0x7e0] ;  /* 0x0007e00001027983 */ /* 0x0003620000300a00 */
[----:B------:R-:W-:Y:S01]  /*21e00*/  IADD3 R132, PT, PT, R132, 0x100000, RZ ;  /* 0x0010000084847810 */ /* 0x000fe20007ffe0ff */
[----:B------:R-:W-:Y:S01]  /*21e10*/  UMOV UR6, URZ ;  /* 0x000000ff00067c82 */ /* 0x000fe20008000000 */
[C---:B------:R-:W-:Y:S01]  /*21e20*/  ISETP.GE.AND P2, PT, R211.reuse, 0x40, PT ;  /* 0x00000040d300780c */ /* 0x040fe20003f46270 */
[----:B--2---:R1:W-:Y:S04]  /*21e30*/  LDGSTS.E [R133+-0x57600], desc[UR28][R134.64], P3 ;  /* 0xa8a0000086857fae */ /* 0x0043e800099a101c */
[----:B------:R1:W-:Y:S04]  /*21e40*/  LDGSTS.E [R133+-0x57200], desc[UR28][R188.64], P3 ;  /* 0xa8e00000bc857fae */ /* 0x0003e800099a101c */
[----:B------:R1:W-:Y:S04]  /*21e50*/  LDGSTS.E [R133+-0x56e00], desc[UR28][R206.64], P3 ;  /* 0xa9200000ce857fae */ /* 0x0003e800099a101c */
[----:B------:R1:W-:Y:S04]  /*21e60*/  LDGSTS.E [R133+-0x56a00], desc[UR28][R204.64], P3 ;  /* 0xa9600000cc857fae */ /* 0x0003e800099a101c */
[----:B------:R1:W-:Y:S04]  /*21e70*/  LDGSTS.E [R133+-0x56600], desc[UR28][R202.64], P3 ;  /* 0xa9a00000ca857fae */ /* 0x0003e800099a101c */
[----:B------:R1:W-:Y:S04]  /*21e80*/  LDGSTS.E [R133+-0x56200], desc[UR28][R196.64], P3 ;  /* 0xa9e00000c4857fae */ /* 0x0003e800099a101c */
[----:B------:R1:W-:Y:S04]  /*21e90*/  LDGSTS.E [R133+-0x55e00], desc[UR28][R250.64], P3 ;  /* 0xaa200000fa857fae */ /* 0x0003e800099a101c */
[----:B------:R1:W-:Y:S04]  /*21ea0*/  LDGSTS.E [R133+-0x55a00], desc[UR28][R242.64], P3 ;  /* 0xaa600000f2857fae */ /* 0x0003e800099a101c */
[----:B------:R1:W-:Y:S04]  /*21eb0*/  LDGSTS.E [R133+-0x55600], desc[UR28][R234.64], P3 ;  /* 0xaaa00000ea857fae */ /* 0x0003e800099a101c */
[----:B----4-:R1:W-:Y:S04]  /*21ec0*/  LDGSTS.E [R133+-0x55200], desc[UR28][R236.64], P3 ;  /* 0xaae00000ec857fae */ /* 0x0103e800099a101c */
        /* <DEDUP_REMOVED lines=19> */
[----:B------:R1:W-:Y:S01]  /*22000*/  LDGSTS.E [R132+-0x54100], desc[UR28][R190.64], P3 ;  /* 0xabf00000be847fae */ /* 0x0003e200099a101c */
[----:B------:R-:W-:-:S03]  /*22010*/  ISETP.GE.AND P3, PT, R211, 0x80, PT ;  /* 0x00000080d300780c */ /* 0x000fc60003f66270 */
[----:B------:R-:W0:Y:S10]  /*22020*/  LDGDEPBAR ;  /* 0x00000000000079af */ /* 0x000e340000000000 */
[----:B-1----:R-:W-:Y:S05]  /*22030*/  @!P3 BRA `(.L_x_8) ;  /* 0x000000a8008cb947 */ /* 0x002fea0003800000 */
[----:B------:R-:W-:Y:S01]  /*22040*/  STL [R1], R14 ;  /* 0x0000000e01007387 */ /* 0x000fe20000100800 */
[----:B------:R-:W-:Y:S01]  /*22050*/  IMAD.MOV.U32 R231, RZ, RZ, R54 ;  /* 0x000000ffffe77224 */ /* 0x000fe200078e0036 */
[----:B------:R-:W-:Y:S01]  /*22060*/  MOV R230, R55 ;  /* 0x0000003700e67202 */ /* 0x000fe20000000f00 */
[----:B------:R-:W-:Y:S01]  /*22070*/  IMAD.MOV.U32 R225, RZ, RZ, R62 ;  /* 0x000000ffffe17224 */ /* 0x000fe200078e003e */
[----:B------:R-:W-:Y:S01]  /*22080*/  STL [R1+0x8], R10 ;  /* 0x0000080a01007387 */ /* 0x000fe20000100800 */
[----:B------:R-:W-:Y:S01]  /*22090*/  MOV R224, R63 ;  /* 0x0000003f00e07202 */ /* 0x000fe20000000f00 */
[----:B------:R-:W-:Y:S01]  /*220a0*/  IMAD.MOV.U32 R222, RZ, RZ, R67 ;  /* 0x000000ffffde7224 */ /* 0x000fe200078e0043 */
[----:B------:R-:W-:Y:S01]  /*220b0*/  MOV R223, R66 ;  /* 0x0000004200df7202 */ /* 0x000fe20000000f00 */
[----:B------:R-:W-:Y:S01]  /*220c0*/  STL [R1+0x4], R11 ;  /* 0x0000040b01007387 */ /* 0x000fe20000100800 */
[----:B------:R-:W-:Y:S01]  /*220d0*/  IMAD.MOV.U32 R221, RZ, RZ, R70 ;  /* 0x000000ffffdd7224 */ /* 0x000fe200078e0046 */
[----:B------:R-:W-:Y:S01]  /*220e0*/  MOV R191, R123 ;  /* 0x0000007b00bf7202 */ /* 0x000fe20000000f00 */
[----:B------:R-:W-:Y:S01]  /*220f0*/  IMAD.MOV.U32 R220, RZ, RZ, R71 ;  /* 0x000000ffffdc7224 */ /* 0x000fe200078e0047 */
[----:B------:R-:W-:Y:S01]  /*22100*/  STL [R1+0x10], R6 ;  /* 0x0000100601007387 */ /* 0x000fe20000100800 */
[----:B------:R-:W-:Y:S01]  /*22110*/  IMAD.MOV.U32 R192, RZ, RZ, R122 ;  /* 0x000000ffffc07224 */ /* 0x000fe200078e007a */
[----:B------:R-:W-:Y:S01]  /*22120*/  MOV R218, R75 ;  /* 0x0000004b00da7202 */ /* 0x000fe20000000f00 */
[----:B------:R-:W-:Y:S01]  /*22130*/  IMAD.MOV.U32 R219, RZ, RZ, R74 ;  /* 0x000000ffffdb7224 */ /* 0x000fe200078e004a */
[----:B------:R-:W-:Y:S01]  /*22140*/  STL [R1+0xc], R7 ;  /* 0x00000c0701007387 */ /* 0x000fe20000100800 */
[----:B------:R-:W-:Y:S01]  /*22150*/  MOV R217, R78 ;  /* 0x0000004e00d97202 */ /* 0x000fe20000000f00 */
[----:B------:R-:W-:Y:S01]  /*22160*/  IMAD.MOV.U32 R216, RZ, RZ, R79 ;  /* 0x000000ffffd87224 */ /* 0x000fe200078e004f */
[----:B------:R-:W-:Y:S01]  /*22170*/  MOV R190, R126 ;  /* 0x0000007e00be7202 */ /* 0x000fe20000000f00 */
[----:B------:R1:W-:Y:S01]  /*22180*/  STL [R1+0x18], R4 ;  /* 0x0000180401007387 */ /* 0x0003e20000100800 */
[----:B------:R-:W-:Y:S01]  /*22190*/  IMAD.MOV.U32 R189, RZ, RZ, R127 ;  /* 0x000000ffffbd7224 */ /* 0x000fe200078e007f */
[----:B------:R-:W-:Y:S01]  /*221a0*/  MOV R196, R114 ;  /* 0x0000007200c47202 */ /* 0x000fe20000000f00 */
[----:B------:R-:W-:Y:S01]  /*221b0*/  IMAD.MOV.U32 R135, RZ, RZ, R169 ;  /* 0x000000ffff877224 */ /* 0x000fe200078e00a9 */
[----:B------:R-:W-:Y:S01]  /*221c0*/  STL [R1+0x14], R5 ;  /* 0x0000140501007387 */ /* 0x000fe20000100800 */
[----:B------:R-:W-:Y:S01]  /*221d0*/  IMAD.MOV.U32 R195, RZ, RZ, R115 ;  /* 0x000000ffffc37224 */ /* 0x000fe200078e0073 */
[----:B------:R-:W-:Y:S01]  /*221e0*/  SHF.R.S32.HI R132, RZ, 0x1f, R211 ;  /* 0x0000001fff847819 */ /* 0x000fe200000114d3 */
[----:B------:R-:W-:Y:S01]  /*221f0*/  IMAD.MOV.U32 R194, RZ, RZ, R118 ;  /* 0x000000ffffc27224 */ /* 0x000fe200078e0076 */
[----:B------:R-:W-:Y:S01]  /*22200*/  STL [R1+0x20], R8 ;  /* 0x0000200801007387 */ /* 0x000fe20000100800 */
[----:B------:R-:W-:Y:S01]  /*22210*/  MOV R169, R171 ;  /* 0x000000ab00a97202 */ /* 0x000fe20000000f00 */
[----:B------:R-:W-:Y:S01]  /*22220*/  IMAD.MOV.U32 R193, RZ, RZ, R119 ;  /* 0x000000ffffc17224 */ /* 0x000fe200078e0077 */
[----:B------:R-:W-:Y:S01]  /*22230*/  MOV R229, R56 ;  /* 0x0000003800e57202 */ /* 0x000fe20000000f00 */
[----:B------:R-:W-:Y:S01]  /*22240*/  STL [R1+0x1c], R9 ;  /* 0x00001c0901007387 */ /* 0x000fe20000100800 */
[----:B------:R-:W-:Y:S01]  /*22250*/  IMAD.MOV.U32 R133, RZ, RZ, R187 ;  /* 0x000000ffff857224 */ /* 0x000fe200078e00bb */
[----:B------:R-:W-:Y:S01]  /*22260*/  LEA.HI R134, R132, R211, RZ, 0x6 ;  /* 0x000000d384867211 */ /* 0x000fe200078f30ff */
[----:B------:R-:W-:Y:S01]  /*22270*/  IMAD.MOV.U32 R171, RZ, RZ, R173 ;  /* 0x000000ffffab7224 */ /* 0x000fe200078e00ad */
        /* <DEDUP_REMOVED lines=65> */
[----:B------:R-:W-:-:S02]  /*22690*/  IMAD.MOV.U32 R244, RZ, RZ, R31 ;  /* 0x000000fffff47224 */ /* 0x000fc400078e001f */
[----:B------:R-:W-:Y:S01]  /*226a0*/  IMAD.MOV.U32 R251, RZ, RZ, R18 ;  /* 0x000000fffffb7224 */ /* 0x000fe200078e0012 */
[----:B------:R-:W-:Y:S01]  /*226b0*/  STL [R1+0x64], R45 ;  /* 0x0000642d01007387 */ /* 0x000fe20000100800 */
[----:B------:R-:W-:Y:S02]  /*226c0*/  IMAD.MOV.U32 R250, RZ, RZ, R19 ;  /* 0x000000fffffa7224 */ /* 0x000fe400078e0013 */
[----:B------:R-:W-:Y:S01]  /*226d0*/  IMAD.MOV.U32 R246, RZ, RZ, R27 ;  /* 0x000000fffff67224 */ /* 0x000fe200078e001b */
[----:B------:R-:W-:Y:S01]  /*226e0*/  STL [R1+0x70], R48 ;  /* 0x0000703001007387 */ /* 0x000fe20000100800 */
[----:B------:R-:W-:-:S03]  /*226f0*/  IMAD.MOV.U32 R168, RZ, RZ, R166 ;  /* 0x000000ffffa87224 */ /* 0x000fc600078e00a6 */
[----:B------:R-:W-:Y:S04]  /*22700*/  STL [R1+0x6c], R49 ;  /* 0x00006c3101007387 */ /* 0x000fe80000100800 */
        /* <DEDUP_REMOVED lines=19> */
[----:B------:R-:W2:Y:S04]  /*22840*/  LDL.LU.64 R54, [R1+0x318] ;  /* 0x0003180001367983 */ /* 0x000ea80000300a00 */
[----:B------:R-:W3:Y:S04]  /*22850*/  LDL.LU.64 R62, [R1+0x2d0] ;  /* 0x0002d000013e7983 */ /* 0x000ee80000300a00 */
[----:B------:R-:W4:Y:S04]  /*22860*/  LDL.LU.64 R66, [R1+0x348] ;  /* 0x0003480001427983 */ /* 0x000f280000300a00 */
[----:B------:R-:W2:Y:S04]  /*22870*/  LDL.LU.64 R70, [R1+0x2e8] ;  /* 0x0002e80001467983 */ /* 0x000ea80000300a00 */
[----:B------:R-:W2:Y:S04]  /*22880*/  LDL.LU.64 R122, [R1+0x3f8] ;  /* 0x0003f800017a7983 */ /* 0x000ea80000300a00 */
[----:B------:R-:W2:Y:S04]  /*22890*/  LDL.64 R74, [R1+0x440] ;  /* 0x00044000014a7983 */ /* 0x000ea80000100a00 */
        /* <DEDUP_REMOVED lines=15> */
[----:B------:R-:W-:Y:S04]  /*22990*/  STL [R1+0xbc], R97 ;  /* 0x0000bc6101007387 */ /* 0x000fe80000100800 */
[----:B------:R-:W-:Y:S04]  /*229a0*/  STL [R1+0xc8], R100 ;  /* 0x0000c86401007387 */ /* 0x000fe80000100800 */
[----:B------:R-:W-:Y:S04]  /*229b0*/  STL [R1+0xc4], R101 ;  /* 0x0000c46501007387 */ /* 0x000fe80000100800 */
[----:B------:R-:W2:Y:S04]  /*229c0*/  LDL.LU.64 R58, [R1+0x138] ;  /* 0x00013800013a7983 */ /* 0x000ea80000300a00 */
        /* <DEDUP_REMOVED lines=8> */
[----:B------:R-:W-:Y:S04]  /*22a50*/  STL [R1+0xe4], R117 ;  /* 0x0000e47501007387 */ /* 0x000fe80000100800 */
[----:B------:R-:W-:Y:S04]  /*22a60*/  STL [R1+0xf0], R120 ;  /* 0x0000f07801007387 */ /* 0x000fe80000100800 */
[----:B------:R-:W-:Y:S04]  /*22a70*/  STL [R1+0xec], R121 ;  /* 0x0000ec7901007387 */ /* 0x000fe80000100800 */
[----:B------:R-:W2:Y:S04]  /*22a80*/  LDL.LU.64 R42, [R1+0x110] ;  /* 0x00011000012a7983 */ /* 0x000ea80000300a00 */
[----:B------:R-:W-:Y:S04]  /*22a90*/  STL [R1+0xf8], R124 ;  /* 0x0000f87c01007387 */ /* 0x000fe80000100800 */
[----:B------:R-:W-:Y:S04]  /*22aa0*/  STL [R1+0xf4], R125 ;  /* 0x0000f47d01007387 */ /* 0x000fe80000100800 */
[----:B------:R-:W3:Y:S04]  /*22ab0*/  LDL.LU.64 R50, [R1+0x118] ;  /* 0x0001180001327983 */ /* 0x000ee80000300a00 */
[----:B------:R-:W-:Y:S04]  /*22ac0*/  STL [R1+0x100], R128 ;  /* 0x0001008001007387 */ /* 0x000fe80000100800 */
[----:B------:R-:W-:Y:S04]  /*22ad0*/  STL [R1+0xfc], R129 ;  /* 0x0000fc8101007387 */ /* 0x000fe80000100800 */
[----:B------:R-:W4:Y:S04]  /*22ae0*/  LDL.LU.64 R46, [R1+0x120] ;  /* 0x00012000012e7983 */ /* 0x000f280000300a00 */
[----:B------:R-:W-:Y:S04]  /*22af0*/  STL [R1+0x108], R156 ;  /* 0x0001089c01007387 */ /* 0x000fe80000100800 */
[----:B------:R-:W-:Y:S04]  /*22b00*/  STL [R1+0x104], R157 ;  /* 0x0001049d01007387 */ /* 0x000fe80000100800 */
[----:B------:R-:W4:Y:S04]  /*22b10*/  LDL.LU.64 R52, [R1+0x128] ;  /* 0x0001280001347983 */ /* 0x000f280000300a00 */
[----:B--2---:R2:W-:Y:S01]  /*22b20*/  STL [R1+0x110], R42 ;  /* 0x0001102a01007387 */ /* 0x0045e20000100800 */
[----:B-1----:R-:W-:-:S03]  /*22b30*/  IMAD.MOV.U32 R4, RZ, RZ, R43 ;  /* 0x000000ffff047224 */ /* 0x002fc600078e002b */
[----:B--2---:R-:W2:Y:S04]  /*22b40*/  LDL.LU.64 R42, [R1+0x130] ;  /* 0x00013000012a7983 */ /* 0x004ea80000300a00 */
[----:B------:R1:W-:Y:S04]  /*22b50*/  STL [R1+0x10c], R4 ;  /* 0x00010c0401007387 */ /* 0x0003e80000100800 */
[----:B---3--:R3:W-:Y:S01]  /*22b60*/  STL [R1+0x118], R50 ;  /* 0x0001183201007387 */ /* 0x0087e20000100800 */
[----:B-1----:R-:W-:-:S05]  /*22b70*/  IMAD.MOV.U32 R4, RZ, RZ, R51 ;  /* 0x000000ffff047224 */ /* 0x002fca00078e0033 */
[----:B------:R1:W-:Y:S04]  /*22b80*/  STL [R1+0x114], R4 ;  /* 0x0001140401007387 */ /* 0x0003e80000100800 */
[----:B---3--:R-:W3:Y:S04]  /*22b90*/  LDL.LU.64 R50, [R1+0x188] ;  /* 0x0001880001327983 */ /* 0x008ee80000300a00 */
[----:B----4-:R4:W-:Y:S01]  /*22ba0*/  STL [R1+0x120], R46 ;  /* 0x0001202e01007387 */ /* 0x0109e20000100800 */
[----:B-1----:R-:W-:-:S03]  /*22bb0*/  MOV R4, R47 ;  /* 0x0000002f00047202 */ /* 0x002fc60000000f00 */
[----:B----4-:R-:W4:Y:S04]  /*22bc0*/  LDL.LU.64 R46, [R1+0x140] ;  /* 0x00014000012e7983 */ /* 0x010f280000300a00 */
[----:B------:R1:W-:Y:S04]  /*22bd0*/  STL [R1+0x11c], R4 ;  /* 0x00011c0401007387 */ /* 0x0003e80000100800 */
[----:B------:R1:W-:Y:S02]  /*22be0*/  STL [R1+0x128], R52 ;  /* 0x0001283401007387 */ /* 0x0003e40000100800 */
[----:B-1----:R-:W-:-:S02]  /*22bf0*/  IMAD.MOV.U32 R4, RZ, RZ, R53 ;  /* 0x000000ffff047224 */ /* 0x002fc400078e0035 */
[----:B------:R-:W3:Y:S04]  /*22c00*/  LDL.LU.64 R52, [R1+0x148] ;  /* 0x0001480001347983 */ /* 0x000ee80000300a00 */
[----:B------:R2:W-:Y:S02]  /*22c10*/  STL [R1+0x124], R4 ;  /* 0x0001240401007387 */ /* 0x0005e40000100800 */
[----:B--2---:R-:W-:Y:S02]  /*22c20*/  IMAD.MOV.U32 R4, RZ, RZ, R43 ;  /* 0x000000ffff047224 */ /* 0x004fe400078e002b */
[----:B------:R1:W-:Y:S04]  /*22c30*/  STL [R1+0x130], R42 ;  /* 0x0001302a01007387 */ /* 0x0003e80000100800 */
[----:B------:R-:W-:Y:S04]  /*22c40*/  STL [R1+0x138], R58 ;  /* 0x0001383a01007387 */ /* 0x000fe80000100800 */
[----:B------:R2:W-:Y:S04]  /*22c50*/  STL [R1+0x12c], R4 ;  /* 0x00012c0401007387 */ /* 0x0005e80000100800 */
[----:B-1----:R-:W3:Y:S01]  /*22c60*/  LDL.LU.64 R42, [R1+0x1a0] ;  /* 0x0001a000012a7983 */ /* 0x002ee20000300a00 */
[----:B--2---:R-:W-:-:S03]  /*22c70*/  MOV R4, R59 ;  /* 0x0000003b00047202 */ /* 0x004fc60000000f00 */
[----:B------:R-:W2:Y:S04]  /*22c80*/  LDL.LU.64 R58, [R1+0x158] ;  /* 0x00015800013a7983 */ /* 0x000ea80000300a00 */
[----:B------:R1:W-:Y:S04]  /*22c90*/  STL [R1+0x134], R4 ;  /* 0x0001340401007387 */ /* 0x0003e80000100800 */
[----:B----4-:R-:W-:Y:S01]  /*22ca0*/  STL [R1+0x140], R46 ;  /* 0x0001402e01007387 */ /* 0x010fe20000100800 */
[----:B-1----:R-:W-:-:S03]  /*22cb0*/  IMAD.MOV.U32 R4, RZ, RZ, R47 ;  /* 0x000000ffff047224 */ /* 0x002fc600078e002f */
[----:B------:R-:W4:Y:S04]  /*22cc0*/  LDL.LU.64 R34, [R1+0x160] ;  /* 0x0001600001227983 */ /* 0x000f280000300a00 */
[----:B------:R1:W-:Y:S04]  /*22cd0*/  STL [R1+0x13c], R4 ;  /* 0x00013c0401007387 */ /* 0x0003e80000100800 */
[----:B---3--:R3:W-:Y:S01]  /*22ce0*/  STL [R1+0x148], R52 ;  /* 0x0001483401007387 */ /* 0x0087e20000100800 */
[----:B-1----:R-:W-:-:S03]  /*22cf0*/  IMAD.MOV.U32 R4, RZ, RZ, R53 ;  /* 0x000000ffff047224 */ /* 0x002fc600078e0035 */
[----:B------:R-:W4:Y:S04]  /*22d00*/  LDL.LU.64 R46, [R1+0x168] ;  /* 0x00016800012e7983 */ /* 0x000f280000300a00 */
[----:B------:R1:W-:Y:S04]  /*22d10*/  STL [R1+0x144], R4 ;  /* 0x0001440401007387 */ /* 0x0003e80000100800 */
[----:B------:R2:W-:Y:S04]  /*22d20*/  STL [R1+0x150], R38 ;  /* 0x0001502601007387 */ /* 0x0005e80000100800 */
[----:B---3--:R-:W3:Y:S01]  /*22d30*/  LDL.LU.64 R52, [R1+0x170] ;  /* 0x0001700001347983 */ /* 0x008ee20000300a00 */
[----:B-1----:R-:W-:-:S03]  /*22d40*/  MOV R4, R39 ;  /* 0x0000002700047202 */ /* 0x002fc60000000f00 */
[----:B--2---:R-:W-:Y:S04]  /*22d50*/  STL [R1+0x158], R58 ;  /* 0x0001583a01007387 */ /* 0x004fe80000100800 */
[----:B------:R1:W-:Y:S04]  /*22d60*/  STL [R1+0x14c], R4 ;  /* 0x00014c0401007387 */ /* 0x0003e80000100800 */
[----:B------:R-:W2:Y:S01]  /*22d70*/  LDL.LU.64 R38, [R1+0x178] ;  /* 0x0001780001267983 */ /* 0x000ea20000300a00 */
[----:B-1----:R-:W-:-:S03]  /*22d80*/  IMAD.MOV.U32 R4, RZ, RZ, R59 ;  /* 0x000000ffff047224 */ /* 0x002fc600078e003b */
[----:B----4-:R-:W-:Y:S04]  /*22d90*/  STL [R1+0x160], R34 ;  /* 0x0001602201007387 */ /* 0x010fe80000100800 */
[----:B------:R1:W-:Y:S04]  /*22da0*/  STL [R1+0x154], R4 ;  /* 0x0001540401007387 */ /* 0x0003e80000100800 */
[----:B------:R-:W4:Y:S01]  /*22db0*/  LDL.LU.64 R58, [R1+0x180] ;  /* 0x00018000013a7983 */ /* 0x000f220000300a00 */
[----:B-1----:R-:W-:-:S03]  /*22dc0*/  IMAD.MOV.U32 R4, RZ, RZ, R35 ;  /* 0x000000ffff047224 */ /* 0x002fc600078e0023 */
[----:B------:R-:W-:Y:S04]  /*22dd0*/  STL [R1+0x168], R46 ;  /* 0x0001682e01007387 */ /* 0x000fe80000100800 */
[----:B------:R1:W-:Y:S02]  /*22de0*/  STL [R1+0x15c], R4 ;  /* 0x00015c0401007387 */ /* 0x0003e40000100800 */
[----:B-1----:R-:W-:-:S05]  /*22df0*/  MOV R4, R47 ;  /* 0x0000002f00047202 */ /* 0x002fca0000000f00 */
[----:B------:R1:W-:Y:S04]  /*22e00*/  STL [R1+0x164], R4 ;  /* 0x0001640401007387 */ /* 0x0003e80000100800 */
[----:B---3--:R3:W-:Y:S04]  /*22e10*/  STL [R1+0x170], R52 ;  /* 0x0001703401007387 */ /* 0x0087e80000100800 */
[----:B------:R-:W4:Y:S01]  /*22e20*/  LDL.LU.64 R46, [R1+0x190] ;  /* 0x00019000012e7983 */ /* 0x000f220000300a00 */
[----:B-1----:R-:W-:-:S03]  /*22e30*/  IMAD.MOV.U32 R4, RZ, RZ, R53 ;  /* 0x000000ffff047224 */ /* 0x002fc600078e0035 */
[----:B--2---:R-:W-:Y:S04]  /*22e40*/  STL [R1+0x178], R38 ;  /* 0x0001782601007387 */ /* 0x004fe80000100800 */
[----:B------:R1:W-:Y:S04]  /*22e50*/  STL [R1+0x16c], R4 ;  /* 0x00016c0401007387 */ /* 0x0003e80000100800 */
[----:B---3--:R-:W2:Y:S01]  /*22e60*/  LDL.LU.64 R52, [R1+0x198] ;  /* 0x0001980001347983 */ /* 0x008ea20000300a00 */
[----:B-1----:R-:W-:-:S03]  /*22e70*/  IMAD.MOV.U32 R4, RZ, RZ, R39 ;  /* 0x000000ffff047224 */ /* 0x002fc600078e0027 */
[----:B----4-:R-:W-:Y:S04]  /*22e80*/  STL [R1+0x180], R58 ;  /* 0x0001803a01007387 */ /* 0x010fe80000100800 */
[----:B------:R1:W-:Y:S02]  /*22e90*/  STL [R1+0x174], R4 ;  /* 0x0001740401007387 */ /* 0x0003e40000100800 */
[----:B-1----:R-:W-:Y:S02]  /*22ea0*/  MOV R4, R59 ;  /* 0x0000003b00047202 */ /* 0x002fe40000000f00 */
[----:B------:R-:W3:Y:S04]  /*22eb0*/  LDL.LU.64 R58, [R1+0x1f8] ;  /* 0x0001f800013a7983 */ /* 0x000ee80000300a00 */
[----:B------:R1:W-:Y:S04]  /*22ec0*/  STL [R1+0x17c], R4 ;  /* 0x00017c0401007387 */ /* 0x0003e80000100800 */
[----:B------:R4:W-:Y:S01]  /*22ed0*/  STL [R1+0x188], R50 ;  /* 0x0001883201007387 */ /* 0x0009e20000100800 */
[----:B-1----:R-:W-:-:S03]  /*22ee0*/  IMAD.MOV.U32 R4, RZ, RZ, R51 ;  /* 0x000000ffff047224 */ /* 0x002fc600078e0033 */
[----:B------:R-:W-:Y:S04]  /*22ef0*/  STL [R1+0x190], R46 ;  /* 0x0001902e01007387 */ /* 0x000fe80000100800 */
[----:B------:R1:W-:Y:S04]  /*22f00*/  STL [R1+0x184], R4 ;  /* 0x0001840401007387 */ /* 0x0003e80000100800 */
[----:B----4-:R-:W4:Y:S01]  /*22f10*/  LDL.LU.64 R50, [R1+0x1a8] ;  /* 0x0001a80001327983 */ /* 0x010f220000300a00 */
[----:B-1----:R-:W-:-:S03]  /*22f20*/  IMAD.MOV.U32 R4, RZ, RZ, R47 ;  /* 0x000000ffff047224 */ /* 0x002fc600078e002f */
[----:B--2---:R-:W-:Y:S04]  /*22f30*/  STL [R1+0x198], R52 ;  /* 0x0001983401007387 */ /* 0x004fe80000100800 */
[----:B------:R1:W-:Y:S04]  /*22f40*/  STL [R1+0x18c], R4 ;  /* 0x00018c0401007387 */ /* 0x0003e80000100800 */
[----:B------:R-:W2:Y:S01]  /*22f50*/  LDL.LU.64 R38, [R1+0x1b0] ;  /* 0x0001b00001267983 */ /* 0x000ea20000300a00 */
[----:B-1----:R-:W-:-:S03]  /*22f60*/  MOV R4, R53 ;  /* 0x0000003500047202 */ /* 0x002fc60000000f00 */
[----:B------:R-:W3:Y:S04]  /*22f70*/  LDL.LU.64 R52, [R1+0x1b8] ;  /* 0x0001b80001347983 */ /* 0x000ee80000300a00 */
[----:B------:R-:W3:Y:S04]  /*22f80*/  LDL.LU.64 R46, [R1+0x208] ;  /* 0x00020800012e7983 */ /* 0x000ee80000300a00 */
[----:B------:R1:W-:Y:S04]  /*22f90*/  STL [R1+0x194], R4 ;  /* 0x0001940401007387 */ /* 0x0003e80000100800 */
[----:B------:R1:W-:Y:S02]  /*22fa0*/  STL [R1+0x1a0], R42 ;  /* 0x0001a02a01007387 */ /* 0x0003e40000100800 */
[----:B-1----:R-:W-:-:S02]  /*22fb0*/  IMAD.MOV.U32 R4, RZ, RZ, R43 ;  /* 0x000000ffff047224 */ /* 0x002fc400078e002b */
[----:B------:R-:W3:Y:S04]  /*22fc0*/  LDL.LU.64 R42, [R1+0x1c0] ;  /* 0x0001c000012a7983 */ /* 0x000ee80000300a00 */
[----:B------:R1:W-:Y:S04]  /*22fd0*/  STL [R1+0x19c], R4 ;  /* 0x00019c0401007387 */ /* 0x0003e80000100800 */
[----:B----4-:R4:W-:Y:S01]  /*22fe0*/  STL [R1+0x1a8], R50 ;  /* 0x0001a83201007387 */ /* 0x0109e20000100800 */
[----:B-1----:R-:W-:-:S03]  /*22ff0*/  IMAD.MOV.U32 R4, RZ, RZ, R51 ;  /* 0x000000ffff047224 */ /* 0x002fc600078e0033 */
[----:B----4-:R-:W4:Y:S04]  /*23000*/  LDL.LU.64 R50, [R1+0x1c8] ;  /* 0x0001c80001327983 */ /* 0x010f280000300a00 */
[----:B------:R2:W-:Y:S02]  /*23010*/  STL [R1+0x1a4], R4 ;  /* 0x0001a40401007387 */ /* 0x0005e40000100800 */
[----:B--2---:R-:W-:Y:S02]  /*23020*/  MOV R4, R39 ;  /* 0x0000002700047202 */ /* 0x004fe40000000f00 */
[----:B------:R-:W-:Y:S04]  /*23030*/  STL [R1+0x1b0], R38 ;  /* 0x0001b02601007387 */ /* 0x000fe80000100800 */
[----:B---3--:R1:W-:Y:S04]  /*23040*/  STL [R1+0x1b8], R52 ;  /* 0x0001b83401007387 */ /* 0x0083e80000100800 */
[----:B------:R2:W-:Y:S04]  /*23050*/  STL [R1+0x1ac], R4 ;  /* 0x0001ac0401007387 */ /* 0x0005e80000100800 */
[----:B------:R-:W3:Y:S01]  /*23060*/  LDL.LU.64 R34, [R1+0x1d0] ;  /* 0x0001d00001227983 */ /* 0x000ee20000300a00 */
[----:B-1----:R-:W-:-:S02]  /*23070*/  IMAD.MOV.U32 R52, RZ, RZ, R54 ;  /* 0x000000ffff347224 */ /* 0x002fc400078e0036 */
[----:B--2---:R-:W-:Y:S01]  /*23080*/  IMAD.MOV.U32 R4, RZ, RZ, R53 ;  /* 0x000000ffff047224 */ /* 0x004fe200078e0035 */
[----:B------:R-:W-:Y:S01]  /*23090*/  MOV R53, R55 ;  /* 0x0000003700357202 */ /* 0x000fe20000000f00 */
[----:B------:R-:W-:Y:S01]  /*230a0*/  IMAD.MOV.U32 R54, RZ, RZ, R56 ;  /* 0x000000ffff367224 */ /* 0x000fe200078e0038 */
[----:B------:R-:W-:Y:S01]  /*230b0*/  MOV R56, R94 ;  /* 0x0000005e00387202 */ /* 0x000fe20000000f00 */
[----:B------:R-:W-:Y:S01]  /*230c0*/  IMAD.MOV.U32 R55, RZ, RZ, R57 ;  /* 0x000000ffff377224 */ /* 0x000fe200078e0039 */
[----:B------:R1:W-:Y:S01]  /*230d0*/  STL [R1+0x1b4], R4 ;  /* 0x0001b40401007387 */ /* 0x0003e20000100800 */
[----:B------:R-:W-:-:S03]  /*230e0*/  IMAD.MOV.U32 R57, RZ, RZ, R95 ;  /* 0x000000ffff397224 */ /* 0x000fc600078e005f */
[----:B------:R-:W2:Y:S04]  /*230f0*/  LDL.LU.64 R94, [R1+0x1d8] ;  /* 0x0001d800015e7983 */ /* 0x000ea80000300a00 */
[----:B------:R4:W-:Y:S01]  /*23100*/  STL [R1+0x1c0], R42 ;  /* 0x0001c02a01007387 */ /* 0x0009e20000100800 */
[----:B-1----:R-:W-:-:S03]  /*23110*/  IMAD.MOV.U32 R4, RZ, RZ, R43 ;  /* 0x000000ffff047224 */ /* 0x002fc600078e002b */
[----:B------:R-:W2:Y:S04]  /*23120*/  LDL.LU.64 R38, [R1+0x1e0] ;  /* 0x0001e00001267983 */ /* 0x000ea80000300a00 */
[----:B------:R1:W-:Y:S04]  /*23130*/  STL [R1+0x1bc], R4 ;  /* 0x0001bc0401007387 */ /* 0x0003e80000100800 */
[----:B----4-:R4:W-:Y:S04]  /*23140*/  STL [R1+0x1c8], R50 ;  /* 0x0001c83201007387 */ /* 0x0109e80000100800 */
[----:B------:R-:W2:Y:S01]  /*23150*/  LDL.LU.64 R42, [R1+0x1e8] ;  /* 0x0001e800012a7983 */ /* 0x000ea20000300a00 */
[----:B-1----:R-:W-:-:S03]  /*23160*/  MOV R4, R51 ;  /* 0x0000003300047202 */ /* 0x002fc60000000f00 */
[----:B----4-:R-:W4:Y:S04]  /*23170*/  LDL.LU.64 R50, [R1+0x1f0] ;  /* 0x0001f00001327983 */ /* 0x010f280000300a00 */
[----:B------:R3:W-:Y:S02]  /*23180*/  STL [R1+0x1c4], R4 ;  /* 0x0001c40401007387 */ /* 0x0007e40000100800 */
[----:B---3--:R-:W-:Y:S02]  /*23190*/  IMAD.MOV.U32 R4, RZ, RZ, R35 ;  /* 0x000000ffff047224 */ /* 0x008fe400078e0023 */
[----:B------:R-:W-:Y:S04]  /*231a0*/  STL [R1+0x1d0], R34 ;  /* 0x0001d02201007387 */ /* 0x000fe80000100800 */
[----:B------:R1:W-:Y:S04]  /*231b0*/  STL [R1+0x1cc], R4 ;  /* 0x0001cc0401007387 */ /* 0x0003e80000100800 */
[----:B--2---:R2:W-:Y:S01]  /*231c0*/  STL [R1+0x1d8], R94 ;  /* 0x0001d85e01007387 */ /* 0x0045e20000100800 */
[----:B-1----:R-:W-:-:S03]  /*231d0*/  IMAD.MOV.U32 R4, RZ, RZ, R95 ;  /* 0x000000ffff047224 */ /* 0x002fc600078e005f */
[----:B--2---:R-:W2:Y:S01]  /*231e0*/  LDL.LU.64 R94, [R1+0x200] ;  /* 0x00020000015e7983 */ /* 0x004ea20000300a00 */
[----:B------:R-:W-:Y:S02]  /*231f0*/  IMAD.MOV.U32 R22, RZ, RZ, R56 ;  /* 0x000000ffff167224 */ /* 0x000fe400078e0038 */
[----:B------:R-:W-:Y:S01]  /*23200*/  IMAD.MOV.U32 R23, RZ, RZ, R57 ;  /* 0x000000ffff177224 */ /* 0x000fe200078e0039 */
[----:B------:R1:W-:Y:S04]  /*23210*/  STL [R1+0x1d4], R4 ;  /* 0x0001d40401007387 */ /* 0x0003e80000100800 */
[----:B------:R3:W-:Y:S01]  /*23220*/  STL [R1+0x1e0], R38 ;  /* 0x0001e02601007387 */ /* 0x0007e20000100800 */
[----:B-1----:R-:W-:Y:S02]  /*23230*/  MOV R4, R39 ;  /* 0x0000002700047202 */ /* 0x002fe40000000f00 */
[----:B---3--:R-:W-:Y:S01]  /*23240*/  MOV R38, R52 ;  /* 0x0000003400267202 */ /* 0x008fe20000000f00 */
[----:B------:R-:W-:Y:S01]  /*23250*/  IMAD.MOV.U32 R39, RZ, RZ, R53 ;  /* 0x000000ffff277224 */ /* 0x000fe200078e0035 */
[----:B------:R1:W-:Y:S04]  /*23260*/  STL [R1+0x1e8], R42 ;  /* 0x0001e82a01007387 */ /* 0x0003e80000100800 */
[----:B------:R3:W-:Y:S04]  /*23270*/  STL [R1+0x1dc], R4 ;  /* 0x0001dc0401007387 */ /* 0x0007e80000100800 */
[----:B----4-:R-:W-:Y:S01]  /*23280*/  STL [R1+0x1f0], R50 ;  /* 0x0001f03201007387 */ /* 0x010fe20000100800 */
[----:B-1----:R-:W-:-:S02]  /*23290*/  IMAD.MOV.U32 R42, RZ, RZ, R54 ;  /* 0x000000ffff2a7224 */ /* 0x002fc400078e0036 */
[----:B---3--:R-:W-:Y:S01]  /*232a0*/  IMAD.MOV.U32 R4, RZ, RZ, R43 ;  /* 0x000000ffff047224 */ /* 0x008fe200078e002b */
[----:B------:R-:W-:-:S04]  /*232b0*/  MOV R43, R55 ;  /* 0x00000037002b7202 */ /* 0x000fc80000000f00 */
[----:B------:R1:W-:Y:S04]  /*232c0*/  STL [R1+0x1e4], R4 ;  /* 0x0001e40401007387 */ /* 0x0003e80000100800 */
[----:B------:R-:W-:Y:S01]  /*232d0*/  STL [R1+0x1f8], R58 ;  /* 0x0001f83a01007387 */ /* 0x000fe20000100800 */
[----:B-1----:R-:W-:-:S05]  /*232e0*/  IMAD.MOV.U32 R4, RZ, RZ, R51 ;  /* 0x000000ffff047224 */ /* 0x002fca00078e0033 */
[----:B------:R1:W-:Y:S04]  /*232f0*/  STL [R1+0x1ec], R4 ;  /* 0x0001ec0401007387 */ /* 0x0003e80000100800 */
[----:B------:R-:W3:Y:S01]  /*23300*/  LDL.LU.64 R50, [R1+0x210] ;  /* 0x0002100001327983 */ /* 0x000ee20000300a00 */
[----:B-1----:R-:W-:-:S05]  /*23310*/  MOV R4, R59 ;  /* 0x0000003b00047202 */ /* 0x002fca0000000f00 */
[----:B------:R1:W-:Y:S04]  /*23320*/  STL [R1+0x1f4], R4 ;  /* 0x0001f40401007387 */ /* 0x0003e80000100800 */
[----:B--2---:R2:W-:Y:S04]  /*23330*/  STL [R1+0x200], R94 ;  /* 0x0002005e01007387 */ /* 0x0045e80000100800 */
[----:B------:R-:W4:Y:S01]  /*23340*/  LDL.LU.64 R52, [R1+0x218] ;  /* 0x0002180001347983 */ /* 0x000f220000300a00 */
[----:B-1----:R-:W-:-:S03]  /*23350*/  IMAD.MOV.U32 R4, RZ, RZ, R95 ;  /* 0x000000ffff047224 */ /* 0x002fc600078e005f */
[----:B------:R-:W4:Y:S04]  /*23360*/  LDL.LU.64 R54, [R1+0x220] ;  /* 0x0002200001367983 */ /* 0x000f280000300a00 */
[----:B------:R1:W-:Y:S04]  /*23370*/  STL [R1+0x1fc], R4 ;  /* 0x0001fc0401007387 */ /* 0x0003e80000100800 */
[----:B------:R-:W-:Y:S04]  /*23380*/  STL [R1+0x208], R46 ;  /* 0x0002082e01007387 */ /* 0x000fe80000100800 */
[----:B------:R-:W4:Y:S04]  /*23390*/  LDL.LU.64 R56, [R1+0x228] ;  /* 0x0002280001387983 */ /* 0x000f280000300a00 */
[----:B------:R-:W4:Y:S04]  /*233a0*/  LDL.LU.64 R58, [R1+0x230] ;  /* 0x00023000013a7983 */ /* 0x000f280000300a00 */
[----:B--2---:R-:W2:Y:S01]  /*233b0*/  LDL.LU.64 R94, [R1+0x238] ;  /* 0x00023800015e7983 */ /* 0x004ea20000300a00 */
[----:B-1----:R-:W-:-:S03]  /*233c0*/  MOV R4, R47 ;  /* 0x0000002f00047202 */ /* 0x002fc60000000f00 */
[----:B------:R-:W2:Y:S04]  /*233d0*/  LDL.LU.64 R30, [R1+0x350] ;  /* 0x00035000011e7983 */ /* 0x000ea80000300a00 */
[----:B---3--:R-:W-:Y:S04]  /*233e0*/  STL [R1+0x210], R50 ;  /* 0x0002103201007387 */ /* 0x008fe80000100800 */
[----:B------:R1:W-:Y:S02]  /*233f0*/  STL [R1+0x204], R4 ;  /* 0x0002040401007387 */ /* 0x0003e40000100800 */
[----:B-1----:R-:W-:Y:S01]  /*23400*/  IMAD.MOV.U32 R4, RZ, RZ, R51 ;  /* 0x000000ffff047224 */ /* 0x002fe200078e0033 */
[----:B------:R-:W-:Y:S01]  /*23410*/  MOV R46, R62 ;  /* 0x0000003e002e7202 */ /* 0x000fe20000000f00 */
[----:B------:R-:W-:Y:S01]  /*23420*/  IMAD.MOV.U32 R47, RZ, RZ, R63 ;  /* 0x000000ffff2f7224 */ /* 0x000fe200078e003f */
[----:B------:R-:W-:Y:S01]  /*23430*/  MOV R34, R86 ;  /* 0x0000005600227202 */ /* 0x000fe20000000f00 */
[----:B------:R-:W-:-:S02]  /*23440*/  IMAD.MOV.U32 R50, RZ, RZ, R82 ;  /* 0x000000ffff327224 */ /* 0x000fc400078e0052 */
[----:B------:R-:W-:Y:S01]  /*23450*/  IMAD.MOV.U32 R51, RZ, RZ, R83 ;  /* 0x000000ffff337224 */ /* 0x000fe200078e0053 */
[----:B------:R-:W-:Y:S01]  /*23460*/  MOV R19, R39 ;  /* 0x0000002700137202 */ /* 0x000fe20000000f00 */
[----:B------:R-:W-:Y:S01]  /*23470*/  IMAD.MOV.U32 R35, RZ, RZ, R87 ;  /* 0x000000ffff237224 */ /* 0x000fe200078e0057 */
[----:B------:R-:W-:Y:S01]  /*23480*/  MOV R39, R67 ;  /* 0x0000004300277202 */ /* 0x000fe20000000f00 */
[----:B------:R-:W-:Y:S02]  /*23490*/  IMAD.MOV.U32 R18, RZ, RZ, R38 ;  /* 0x000000ffff127224 */ /* 0x000fe400078e0026 */
[----:B------:R-:W-:Y:S01]  /*234a0*/  IMAD.MOV.U32 R38, RZ, RZ, R66 ;  /* 0x000000ffff267224 */ /* 0x000fe200078e0042 */
[----:B------:R-:W-:Y:S01]  /*234b0*/  MOV R66, R106 ;  /* 0x0000006a00427202 */ /* 0x000fe20000000f00 */
[----:B------:R-:W-:Y:S02]  /*234c0*/  IMAD.MOV.U32 R67, RZ, RZ, R107 ;  /* 0x000000ffff437224 */ /* 0x000fe400078e006b */
[----:B------:R-:W-:-:S02]  /*234d0*/  IMAD.MOV.U32 R26, RZ, RZ, R42 ;  /* 0x000000ffff1a7224 */ /* 0x000fc400078e002a */
[----:B------:R-:W-:Y:S01]  /*234e0*/  IMAD.MOV.U32 R27, RZ, RZ, R43 ;  /* 0x000000ffff1b7224 */ /* 0x000fe200078e002b */
[----:B----4-:R-:W-:Y:S04]  /*234f0*/  STL [R1+0x218], R52 ;  /* 0x0002183401007387 */ /* 0x010fe80000100800 */
[----:B------:R1:W-:Y:S04]  /*23500*/  STL [R1+0x20c], R4 ;  /* 0x00020c0401007387 */ /* 0x0003e80000100800 */
[----:B------:R-:W-:Y:S01]  /*23510*/  STL [R1+0x220], R54 ;  /* 0x0002203601007387 */ /* 0x000fe20000100800 */
[----:B-1----:R-:W-:-:S05]  /*23520*/  IMAD.MOV.U32 R4, RZ, RZ, R53 ;  /* 0x000000ffff047224 */ /* 0x002fca00078e0035 */
[----:B------:R1:W-:Y:S04]  /*23530*/  STL [R1+0x214], R4 ;  /* 0x0002140401007387 */ /* 0x0003e80000100800 */
[----:B------:R-:W-:Y:S01]  /*23540*/  STL [R1+0x228], R56 ;  /* 0x0002283801007387 */ /* 0x000fe20000100800 */
[----:B-1----:R-:W-:-:S05]  /*23550*/  MOV R4, R55 ;  /* 0x0000003700047202 */ /* 0x002fca0000000f00 */
[----:B------:R1:W-:Y:S04]  /*23560*/  STL [R1+0x21c], R4 ;  /* 0x00021c0401007387 */ /* 0x0003e80000100800 */
[----:B------:R-:W-:Y:S01]  /*23570*/  STL [R1+0x230], R58 ;  /* 0x0002303a01007387 */ /* 0x000fe20000100800 */
[----:B-1----:R-:W-:-:S05]  /*23580*/  IMAD.MOV.U32 R4, RZ, RZ, R57 ;  /* 0x000000ffff047224 */ /* 0x002fca00078e0039 */
[----:B------:R1:W-:Y:S02]  /*23590*/  STL [R1+0x224], R4 ;  /* 0x0002240401007387 */ /* 0x0003e40000100800 */
[----:B-1----:R-:W-:-:S05]  /*235a0*/  IMAD.MOV.U32 R4, RZ, RZ, R59 ;  /* 0x000000ffff047224 */ /* 0x002fca00078e003b */
[----:B------:R1:W-:Y:S01]  /*235b0*/  STL [R1+0x22c], R4 ;  /* 0x00022c0401007387 */ /* 0x0003e20000100800 */
[----:B------:R-:W-:-:S03]  /*235c0*/  IMAD.MOV.U32 R52, RZ, RZ, R70 ;  /* 0x000000ffff347224 */ /* 0x000fc600078e0046 */
[----:B--2---:R2:W-:Y:S01]  /*235d0*/  STL [R1+0x238], R94 ;  /* 0x0002385e01007387 */ /* 0x0045e20000100800 */
[----:B-1----:R-:W-:Y:S01]  /*235e0*/  IMAD.MOV.U32 R4, RZ, RZ, R95 ;  /* 0x000000ffff047224 */ /* 0x002fe200078e005f */
[----:B------:R-:W-:Y:S01]  /*235f0*/  MOV R70, R74 ;  /* 0x0000004a00467202 */ /* 0x000fe20000000f00 */
[----:B------:R-:W-:-:S03]  /*23600*/  IMAD.MOV.U32 R53, RZ, RZ, R71 ;  /* 0x000000ffff357224 */ /* 0x000fc600078e0047 */
[----:B------:R1:W-:Y:S01]  /*23610*/  STL [R1+0x234], R4 ;  /* 0x0002340401007387 */ /* 0x0003e20000100800 */
[----:B------:R-:W-:Y:S01]  /*23620*/  IMAD.MOV.U32 R71, RZ, RZ, R75 ;  /* 0x000000ffff477224 */ /* 0x000fe200078e004b */
[----:B------:R-:W-:Y:S02]  /*23630*/  MOV R75, R79 ;  /* 0x0000004f004b7202 */ /* 0x000fe40000000f00 */
[----:B------:R-:W3:Y:S01]  /*23640*/  LDL.LU.64 R62, [R1+0x3d0] ;  /* 0x0003d000013e7983 */ /* 0x000ee20000300a00 */
[----:B------:R-:W-:Y:S01]  /*23650*/  IMAD.MOV.U32 R74, RZ, RZ, R78 ;  /* 0x000000ffff4a7224 */ /* 0x000fe200078e004e */
[----:B------:R-:W-:Y:S01]  /*23660*/  MOV R55, R91 ;  /* 0x0000005b00377202 */ /* 0x000fe20000000f00 */
[----:B------:R-:W-:Y:S01]  /*23670*/  IMAD.MOV.U32 R54, RZ, RZ, R90 ;  /* 0x000000ffff367224 */ /* 0x000fe200078e005a */
[----:B--2---:R-:W2:Y:S01]  /*23680*/  LDL.LU.64 R94, [R1+0x410] ;  /* 0x00041000015e7983 */ /* 0x004ea20000300a00 */
[----:B------:R-:W-:Y:S01]  /*23690*/  IMAD.MOV.U32 R90, RZ, RZ, R98 ;  /* 0x000000ffff5a7224 */ /* 0x000fe200078e0062 */
[----:B------:R-:W-:Y:S01]  /*236a0*/  MOV R91, R99 ;  /* 0x00000063005b7202 */ /* 0x000fe20000000f00 */
[----:B------:R-:W-:Y:S01]  /*236b0*/  IMAD.MOV.U32 R78, RZ, RZ, R102 ;  /* 0x000000ffff4e7224 */ /* 0x000fe200078e0066 */
[----:B------:R-:W4:Y:S01]  /*236c0*/  LDL.LU.64 R82, [R1+0x6b0] ;  /* 0x0006b00001527983 */ /* 0x000f220000300a00 */
[----:B------:R-:W-:Y:S01]  /*236d0*/  IMAD.MOV.U32 R79, RZ, RZ, R103 ;  /* 0x000000ffff4f7224 */ /* 0x000fe200078e0067 */
[----:B------:R-:W-:Y:S01]  /*236e0*/  MOV R99, R111 ;  /* 0x0000006f00637202 */ /* 0x000fe20000000f00 */
[----:B------:R-:W-:Y:S01]  /*236f0*/  IMAD.MOV.U32 R98, RZ, RZ, R110 ;  /* 0x000000ffff627224 */ /* 0x000fe200078e006e */
[----:B------:R-:W2:Y:S04]  /*23700*/  LDL.LU.64 R86, [R1+0x518] ;  /* 0x0005180001567983 */ /* 0x000ea80000300a00 */
[----:B------:R-:W2:Y:S04]  /*23710*/  LDL.LU.64 R102, [R1+0x3c0] ;  /* 0x0003c00001667983 */ /* 0x000ea80000300a00 */
[----:B------:R-:W2:Y:S04]  /*23720*/  LDL.LU.64 R110, [R1+0x338] ;  /* 0x00033800016e7983 */ /* 0x000ea80000300a00 */
[----:B------:R-:W2:Y:S04]  /*23730*/  LDL.LU.64 R106, [R1+0x3d8] ;  /* 0x0003d800016a7983 */ /* 0x000ea80000300a00 */
[----:B------:R-:W2:Y:S04]  /*23740*/  LDL.LU.64 R56, [R1+0x388] ;  /* 0x0003880001387983 */ /* 0x000ea80000300a00 */
[----:B------:R-:W2:Y:S04]  /*23750*/  LDL.LU.64 R58, [R1+0x3a8] ;  /* 0x0003a800013a7983 */ /* 0x000ea80000300a00 */
[----:B------:R-:W2:Y:S01]  /*23760*/  LDL.LU.64 R42, [R1+0x2f0] ;  /* 0x0002f000012a7983 */ /* 0x000ea20000300a00 */
[----:B-1----:R-:W-:-:S03]  /*23770*/  IMAD.MOV.U32 R4, RZ, RZ, R31 ;  /* 0x000000ffff047224 */ /* 0x002fc600078e001f */
[----:B------:R1:W-:Y:S04]  /*23780*/  STL [R1+0x240], R30 ;  /* 0x0002401e01007387 */ /* 0x0003e80000100800 */
[----:B------:R1:W-:Y:S04]  /*23790*/  STL [R1+0x23c], R4 ;  /* 0x00023c0401007387 */ /* 0x0003e80000100800 */
[----:B------:R-:W-:Y:S04]  /*237a0*/  STL [R1+0x248], R18 ;  /* 0x0002481201007387 */ /* 0x000fe80000100800 */
[----:B-1----:R-:W3:Y:S01]  /*237b0*/  LDL.LU.64 R30, [R1+0x370] ;  /* 0x00037000011e7983 */ /* 0x002ee20000300a00 */
[----:B------:R-:W-:-:S05]  /*237c0*/  IMAD.MOV.U32 R4, RZ, RZ, R19 ;  /* 0x000000ffff047224 */ /* 0x000fca00078e0013 */
[----:B------:R2:W-:Y:S02]  /*237d0*/  STL [R1+0x244], R4 ;  /* 0x0002440401007387 */ /* 0x0005e40000100800 */
[----:B--2---:R-:W-:Y:S02]  /*237e0*/  MOV R4, R43 ;  /* 0x0000002b00047202 */ /* 0x004fe40000000f00 */
[----:B------:R1:W-:Y:S04]  /*237f0*/  STL [R1+0x250], R42 ;  /* 0x0002502a01007387 */ /* 0x0003e80000100800 */
[----:B------:R2:W-:Y:S04]  /*23800*/  STL [R1+0x24c], R4 ;  /* 0x00024c0401007387 */ /* 0x0005e80000100800 */
[----:B------:R-:W-:Y:S04]  /*23810*/  STL [R1+0x258], R22 ;  /* 0x0002581601007387 */ /* 0x000fe80000100800 */
[----:B-1----:R-:W4:Y:S01]  /*23820*/  LDL.LU.64 R42, [R1+0x300] ;  /* 0x00030000012a7983 */ /* 0x002f220000300a00 */
[----:B--2---:R-:W-:-:S05]  /*23830*/  IMAD.MOV.U32 R4, RZ, RZ, R23 ;  /* 0x000000ffff047224 */ /* 0x004fca00078e0017 */
[----:B------:R1:W-:Y:S04]  /*23840*/  STL [R1+0x254], R4 ;  /* 0x0002540401007387 */ /* 0x0003e80000100800 */
[----:B---3--:R2:W-:Y:S01]  /*23850*/  STL [R1+0x260], R30 ;  /* 0x0002601e01007387 */ /* 0x0085e20000100800 */
[----:B-1----:R-:W-:-:S03]  /*23860*/  IMAD.MOV.U32 R4, RZ, RZ, R31 ;  /* 0x000000ffff047224 */ /* 0x002fc600078e001f */
[----:B------:R-:W-:Y:S04]  /*23870*/  STL [R1+0x268], R26 ;  /* 0x0002681a01007387 */ /* 0x000fe80000100800 */
[----:B------:R1:W-:Y:S04]  /*23880*/  STL [R1+0x25c], R4 ;  /* 0x00025c0401007387 */ /* 0x0003e80000100800 */
[----:B--2---:R-:W2:Y:S01]  /*23890*/  LDL.LU.64 R30, [R1+0x390] ;  /* 0x00039000011e7983 */ /* 0x004ea20000300a00 */
[----:B-1----:R-:W-:-:S05]  /*238a0*/  MOV R4, R27 ;  /* 0x0000001b00047202 */ /* 0x002fca0000000f00 */
[----:B------:R4:W-:Y:S02]  /*238b0*/  STL [R1+0x264], R4 ;  /* 0x0002640401007387 */ /* 0x0009e40000100800 */
[----:B----4-:R-:W-:Y:S02]  /*238c0*/  IMAD.MOV.U32 R4, RZ, RZ, R43 ;  /* 0x000000ffff047224 */ /* 0x010fe400078e002b */
[----:B------:R-:W-:Y:S04]  /*238d0*/  STL [R1+0x270], R42 ;  /* 0x0002702a01007387 */ /* 0x000fe80000100800 */
[----:B------:R-:W-:Y:S04]  /*238e0*/  STL [R1+0x278], R46 ;  /* 0x0002782e01007387 */ /* 0x000fe80000100800 */
[----:B------:R1:W-:Y:S02]  /*238f0*/  STL [R1+0x26c], R4 ;  /* 0x00026c0401007387 */ /* 0x0003e40000100800 */
[----:B-1----:R-:W-:-:S05]  /*23900*/  IMAD.MOV.U32 R4, RZ, RZ, R47 ;  /* 0x000000ffff047224 */ /* 0x002fca00078e002f */
[----:B------:R2:W-:Y:S04]  /*23910*/  STL [R1+0x274], R4 ;  /* 0x0002740401007387 */ /* 0x0005e80000100800 */
[----:B------:R-:W3:Y:S01]  /*23920*/  LDL.LU.64 R42, [R1+0x310] ;  /* 0x00031000012a7983 */ /* 0x000ee20000300a00 */
[----:B------:R-:W-:Y:S01]  /*23930*/  MOV R46, R50 ;  /* 0x00000032002e7202 */ /* 0x000fe20000000f00 */
[----:B------:R-:W-:Y:S02]  /*23940*/  IMAD.MOV.U32 R47, RZ, RZ, R51 ;  /* 0x000000ffff2f7224 */ /* 0x000fe400078e0033 */
[----:B------:R-:W4:Y:S01]  /*23950*/  LDL.LU.64 R50, [R1+0x3b0] ;  /* 0x0003b00001327983 */ /* 0x000f220000300a00 */
[----:B--2---:R-:W-:-:S03]  /*23960*/  IMAD.MOV.U32 R4, RZ, RZ, R31 ;  /* 0x000000ffff047224 */ /* 0x004fc600078e001f */
[----:B------:R-:W-:Y:S04]  /*23970*/  STL [R1+0x280], R30 ;  /* 0x0002801e01007387 */ /* 0x000fe80000100800 */
[----:B------:R-:W-:Y:S04]  /*23980*/  STL [R1+0x288], R38 ;  /* 0x0002882601007387 */ /* 0x000fe80000100800 */
[----:B------:R1:W-:Y:S02]  /*23990*/  STL [R1+0x27c], R4 ;  /* 0x00027c0401007387 */ /* 0x0003e40000100800 */
[----:B-1----:R-:W-:-:S05]  /*239a0*/  MOV R4, R39 ;  /* 0x0000002700047202 */ /* 0x002fca0000000f00 */
[----:B------:R3:W-:Y:S02]  /*239b0*/  STL [R1+0x284], R4 ;  /* 0x0002840401007387 */ /* 0x0007e40000100800 */
[----:B---3--:R-:W-:Y:S02]  /*239c0*/  IMAD.MOV.U32 R4, RZ, RZ, R43 ;  /* 0x000000ffff047224 */ /* 0x008fe400078e002b */
[----:B------:R-:W-:Y:S04]  /*239d0*/  STL [R1+0x290], R42 ;  /* 0x0002902a01007387 */ /* 0x000fe80000100800 */
[----:B------:R1:W-:Y:S04]  /*239e0*/  STL [R1+0x28c], R4 ;  /* 0x00028c0401007387 */ /* 0x0003e80000100800 */
[----:B------:R-:W2:Y:S01]  /*239f0*/  LDL.LU.64 R38, [R1+0x328] ;  /* 0x0003280001267983 */ /* 0x000ea20000300a00 */
[----:B-1----:R-:W-:-:S03]  /*23a00*/  IMAD.MOV.U32 R4, RZ, RZ, R53 ;  /* 0x000000ffff047224 */ /* 0x002fc600078e0035 */
[----:B------:R1:W-:Y:S04]  /*23a10*/  STL [R1+0x298], R52 ;  /* 0x0002983401007387 */ /* 0x0003e80000100800 */
[----:B------:R4:W-:Y:S04]  /*23a20*/  STL [R1+0x294], R4 ;  /* 0x0002940401007387 */ /* 0x0009e80000100800 */
[----:B-1----:R-:W3:Y:S01]  /*23a30*/  LDL.LU.64 R52, [R1+0x3e0] ;  /* 0x0003e00001347983 */ /* 0x002ee20000300a00 */
[----:B----4-:R-:W-:Y:S01]  /*23a40*/  IMAD.MOV.U32 R4, RZ, RZ, R51 ;  /* 0x000000ffff047224 */ /* 0x010fe200078e0033 */
[----:B------:R-:W-:Y:S01]  /*23a50*/  MOV R43, R47 ;  /* 0x0000002f002b7202 */ /* 0x000fe20000000f00 */
[----:B------:R-:W-:Y:S01]  /*23a60*/  IMAD.MOV.U32 R42, RZ, RZ, R46 ;  /* 0x000000ffff2a7224 */ /* 0x000fe200078e002e */
[----:B------:R1:W-:Y:S01]  /*23a70*/  STL [R1+0x2a0], R50 ;  /* 0x0002a03201007387 */ /* 0x0003e20000100800 */
[----:B------:R-:W-:Y:S01]  /*23a80*/  MOV R46, R56 ;  /* 0x00000038002e7202 */ /* 0x000fe20000000f00 */
[----:B------:R-:W-:Y:S01]  /*23a90*/  IMAD.MOV.U32 R47, RZ, RZ, R57 ;  /* 0x000000ffff2f7224 */ /* 0x000fe200078e0039 */
[----:B------:R-:W-:Y:S01]  /*23aa0*/  MOV R57, R59 ;  /* 0x0000003b00397202 */ /* 0x000fe20000000f00 */
[----:B------:R4:W-:Y:S01]  /*23ab0*/  STL [R1+0x29c], R4 ;  /* 0x00029c0401007387 */ /* 0x0009e20000100800 */
[----:B------:R-:W-:-:S02]  /*23ac0*/  IMAD.MOV.U32 R56, RZ, RZ, R58 ;  /* 0x000000ffff387224 */ /* 0x000fc400078e003a */
[----:B------:R-:W-:Y:S02]  /*23ad0*/  IMAD.MOV.U32 R58, RZ, RZ, R74 ;  /* 0x000000ffff3a7224 */ /* 0x000fe400078e004a */
[----:B------:R-:W-:Y:S01]  /*23ae0*/  IMAD.MOV.U32 R59, RZ, RZ, R75 ;  /* 0x000000ffff3b7224 */ /* 0x000fe200078e004b */
[----:B-1----:R-:W3:Y:S04]  /*23af0*/  LDL.LU.64 R50, [R1+0x400] ;  /* 0x0004000001327983 */ /* 0x002ee80000300a00 */
[----:B------:R-:W-:Y:S04]  /*23b00*/  STL [R1+0x2a8], R34 ;  /* 0x0002a82201007387 */ /* 0x000fe80000100800 */
[----:B------:R-:W3:Y:S01]  /*23b10*/  LDL.LU.64 R74, [R1+0x340] ;  /* 0x00034000014a7983 */ /* 0x000ee20000300a00 */
[----:B----4-:R-:W-:-:S05]  /*23b20*/  MOV R4, R35 ;  /* 0x0000002300047202 */ /* 0x010fca0000000f00 */
[----:B------:R2:W-:Y:S02]  /*23b30*/  STL [R1+0x2a4], R4 ;  /* 0x0002a40401007387 */ /* 0x0005e40000100800 */
[----:B--2---:R-:W-:Y:S02]  /*23b40*/  IMAD.MOV.U32 R4, RZ, RZ, R39 ;  /* 0x000000ffff047224 */ /* 0x004fe400078e0027 */
[----:B------:R-:W-:Y:S04]  /*23b50*/  STL [R1+0x2b0], R38 ;  /* 0x0002b02601007387 */ /* 0x000fe80000100800 */
[----:B------:R-:W-:Y:S04]  /*23b60*/  STL [R1+0x2b8], R42 ;  /* 0x0002b82a01007387 */ /* 0x000fe80000100800 */
[----:B------:R1:W-:Y:S02]  /*23b70*/  STL [R1+0x2ac], R4 ;  /* 0x0002ac0401007387 */ /* 0x0003e40000100800 */
[----:B-1----:R-:W-:-:S05]  /*23b80*/  IMAD.MOV.U32 R4, RZ, RZ, R43 ;  /* 0x000000ffff047224 */ /* 0x002fca00078e002b */
[----:B------:R1:W-:Y:S04]  /*23b90*/  STL [R1+0x2b4], R4 ;  /* 0x0002b40401007387 */ /* 0x0003e80000100800 */
[----:B---3--:R2:W-:Y:S01]  /*23ba0*/  STL [R1+0x2c0], R52 ;  /* 0x0002c03401007387 */ /* 0x0085e20000100800 */
[----:B-1----:R-:W-:-:S05]  /*23bb0*/  MOV R4, R53 ;  /* 0x0000003500047202 */ /* 0x002fca0000000f00 */
[----:B------:R1:W-:Y:S01]  /*23bc0*/  STL [R1+0x2bc], R4 ;  /* 0x0002bc0401007387 */ /* 0x0003e20000100800 */
[----:B--2---:R-:W-:Y:S02]  /*23bd0*/  IMAD.MOV.U32 R52, RZ, RZ, R56 ;  /* 0x000000ffff347224 */ /* 0x004fe400078e0038 */
[----:B------:R-:W-:Y:S02]  /*23be0*/  IMAD.MOV.U32 R53, RZ, RZ, R57 ;  /* 0x000000ffff357224 */ /* 0x000fe400078e0039 */
[----:B------:R-:W2:Y:S01]  /*23bf0*/  LDL.LU.64 R56, [R1+0x360] ;  /* 0x0003600001387983 */ /* 0x000ea20000300a00 */
[----:B-1----:R-:W-:-:S03]  /*23c00*/  MOV R4, R47 ;  /* 0x0000002f00047202 */ /* 0x002fc60000000f00 */
[----:B------:R-:W-:Y:S04]  /*23c10*/  STL [R1+0x2c8], R46 ;  /* 0x0002c82e01007387 */ /* 0x000fe80000100800 */
[----:B------:R1:W-:Y:S04]  /*23c20*/  STL [R1+0x2c4], R4 ;  /* 0x0002c40401007387 */ /* 0x0003e80000100800 */
[----:B------:R3:W-:Y:S01]  /*23c30*/  STL [R1+0x2d0], R74 ;  /* 0x0002d04a01007387 */ /* 0x0007e20000100800 */
[----:B-1----:R-:W-:-:S03]  /*23c40*/  IMAD.MOV.U32 R4, RZ, RZ, R75 ;  /* 0x000000ffff047224 */ /* 0x002fc600078e004b */
[----:B------:R-:W-:Y:S04]  /*23c50*/  STL [R1+0x2d8], R54 ;  /* 0x0002d83601007387 */ /* 0x000fe80000100800 */
[----:B------:R1:W-:Y:S04]  /*23c60*/  STL [R1+0x2cc], R4 ;  /* 0x0002cc0401007387 */ /* 0x0003e80000100800 */
[----:B---3--:R-:W3:Y:S01]  /*23c70*/  LDL.LU.64 R74, [R1+0x420] ;  /* 0x00042000014a7983 */ /* 0x008ee20000300a00 */
[----:B-1----:R-:W-:-:S05]  /*23c80*/  IMAD.MOV.U32 R4, RZ, RZ, R55 ;  /* 0x000000ffff047224 */ /* 0x002fca00078e0037 */
[----:B------:R1:W-:Y:S04]  /*23c90*/  STL [R1+0x2d4], R4 ;  /* 0x0002d40401007387 */ /* 0x0003e80000100800 */
[----:B------:R-:W-:Y:S04]  /*23ca0*/  STL [R1+0x2e0], R50 ;  /* 0x0002e03201007387 */ /* 0x000fe80000100800 */
[----:B------:R-:W4:Y:S01]  /*23cb0*/  LDL.LU.64 R54, [R1+0x380] ;  /* 0x0003800001367983 */ /* 0x000f220000300a00 */
[----:B-1----:R-:W-:-:S03]  /*23cc0*/  MOV R4, R51 ;  /* 0x0000003300047202 */ /* 0x002fc60000000f00 */
[----:B------:R-:W-:Y:S04]  /*23cd0*/  STL [R1+0x2e8], R52 ;  /* 0x0002e83401007387 */ /* 0x000fe80000100800 */
[----:B------:R1:W-:Y:S02]  /*23ce0*/  STL [R1+0x2dc], R4 ;  /* 0x0002dc0401007387 */ /* 0x0003e40000100800 */
[----:B-1----:R-:W-:-:S05]  /*23cf0*/  IMAD.MOV.U32 R4, RZ, RZ, R53 ;  /* 0x000000ffff047224 */ /* 0x002fca00078e0035 */
[----:B------:R1:W-:Y:S04]  /*23d00*/  STL [R1+0x2e4], R4 ;  /* 0x0002e40401007387 */ /* 0x0003e80000100800 */
[----:B--2---:R2:W-:Y:S01]  /*23d10*/  STL [R1+0x2f0], R56 ;  /* 0x0002f03801007387 */ /* 0x0045e20000100800 */
[----:B-1----:R-:W-:-:S03]  /*23d20*/  IMAD.MOV.U32 R4, RZ, RZ, R57 ;  /* 0x000000ffff047224 */ /* 0x002fc600078e0039 */
[----:B--2---:R-:W2:Y:S04]  /*23d30*/  LDL.LU.64 R56, [R1+0x448] ;  /* 0x0004480001387983 */ /* 0x004ea80000300a00 */
[----:B------:R1:W-:Y:S04]  /*23d40*/  STL [R1+0x2ec], R4 ;  /* 0x0002ec0401007387 */ /* 0x0003e80000100800 */
[----:B------:R1:W-:Y:S02]  /*23d50*/  STL [R1+0x2f8], R58 ;  /* 0x0002f83a01007387 */ /* 0x0003e40000100800 */
[----:B-1----:R-:W-:-:S02]  /*23d60*/  MOV R4, R59 ;  /* 0x0000003b00047202 */ /* 0x002fc40000000f00 */
[----:B------:R-:W2:Y:S04]  /*23d70*/  LDL.LU.64 R58, [R1+0x3a0] ;  /* 0x0003a000013a7983 */ /* 0x000ea80000300a00 */
[----:B------:R1:W-:Y:S04]  /*23d80*/  STL [R1+0x2f4], R4 ;  /* 0x0002f40401007387 */ /* 0x0003e80000100800 */
[----:B---3--:R3:W-:Y:S01]  /*23d90*/  STL [R1+0x300], R74 ;  /* 0x0003004a01007387 */ /* 0x0087e20000100800 */
[----:B-1----:R-:W-:-:S05]  /*23da0*/  IMAD.MOV.U32 R4, RZ, RZ, R75 ;  /* 0x000000ffff047224 */ /* 0x002fca00078e004b */
[----:B------:R1:W-:Y:S01]  /*23db0*/  STL [R1+0x2fc], R4 ;  /* 0x0002fc0401007387 */ /* 0x0003e20000100800 */
[----:B---3--:R-:W-:Y:S01]  /*23dc0*/  IMAD.MOV.U32 R74, RZ, RZ, R78 ;  /* 0x000000ffff4a7224 */ /* 0x008fe200078e004e */
[----:B------:R-:W-:Y:S01]  /*23dd0*/  MOV R75, R79 ;  /* 0x0000004f004b7202 */ /* 0x000fe20000000f00 */
[----:B------:R-:W-:Y:S02]  /*23de0*/  IMAD.MOV.U32 R78, RZ, RZ, R90 ;  /* 0x000000ffff4e7224 */ /* 0x000fe400078e005a */
[----:B------:R-:W-:Y:S02]  /*23df0*/  IMAD.MOV.U32 R79, RZ, RZ, R91 ;  /* 0x000000ffff4f7224 */ /* 0x000fe400078e005b */
[----:B------:R-:W3:Y:S01]  /*23e00*/  LDL.LU.64 R90, [R1+0x520] ;  /* 0x00052000015a7983 */ /* 0x000ee20000300a00 */
[----:B-1----:R-:W-:-:S03]  /*23e10*/  MOV R4, R63 ;  /* 0x0000003f00047202 */ /* 0x002fc60000000f00 */
[----:B------:R1:W-:Y:S04]  /*23e20*/  STL [R1+0x308], R62 ;  /* 0x0003083e01007387 */ /* 0x0003e80000100800 */
[----:B------:R1:W-:Y:S04]  /*23e30*/  STL [R1+0x304], R4 ;  /* 0x0003040401007387 */ /* 0x0003e80000100800 */
[----:B----4-:R-:W-:Y:S01]  /*23e40*/  STL [R1+0x310], R54 ;  /* 0x0003103601007387 */ /* 0x010fe20000100800 */
[----:B-1----:R-:W-:Y:S01]  /*23e50*/  IMAD.MOV.U32 R62, RZ, RZ, R94 ;  /* 0x000000ffff3e7224 */ /* 0x002fe200078e005e */
[----:B------:R-:W-:Y:S01]  /*23e60*/  MOV R94, R106 ;  /* 0x0000006a005e7202 */ /* 0x000fe20000000f00 */
[----:B------:R-:W-:-:S02]  /*23e70*/  IMAD.MOV.U32 R63, RZ, RZ, R95 ;  /* 0x000000ffff3f7224 */ /* 0x000fc400078e005f */
[----:B------:R-:W-:Y:S02]  /*23e80*/  IMAD.MOV.U32 R95, RZ, RZ, R107 ;  /* 0x000000ffff5f7224 */ /* 0x000fe400078e006b */
[----:B------:R-:W4:Y:S01]  /*23e90*/  LDL.LU.64 R106, [R1+0x3c8] ;  /* 0x0003c800016a7983 */ /* 0x000f220000300a00 */
[----:B------:R-:W-:-:S03]  /*23ea0*/  IMAD.MOV.U32 R4, RZ, RZ, R55 ;  /* 0x000000ffff047224 */ /* 0x000fc600078e0037 */
[----:B------:R1:W-:Y:S04]  /*23eb0*/  STL [R1+0x318], R110 ;  /* 0x0003186e01007387 */ /* 0x0003e80000100800 */
[----:B------:R1:W-:Y:S02]  /*23ec0*/  STL [R1+0x30c], R4 ;  /* 0x00030c0401007387 */ /* 0x0003e40000100800 */
[----:B-1----:R-:W-:Y:S01]  /*23ed0*/  IMAD.MOV.U32 R110, RZ, RZ, R122 ;  /* 0x000000ffff6e7224 */ /* 0x002fe200078e007a */
[----:B------:R-:W-:Y:S01]  /*23ee0*/  MOV R4, R111 ;  /* 0x0000006f00047202 */ /* 0x000fe20000000f00 */
[----:B------:R-:W-:Y:S02]  /*23ef0*/  IMAD.MOV.U32 R111, RZ, RZ, R123 ;  /* 0x000000ffff6f7224 */ /* 0x000fe400078e007b */
[----:B------:R-:W4:Y:S04]  /*23f00*/  LDL.LU.64 R122, [R1+0x608] ;  /* 0x00060800017a7983 */ /* 0x000f280000300a00 */
[----:B------:R2:W-:Y:S02]  /*23f10*/  STL [R1+0x314], R4 ;  /* 0x0003140401007387 */ /* 0x0005e40000100800 */
[----:B--2---:R-:W-:-:S02]  /*23f20*/  MOV R4, R57 ;  /* 0x0000003900047202 */ /* 0x004fc40000000f00 */
[----:B------:R-:W-:Y:S04]  /*23f30*/  STL [R1+0x320], R56 ;  /* 0x0003203801007387 */ /* 0x000fe80000100800 */
[----:B------:R1:W-:Y:S04]  /*23f40*/  STL [R1+0x31c], R4 ;  /* 0x00031c0401007387 */ /* 0x0003e80000100800 */
[----:B------:R2:W-:Y:S01]  /*23f50*/  STL [R1+0x328], R126 ;  /* 0x0003287e01007387 */ /* 0x0005e20000100800 */
[----:B-1----:R-:W-:-:S03]  /*23f60*/  IMAD.MOV.U32 R4, RZ, RZ, R127 ;  /* 0x000000ffff047224 */ /* 0x002fc600078e007f */
[----:B------:R-:W-:Y:S04]  /*23f70*/  STL [R1+0x330], R58 ;  /* 0x0003303a01007387 */ /* 0x000fe80000100800 */
[----:B------:R1:W-:Y:S04]  /*23f80*/  STL [R1+0x324], R4 ;  /* 0x0003240401007387 */ /* 0x0003e80000100800 */
[----:B--2---:R-:W2:Y:S01]  /*23f90*/  LDL.LU.64 R126, [R1+0x3e8] ;  /* 0x0003e800017e7983 */ /* 0x004ea20000300a00 */
[----:B-1----:R-:W-:-:S05]  /*23fa0*/  IMAD.MOV.U32 R4, RZ, RZ, R59 ;  /* 0x000000ffff047224 */ /* 0x002fca00078e003b */
[----:B------:R1:W-:Y:S04]  /*23fb0*/  STL [R1+0x32c], R4 ;  /* 0x00032c0401007387 */ /* 0x0003e80000100800 */
[----:B------:R3:W-:Y:S01]  /*23fc0*/  STL [R1+0x338], R78 ;  /* 0x0003384e01007387 */ /* 0x0007e20000100800 */
[----:B-1----:R-:W-:-:S03]  /*23fd0*/  MOV R4, R79 ;  /* 0x0000004f00047202 */ /* 0x002fc60000000f00 */
[----:B---3--:R-:W3:Y:S04]  /*23fe0*/  LDL.LU.64 R78, [R1+0x6c0] ;  /* 0x0006c000014e7983 */ /* 0x008ee80000300a00 */
[----:B------:R1:W-:Y:S04]  /*23ff0*/  STL [R1+0x334], R4 ;  /* 0x0003340401007387 */ /* 0x0003e80000100800 */
[----:B------:R1:W-:Y:S02]  /*24000*/  STL [R1+0x340], R90 ;  /* 0x0003405a01007387 */ /* 0x0003e40000100800 */
[----:B-1----:R-:W-:-:S02]  /*24010*/  IMAD.MOV.U32 R4, RZ, RZ, R91 ;  /* 0x000000ffff047224 */ /* 0x002fc400078e005b */
[----:B------:R-:W-:Y:S04]  /*24020*/  STL [R1+0x348], R62 ;  /* 0x0003483e01007387 */ /* 0x000fe80000100800 */
[----:B------:R1:W-:Y:S01]  /*24030*/  STL [R1+0x33c], R4 ;  /* 0x00033c0401007387 */ /* 0x0003e20000100800 */
[----:B------:R-:W-:Y:S01]  /*24040*/  IMAD.MOV.U32 R90, RZ, RZ, R94 ;  /* 0x000000ffff5a7224 */ /* 0x000fe200078e005e */
[----:B------:R-:W-:Y:S02]  /*24050*/  MOV R91, R95 ;  /* 0x0000005f005b7202 */ /* 0x000fe40000000f00 */
[----:B------:R-:W3:Y:S01]  /*24060*/  LDL.LU.64 R94, [R1+0x408] ;  /* 0x00040800015e7983 */ /* 0x000ee20000300a00 */
[----:B-1----:R-:W-:-:S03]  /*24070*/  IMAD.MOV.U32 R4, RZ, RZ, R63 ;  /* 0x000000ffff047224 */ /* 0x002fc600078e003f */
[----:B----4-:R-:W-:Y:S04]  /*24080*/  STL [R1+0x350], R106 ;  /* 0x0003506a01007387 */ /* 0x010fe80000100800 */
[----:B------:R1:W-:Y:S04]  /*24090*/  STL [R1+0x344], R4 ;  /* 0x0003440401007387 */ /* 0x0003e80000100800 */
[----:B------:R-:W-:Y:S01]  /*240a0*/  STL [R1+0x358], R66 ;  /* 0x0003584201007387 */ /* 0x000fe20000100800 */
[----:B-1----:R-:W-:Y:S01]  /*240b0*/  IMAD.MOV.U32 R4, RZ, RZ, R107 ;  /* 0x000000ffff047224 */ /* 0x002fe200078e006b */
[----:B------:R-:W-:Y:S01]  /*240c0*/  MOV R106, R110 ;  /* 0x0000006e006a7202 */ /* 0x000fe20000000f00 */
[----:B------:R-:W-:-:S03]  /*240d0*/  IMAD.MOV.U32 R107, RZ, RZ, R111 ;  /* 0x000000ffff6b7224 */ /* 0x000fc600078e006f */
[----:B------:R1:W-:Y:S04]  /*240e0*/  STL [R1+0x34c], R4 ;  /* 0x00034c0401007387 */ /* 0x0003e80000100800 */
[----:B------:R-:W4:Y:S01]  /*240f0*/  LDL.LU.64 R110, [R1+0x6e0] ;  /* 0x0006e000016e7983 */ /* 0x000f220000300a00 */
[----:B-1----:R-:W-:-:S03]  /*24100*/  IMAD.MOV.U32 R4, RZ, RZ, R67 ;  /* 0x000000ffff047224 */ /* 0x002fc600078e0043 */
[----:B------:R-:W-:Y:S04]  /*24110*/  STL [R1+0x360], R122 ;  /* 0x0003607a01007387 */ /* 0x000fe80000100800 */
[----:B------:R1:W-:Y:S04]  /*24120*/  STL [R1+0x354], R4 ;  /* 0x0003540401007387 */ /* 0x0003e80000100800 */
[----:B------:R-:W-:Y:S01]  /*24130*/  STL [R1+0x368], R70 ;  /* 0x0003684601007387 */ /* 0x000fe20000100800 */
[----:B-1----:R-:W-:-:S05]  /*24140*/  MOV R4, R123 ;  /* 0x0000007b00047202 */ /* 0x002fca0000000f00 */
[----:B------:R1:W-:Y:S04]  /*24150*/  STL [R1+0x35c], R4 ;  /* 0x00035c0401007387 */ /* 0x0003e80000100800 */
[----:B------:R-:W4:Y:S01]  /*24160*/  LDL.LU.64 R122, [R1+0x430] ;  /* 0x00043000017a7983 */ /* 0x000f220000300a00 */
[----:B-1----:R-:W-:-:S03]  /*24170*/  IMAD.MOV.U32 R4, RZ, RZ, R71 ;  /* 0x000000ffff047224 */ /* 0x002fc600078e0047 */
[----:B--2---:R-:W-:Y:S04]  /*24180*/  STL [R1+0x370], R126 ;  /* 0x0003707e01007387 */ /* 0x004fe80000100800 */
[----:B------:R1:W-:Y:S02]  /*24190*/  STL [R1+0x364], R4 ;  /* 0x0003640401007387 */ /* 0x0003e40000100800 */
[----:B-1----:R-:W-:Y:S01]  /*241a0*/  IMAD.MOV.U32 R4, RZ, RZ, R127 ;  /* 0x000000ffff047224 */ /* 0x002fe200078e007f */
[----:B------:R-:W-:Y:S01]  /*241b0*/  MOV R126, R158 ;  /* 0x0000009e007e7202 */ /* 0x000fe20000000f00 */
[----:B------:R-:W-:-:S03]  /*241c0*/  IMAD.MOV.U32 R127, RZ, RZ, R159 ;  /* 0x000000ffff7f7224 */ /* 0x000fc600078e009f */
[----:B------:R1:W-:Y:S04]  /*241d0*/  STL [R1+0x36c], R4 ;  /* 0x00036c0401007387 */ /* 0x0003e80000100800 */
[----:B------:R-:W-:Y:S04]  /*241e0*/  STL [R1+0x378], R74 ;  /* 0x0003784a01007387 */ /* 0x000fe80000100800 */
[----:B------:R-:W2:Y:S01]  /*241f0*/  LDL.LU.64 R158, [R1+0x6f0] ;  /* 0x0006f000019e7983 */ /* 0x000ea20000300a00 */
[----:B-1----:R-:W-:-:S03]  /*24200*/  IMAD.MOV.U32 R4, RZ, RZ, R75 ;  /* 0x000000ffff047224 */ /* 0x002fc600078e004b */
[----:B---3--:R-:W-:Y:S04]  /*24210*/  STL [R1+0x380], R78 ;  /* 0x0003804e01007387 */ /* 0x008fe80000100800 */
[----:B------:R1:W-:Y:S02]  /*24220*/  STL [R1+0x374], R4 ;  /* 0x0003740401007387 */ /* 0x0003e40000100800 */
[----:B-1----:R-:W-:Y:S01]  /*24230*/  MOV R4, R79 ;  /* 0x0000004f00047202 */ /* 0x002fe20000000f00 */
[----:B------:R-:W-:Y:S02]  /*24240*/  IMAD.MOV.U32 R78, RZ, RZ, R82 ;  /* 0x000000ffff4e7224 */ /* 0x000fe400078e0052 */
[----:B------:R-:W-:Y:S02]  /*24250*/  IMAD.MOV.U32 R79, RZ, RZ, R83 ;  /* 0x000000ffff4f7224 */ /* 0x000fe400078e0053 */
[----:B------:R1:W-:Y:S04]  /*24260*/  STL [R1+0x37c], R4 ;  /* 0x00037c0401007387 */ /* 0x0003e80000100800 */
[----:B------:R3:W-:Y:S04]  /*24270*/  STL [R1+0x388], R86 ;  /* 0x0003885601007387 */ /* 0x0007e80000100800 */
[----:B------:R-:W2:Y:S01]  /*24280*/  LDL.LU.64 R82, [R1+0x510] ;  /* 0x0005100001527983 */ /* 0x000ea20000300a00 */
[----:B-1----:R-:W-:-:S05]  /*24290*/  MOV R4, R87 ;  /* 0x0000005700047202 */ /* 0x002fca0000000f00 */
[----:B------:R1:W-:Y:S01]  /*242a0*/  STL [R1+0x384], R4 ;  /* 0x0003840401007387 */ /* 0x0003e20000100800 */
[----:B---3--:R-:W-:Y:S02]  /*242b0*/  IMAD.MOV.U32 R86, RZ, RZ, R90 ;  /* 0x000000ffff567224 */ /* 0x008fe400078e005a */
[----:B------:R-:W-:Y:S01]  /*242c0*/  IMAD.MOV.U32 R87, RZ, RZ, R91 ;  /* 0x000000ffff577224 */ /* 0x000fe200078e005b */
        /* <DEDUP_REMOVED lines=12> */
[----:B----4-:R3:W-:Y:S04]  /*24390*/  STL [R1+0x3a0], R110 ;  /* 0x0003a06e01007387 */ /* 0x0107e80000100800 */
[----:B------:R-:W4:Y:S01]  /*243a0*/  LDL.LU.64 R106, [R1+0x708] ;  /* 0x00070800016a7983 */ /* 0x000f220000300a00 */
[----:B-1----:R-:W-:-:S05]  /*243b0*/  MOV R4, R111 ;  /* 0x0000006f00047202 */ /* 0x002fca0000000f00 */
[----:B------:R1:W-:Y:S01]  /*243c0*/  STL [R1+0x39c], R4 ;  /* 0x00039c0401007387 */ /* 0x0003e20000100800 */
[----:B---3--:R-:W-:Y:S02]  /*243d0*/  IMAD.MOV.U32 R110, RZ, RZ, R114 ;  /* 0x000000ffff6e7224 */ /* 0x008fe400078e0072 */
[----:B------:R-:W-:Y:S01]  /*243e0*/  IMAD.MOV.U32 R111, RZ, RZ, R115 ;  /* 0x000000ffff6f7224 */ /* 0x000fe200078e0073 */
[----:B------:R3:W-:Y:S04]  /*243f0*/  STL [R1+0x3a8], R118 ;  /* 0x0003a87601007387 */ /* 0x0007e80000100800 */
[----:B------:R-:W4:Y:S01]  /*24400*/  LDL.LU.64 R114, [R1+0x6a8] ;  /* 0x0006a80001727983 */ /* 0x000f220000300a00 */
[----:B-1----:R-:W-:-:S05]  /*24410*/  MOV R4, R119 ;  /* 0x0000007700047202 */ /* 0x002fca0000000f00 */
[----:B------:R1:W-:Y:S01]  /*24420*/  STL [R1+0x3a4], R4 ;  /* 0x0003a40401007387 */ /* 0x0003e20000100800 */
[----:B---3--:R-:W-:Y:S02]  /*24430*/  IMAD.MOV.U32 R118, RZ, RZ, R130 ;  /* 0x000000ffff767224 */ /* 0x008fe400078e0082 */
[----:B------:R-:W-:Y:S01]  /*24440*/  IMAD.MOV.U32 R119, RZ, RZ, R131 ;  /* 0x000000ffff777224 */ /* 0x000fe200078e0083 */
[----:B------:R3:W-:Y:S04]  /*24450*/  STL [R1+0x3b0], R122 ;  /* 0x0003b07a01007387 */ /* 0x0007e80000100800 */
[----:B------:R-:W4:Y:S01]  /*24460*/  LDL.LU.64 R130, [R1+0x710] ;  /* 0x0007100001827983 */ /* 0x000f220000300a00 */
[----:B-1----:R-:W-:-:S03]  /*24470*/  MOV R4, R123 ;  /* 0x0000007b00047202 */ /* 0x002fc60000000f00 */
[----:B---3--:R-:W3:Y:S04]  /*24480*/  LDL.LU.64 R122, [R1+0x6f8] ;  /* 0x0006f800017a7983 */ /* 0x008ee80000300a00 */
[----:B------:R1:W-:Y:S04]  /*24490*/  STL [R1+0x3ac], R4 ;  /* 0x0003ac0401007387 */ /* 0x0003e80000100800 */
[----:B------:R2:W-:Y:S01]  /*244a0*/  STL [R1+0x3b8], R126 ;  /* 0x0003b87e01007387 */ /* 0x0005e20000100800 */
[----:B-1----:R-:W-:-:S03]  /*244b0*/  IMAD.MOV.U32 R4, RZ, RZ, R127 ;  /* 0x000000ffff047224 */ /* 0x002fc600078e007f */
[----:B--2---:R-:W-:Y:S04]  /*244c0*/  STL [R1+0x3c0], R158 ;  /* 0x0003c09e01007387 */ /* 0x004fe80000100800 */
[----:B------:R1:W-:Y:S04]  /*244d0*/  STL [R1+0x3b4], R4 ;  /* 0x0003b40401007387 */ /* 0x0003e80000100800 */
[----:B------:R-:W2:Y:S01]  /*244e0*/  LDL.LU.64 R126, [R1+0x6d0] ;  /* 0x0006d000017e7983 */ /* 0x000ea20000300a00 */
[----:B-1----:R-:W-:-:S03]  /*244f0*/  IMAD.MOV.U32 R4, RZ, RZ, R159 ;  /* 0x000000ffff047224 */ /* 0x002fc600078e009f */
[----:B------:R-:W2:Y:S04]  /*24500*/  LDL.LU.64 R158, [R1+0x438] ;  /* 0x00043800019e7983 */ /* 0x000ea80000300a00 */
[----:B------:R1:W-:Y:S04]  /*24510*/  STL [R1+0x3bc], R4 ;  /* 0x0003bc0401007387 */ /* 0x0003e80000100800 */
[----:B------:R-:W-:Y:S01]  /*24520*/  STL [R1+0x3c8], R78 ;  /* 0x0003c84e01007387 */ /* 0x000fe20000100800 */
[----:B-1----:R-:W-:-:S03]  /*24530*/  MOV R4, R79 ;  /* 0x0000004f00047202 */ /* 0x002fc60000000f00 */
[----:B------:R-:W-:Y:S04]  /*24540*/  STL [R1+0x3d0], R82 ;  /* 0x0003d05201007387 */ /* 0x000fe80000100800 */
[----:B------:R1:W-:Y:S04]  /*24550*/  STL [R1+0x3c4], R4 ;  /* 0x0003c40401007387 */ /* 0x0003e80000100800 */
[----:B------:R-:W-:Y:S01]  /*24560*/  STL [R1+0x3d8], R86 ;  /* 0x0003d85601007387 */ /* 0x000fe20000100800 */
[----:B-1----:R-:W-:-:S05]  /*24570*/  IMAD.MOV.U32 R4, RZ, RZ, R83 ;  /* 0x000000ffff047224 */ /* 0x002fca00078e0053 */
        /* <DEDUP_REMOVED lines=9> */
[----:B------:R1:W-:Y:S04]  /*24610*/  STL [R1+0x3e4], R4 ;  /* 0x0003e40401007387 */ /* 0x0003e80000100800 */
[----:B------:R-:W-:Y:S01]  /*24620*/  STL [R1+0x3f8], R102 ;  /* 0x0003f86601007387 */ /* 0x000fe20000100800 */
[----:B-1----:R-:W-:-:S05]  /*24630*/  IMAD.MOV.U32 R4, RZ, RZ, R99 ;  /* 0x000000ffff047224 */ /* 0x002fca00078e0063 */
[----:B------:R1:W-:Y:S04]  /*24640*/  STL [R1+0x3ec], R4 ;  /* 0x0003ec0401007387 */ /* 0x0003e80000100800 */
[----:B----4-:R-:W-:Y:S01]  /*24650*/  STL [R1+0x400], R106 ;  /* 0x0004006a01007387 */ /* 0x010fe20000100800 */
        /* <DEDUP_REMOVED lines=14> */
[----:B-1----:R-:W-:Y:S02]  /*24740*/  IMAD.MOV.U32 R4, RZ, RZ, R131 ;  /* 0x000000ffff047224 */ /* 0x002fe400078e0083 */
[----:B------:R-:W1:Y:S01]  /*24750*/  LDC R131, c[0x0][0x3a0] ;  /* 0x0000e800ff837b82 */ /* 0x000e620000000800 */
[----:B---3--:R-:W-:Y:S04]  /*24760*/  STL [R1+0x428], R122 ;  /* 0x0004287a01007387 */ /* 0x008fe80000100800 */
[----:B------:R3:W-:Y:S02]  /*24770*/  STL [R1+0x41c], R4 ;  /* 0x00041c0401007387 */ /* 0x0007e40000100800 */
[----:B---3--:R-:W-:Y:S01]  /*24780*/  IMAD.MOV.U32 R4, RZ, RZ, R123 ;  /* 0x000000ffff047224 */ /* 0x008fe200078e007b */
[----:B-1----:R-:W-:-:S04]  /*24790*/  IADD3 R131, PT, PT, R131, 0x3f, RZ ;  /* 0x0000003f83837810 */ /* 0x002fc80007ffe0ff */
[----:B------:R-:W-:-:S04]  /*247a0*/  SHF.R.S32.HI R166, RZ, 0x1f, R131 ;  /* 0x0000001fffa67819 */ /* 0x000fc80000011483 */
[----:B------:R-:W-:Y:S01]  /*247b0*/  LEA.HI R166, R166, R131, RZ, 0x6 ;  /* 0x00000083a6a67211 */ /* 0x000fe200078f30ff */
[----:B------:R-:W-:Y:S01]  /*247c0*/  UMOV UR17, 0x1 ;  /* 0x0000000100117882 */ /* 0x000fe20000000000 */
[----:B------:R-:W-:Y:S01]  /*247d0*/  UMOV UR18, 0x7 ;  /* 0x0000000700127882 */ /* 0x000fe20000000000 */
[----:B------:R-:W-:Y:S01]  /*247e0*/  UMOV UR7, URZ ;  /* 0x000000ff00077c82 */ /* 0x000fe20008000000 */
[----:B------:R-:W-:Y:S01]  /*247f0*/  UMOV UR8, URZ ;  /* 0x000000ff00087c82 */ /* 0x000fe20008000000 */
[----:B------:R-:W-:Y:S01]  /*24800*/  UMOV UR5, URZ ;  /* 0x000000ff00057c82 */ /* 0x000fe20008000000 */
[----:B--2---:R-:W-:Y:S04]  /*24810*/  STL [R1+0x430], R126 ;  /* 0x0004307e01007387 */ /* 0x004fe80000100800 */
[----:B------:R1:W-:Y:S01]  /*24820*/  STL [R1+0x424], R4 ;  /* 0x0004240401007387 */ /* 0x0003e20000100800 */
[----:B------:R-:W-:Y:S01]  /*24830*/  MOV R5, R159 ;  /* 0x0000009f00057202 */ /* 0x000fe20000000f00 */
[----:B-1----:R-:W-:-:S05]  /*24840*/  IMAD.MOV.U32 R4, RZ, RZ, R127 ;  /* 0x000000ffff047224 */ /* 0x002fca00078e007f */
[----:B------:R1:W-:Y:S04]  /*24850*/  STL [R1+0x42c], R4 ;  /* 0x00042c0401007387 */ /* 0x0003e80000100800 */
[----:B------:R-:W-:Y:S01]  /*24860*/  STL [R1+0x438], R158 ;  /* 0x0004389e01007387 */ /* 0x000fe20000100800 */
[----:B-1----:R-:W-:-:S03]  /*24870*/  SHF.R.S32.HI R4, RZ, 0x6, R166 ;  /* 0x00000006ff047819 */ /* 0x002fc600000114a6 */
[----:B------:R1:W-:Y:S02]  /*24880*/  STL [R1+0x434], R5 ;  /* 0x0004340501007387 */ /* 0x0003e40000100800 */
[----:B-1----:R-:W-:-:S05]  /*24890*/  VIMNMX R5, PT, PT, R4, 0x2, !PT ;  /* 0x0000000204057848 */ /* 0x002fca0007fe0100 */
[----:B------:R-:W-:-:S05]  /*248a0*/  VIADD R5, R5, 0xfffffffe ;  /* 0xfffffffe05057836 */ /* 0x000fca0000000000 */
[----:B------:R1:W-:Y:S01]  /*248b0*/  STL [R1+0x43c], R5 ;  /* 0x00043c0501007387 */ /* 0x0003e20000100800 */
[----:B------:R-:W-:Y:S02]  /*248c0*/  VIADD R6, R4, 0xfffffff8 ;  /* 0xfffffff804067836 */ /* 0x000fe40000000000 */
[----:B------:R-:W-:Y:S02]  /*248d0*/  HFMA2 R4, -RZ, RZ, 0, 0 ;  /* 0x00000000ff047431 */ /* 0x000fe400000001ff */
[----:B------:R-:W-:-:S07]  /*248e0*/  IMAD.MOV.U32 R166, RZ, RZ, RZ ;  /* 0x000000ffffa67224 */ /* 0x000fce00078e00ff */
.L_x_11:
[----:B------:R-:W-:Y:S01]  /*248f0*/  IMAD.U32 R4, R4, -0x80000000, RZ ;  /* 0x8000000004047824 */ /* 0x000fe200078e00ff */
[----:B------:R-:W-:-:S03]  /*24900*/  UIADD3 UR8, UPT, UPT, UR8, 0x1, URZ ;  /* 0x0000000108087890 */ /* 0x000fc6000fffe0ff */
[----:B------:R-:W2:Y:S01]  /*24910*/  SYNCS.PHASECHK.TRANS64.TRYWAIT P3, [UR4], R4 ;  /* 0x00000004ff0075a7 */ /* 0x000ea20008061104 */
[----:B------:R-:W-:-:S04]  /*24920*/  UISETP.GT.AND UP1, UPT, UR8, 0x6, UPT ;  /* 0x000000060800788c */ /* 0x000fc8000bf24270 */
[----:B------:R-:W-:-:S04]  /*24930*/  USEL UR8, UR8, URZ, !UP1 ;  /* 0x000000ff08087287 */ /* 0x000fc8000c800000 */
[----:B------:R-:W-:Y:S01]  /*24940*/  ULEA UR19, UR8, UR9, 0x10 ;  /* 0x0000000908137291 */ /* 0x000fe2000f8e80ff */
[----:B--2---:R-:W-:Y:S11]  /*24950*/  @!P3 BRA `(.L_x_9) ;  /* 0x000000e80020b947 */ /* 0x004ff60003800000 */
.L_x_17:
[----:B------:R-:W-:-:S04]  /*24960*/  DEPBAR.LE SB0, 0xc ;  /* 0x000083000000791a */ /* 0x000fc80000000000 */
[----:B------:R-:W-:Y:S01]  /*24970*/  BAR.SYNC.DEFER_BLOCKING 0x0 ;  /* 0x0000000000007b1d */ /* 0x000fe20000010000 */
[----:B------:R-:W-:Y:S02]  /*24980*/  UIADD3 UR7, UPT, UPT, UR7, 0x1, URZ ;  /* 0x0000000107077890 */ /* 0x000fe4000fffe0ff */
[----:B------:R-:W-:Y:S02]  /*24990*/  ULEA UR4, UR17, UR9, 0x3 ;  /* 0x0000000911047291 */ /* 0x000fe4000f8e18ff */
[----:B------:R-:W-:Y:S02]  /*249a0*/  UISETP.GT.AND UP1, UPT, UR7, 0x7, UPT ;  /* 0x000000070700788c */ /* 0x000fe4000bf24270 */
[----:B------:R-:W-:Y:S02]  /*249b0*/  UIADD3 UR4, UPT, UPT, UR4, 0xb0000, URZ ;  /* 0x000b000004047890 */ /* 0x000fe4000fffe0ff */
[----:B------:R-:W-:Y:S01]  /*249c0*/  USEL UR7, UR7, URZ, !UP1 ;  /* 0x000000ff07077287 */ /* 0x000fe2000c800000 */
[----:B------:R-:W-:Y:S01]  /*249d0*/  UMOV UR6, UR5 ;  /* 0x0000000500067c82 */ /* 0x000fe20008000000 */
[----:B------:R-:W2:Y:S04]  /*249e0*/  LDSM.16.M88.4 R8, [R0+UR19+0x800] ;  /* 0x000800130008783b */ /* 0x000ea80008000200 */
[----:B------:R-:W3:Y:S04]  /*249f0*/  LDSM.16.M88.4 R12, [R0+UR19+0x1800] ;  /* 0x00180013000c783b */ /* 0x000ee80008000200 */
[----:B------:R-:W4:Y:S04]  /*24a00*/  LDSM.16.M88.4 R76, [R0+UR19+0x2000] ;  /* 0x00200013004c783b */ /* 0x000f280008000200 */
[----:B------:R-:W1:Y:S04]  /*24a10*/  LDSM.16.M88.4 R72, [R0+UR19+0x1000] ;  /* 0x001000130048783b */ /* 0x000e680008000200 */
[----:B------:R-:W1:Y:S04]  /*24a20*/  LDSM.16.M88.4 R68, [R0+UR19] ;  /* 0x000000130044783b */ /* 0x000e680008000200 */
[----:B------:R-:W1:Y:S04]  /*24a30*/  LDSM.16.M88.4 R16, [R0+UR19+0x2800] ;  /* 0x002800130010783b */ /* 0x000e680008000200 */
[----:B------:R-:W1:Y:S04]  /*24a40*/  LDSM.16.M88.4 R20, [R0+UR19+0x3800] ;  /* 0x003800130014783b */ /* 0x000e680008000200 */
[----:B------:R-:W1:Y:S04]  /*24a50*/  LDSM.16.M88.4 R24, [R0+UR19+0x4800] ;  /* 0x004800130018783b */ /* 0x000e680008000200 */
[----:B------:R-:W1:Y:S04]  /*24a60*/  LDSM.16.M88.4 R88, [R0+UR19+0x5000] ;  /* 0x005000130058783b */ /* 0x000e680008000200 */
[----:B------:R-:W-:Y:S04]  /*24a70*/  LDSM.16.M88.4 R84, [R0+UR19+0x4000] ;  /* 0x004000130054783b */ /* 0x000fe80008000200 */
[----:B------:R-:W1:Y:S01]  /*24a80*/  LDSM.16.M88.4 R80, [R0+UR19+0x3000] ;  /* 0x003000130050783b */ /* 0x000e620008000200 */
[----:B--2---:R-:W-:-:S02]  /*24a90*/  IMAD.MOV.U32 R7, RZ, RZ, R10 ;  /* 0x000000ffff077224 */ /* 0x004fc400078e000a */
[----:B------:R-:W-:Y:S01]  /*24aa0*/  IMAD.MOV.U32 R6, RZ, RZ, R8 ;  /* 0x000000ffff067224 */ /* 0x000fe200078e0008 */
[----:B------:R-:W2:Y:S01]  /*24ab0*/  LDSM.16.M88.4 R28, [R0+UR19+0x5800] ;  /* 0x00580013001c783b */ /* 0x000ea20008000200 */
[----:B---3--:R-:W-:-:S03]  /*24ac0*/  MOV R10, R12 ;  /* 0x0000000c000a7202 */ /* 0x008fc60000000f00 */
[----:B------:R-:W3:Y:S01]  /*24ad0*/  LDSM.16.M88.4 R32, [R0+UR19+0x6800] ;  /* 0x006800130020783b */ /* 0x000ee20008000200 */
[----:B----4-:R-:W-:Y:S01]  /*24ae0*/  IMAD.MOV.U32 R12, RZ, RZ, R76 ;  /* 0x000000ffff0c7224 */ /* 0x010fe200078e004c */
[----:B------:R-:W-:Y:S01]  /*24af0*/  MOV R76, R77 ;  /* 0x0000004d004c7202 */ /* 0x000fe20000000f00 */
[----:B------:R-:W-:Y:S01]  /*24b00*/  IMAD.MOV.U32 R77, RZ, RZ, R79 ;  /* 0x000000ffff4d7224 */ /* 0x000fe200078e004f */
[----:B------:R-:W4:Y:S01]  /*24b10*/  LDSM.16.M88.4 R36, [R0+UR19+0x7800] ;  /* 0x007800130024783b */ /* 0x000f220008000200 */
[----:B-1----:R-:W-:Y:S02]  /*24b20*/  IMAD.MOV.U32 R8, RZ, RZ, R72 ;  /* 0x000000ffff087224 */ /* 0x002fe400078e0048 */
[----:B------:R-:W-:Y:S01]  /*24b30*/  IMAD.MOV.U32 R72, RZ, RZ, R73 ;  /* 0x000000ffff487224 */ /* 0x000fe200078e0049 */
[----:B------:R-:W-:Y:S01]  /*24b40*/  LDSM.16.M88.4 R100, [R0+UR19+0x8000] ;  /* 0x008000130064783b */ /* 0x000fe20008000200 */
[----:B------:R-:W-:Y:S01]  /*24b50*/  MOV R4, R68 ;  /* 0x0000004400047202 */ /* 0x000fe20000000f00 */
[----:B------:R-:W-:Y:S01]  /*24b60*/  IMAD.MOV.U32 R5, RZ, RZ, R70 ;  /* 0x000000ffff057224 */ /* 0x000fe200078e0046 */
[----:B------:R-:W-:Y:S01]  /*24b70*/  MOV R70, R9 ;  /* 0x0000000900467202 */ /* 0x000fe20000000f00 */
[----:B------:R-:W-:Y:S01]  /*24b80*/  LDSM.16.M88.4 R96, [R0+UR19+0x7000] ;  /* 0x007000130060783b */ /* 0x000fe20008000200 */
[----:B------:R-:W-:Y:S01]  /*24b90*/  IMAD.MOV.U32 R68, RZ, RZ, R69 ;  /* 0x000000ffff447224 */ /* 0x000fe200078e0045 */
[----:B------:R-:W-:Y:S01]  /*24ba0*/  MOV R69, R71 ;  /* 0x0000004700457202 */ /* 0x000fe20000000f00 */
[----:B------:R-:W-:Y:S01]  /*24bb0*/  IMAD.MOV.U32 R73, RZ, RZ, R75 ;  /* 0x000000ffff497224 */ /* 0x000fe200078e004b */
[----:B------:R-:W-:Y:S01]  /*24bc0*/  LDSM.16.M88.4 R92, [R0+UR19+0x6000] ;  /* 0x00600013005c783b */ /* 0x000fe20008000200 */
[----:B------:R-:W-:Y:S01]  /*24bd0*/  IMAD.MOV.U32 R79, RZ, RZ, R19 ;  /* 0x000000ffff4f7224 */ /* 0x000fe200078e0013 */
[----:B------:R-:W-:Y:S01]  /*24be0*/  MOV R9, R74 ;  /* 0x0000004a00097202 */ /* 0x000fe20000000f00 */
[----:B------:R-:W-:Y:S01]  /*24bf0*/  IMAD.MOV.U32 R19, RZ, RZ, R22 ;  /* 0x000000ffff137224 */ /* 0x000fe200078e0016 */
[----:B------:R-:W-:Y:S01]  /*24c00*/  LDSM.16.M88.4 R40, [R0+UR19+0x8800] ;  /* 0x008800130028783b */ /* 0x000fe20008000200 */
[----:B------:R-:W-:Y:S01]  /*24c10*/  MOV R75, R15 ;  /* 0x0000000f004b7202 */ /* 0x000fe20000000f00 */
[----:B------:R-:W-:Y:S01]  /*24c20*/  IMAD.MOV.U32 R71, RZ, RZ, R11 ;  /* 0x000000ffff477224 */ /* 0x000fe200078e000b */
[----:B------:R-:W-:Y:S01]  /*24c30*/  MOV R15, R18 ;  /* 0x00000012000f7202 */ /* 0x000fe20000000f00 */
[----:B------:R-:W1:Y:S01]  /*24c40*/  LDSM.16.M88.4 R44, [R0+UR19+0x9800] ;  /* 0x00980013002c783b */ /* 0x000e620008000200 */
[----:B------:R-:W-:Y:S01]  /*24c50*/  IMAD.MOV.U32 R74, RZ, RZ, R13 ;  /* 0x000000ffff4a7224 */ /* 0x000fe200078e000d */
[----:B------:R-:W-:Y:S01]  /*24c60*/  MOV R22, R24 ;  /* 0x0000001800167202 */ /* 0x000fe20000000f00 */
[----:B------:R-:W-:Y:S01]  /*24c70*/  IMAD.MOV.U32 R11, RZ, RZ, R14 ;  /* 0x000000ffff0b7224 */ /* 0x000fe200078e000e */
[----:B------:R-:W-:Y:S01]  /*24c80*/  LDSM.16.M88.4 R48, [R0+UR19+0xa800] ;  /* 0x00a800130030783b */ /* 0x000fe20008000200 */
[----:B------:R-:W-:-:S02]  /*24c90*/  IMAD.MOV.U32 R13, RZ, RZ, R78 ;  /* 0x000000ffff0d7224 */ /* 0x000fc400078e004e */
[----:B------:R-:W-:Y:S01]  /*24ca0*/  IMAD.MOV.U32 R18, RZ, RZ, R20 ;  /* 0x000000ffff127224 */ /* 0x000fe200078e0014 */
[----:B------:R-:W1:Y:S01]  /*24cb0*/  LDSM.16.M88.4 R56, [R0+UR19+0xb000] ;  /* 0x00b000130038783b */ /* 0x000e620008000200 */
[----:B------:R-:W-:Y:S01]  /*24cc0*/  IMAD.MOV.U32 R24, RZ, RZ, R88 ;  /* 0x000000ffff187224 */ /* 0x000fe200078e0058 */
[----:B------:R-:W-:Y:S01]  /*24cd0*/  MOV R88, R89 ;  /* 0x0000005900587202 */ /* 0x000fe20000000f00 */
        /* <DEDUP_REMOVED lines=16> */
[----:B--2---:R-:W-:Y:S01]  /*24de0*/  IMAD.MOV.U32 R91, RZ, RZ, R31 ;  /* 0x000000ffff5b7224 */ /* 0x004fe200078e001f */
[----:B------:R-:W-:Y:S01]  /*24df0*/  MOV R27, R30 ;  /* 0x0000001e001b7202 */ /* 0x000fe20000000f00 */
[----:B---3--:R-:W-:Y:S01]  /*24e00*/  IMAD.MOV.U32 R31, RZ, RZ, R34 ;  /* 0x000000ffff1f7224 */ /* 0x008fe200078e0022 */
[----:B----4-:R-:W-:Y:S01]  /*24e10*/  MOV R34, R36 ;  /* 0x0000002400227202 */ /* 0x010fe20000000f00 */
[----:B------:R-:W-:Y:S01]  /*24e20*/  IMAD.MOV.U32 R83, RZ, RZ, R23 ;  /* 0x000000ffff537224 */ /* 0x000fe200078e0017 */
[----:B------:R-:W2:Y:S01]  /*24e30*/  LDSM.16.M88.4 R116, [R0+UR19+0xc000] ;  /* 0x00c000130074783b */ /* 0x000ea20008000200 */
[----:B------:R-:W-:-:S02]  /*24e40*/  IMAD.MOV.U32 R86, RZ, RZ, R25 ;  /* 0x000000ffff567224 */ /* 0x000fc400078e0019 */
[----:B------:R-:W-:Y:S01]  /*24e50*/  IMAD.MOV.U32 R23, RZ, RZ, R26 ;  /* 0x000000ffff177224 */ /* 0x000fe200078e001a */
[----:B------:R-:W-:Y:S01]  /*24e60*/  LDSM.16.M88.4 R120, [R0+UR19+0xd000] ;  /* 0x00d000130078783b */ /* 0x000fe20008000200 */
[----:B------:R-:W-:Y:S02]  /*24e70*/  IMAD.MOV.U32 R25, RZ, RZ, R90 ;  /* 0x000000ffff197224 */ /* 0x000fe400078e005a */
[----:B------:R-:W-:Y:S01]  /*24e80*/  IMAD.MOV.U32 R30, RZ, RZ, R32 ;  /* 0x000000ffff1e7224 */ /* 0x000fe200078e0020 */
[----:B-1----:R-:W-:Y:S01]  /*24e90*/  MOV R106, R45 ;  /* 0x0000002d006a7202 */ /* 0x002fe20000000f00 */
[----:B------:R-:W-:Y:S01]  /*24ea0*/  IMAD.MOV.U32 R36, RZ, RZ, R100 ;  /* 0x000000ffff247224 */ /* 0x000fe200078e0064 */
[----:B------:R-:W-:Y:S01]  /*24eb0*/  MOV R100, R101 ;  /* 0x0000006500647202 */ /* 0x000fe20000000f00 */
[----:B------:R-:W-:Y:S01]  /*24ec0*/  IMAD.MOV.U32 R26, RZ, RZ, R28 ;  /* 0x000000ffff1a7224 */ /* 0x000fe200078e001c */
[----:B------:R-:W-:Y:S01]  /*24ed0*/  MOV R28, R92 ;  /* 0x0000005c001c7202 */ /* 0x000fe20000000f00 */
[----:B------:R-:W-:Y:S01]  /*24ee0*/  IMAD.MOV.U32 R90, RZ, RZ, R29 ;  /* 0x000000ffff5a7224 */ /* 0x000fe200078e001d */
[----:B------:R-:W-:Y:S01]  /*24ef0*/  LDSM.16.M88.4 R124, [R0+UR19+0xe000] ;  /* 0x00e00013007c783b */ /* 0x000fe20008000200 */
        /* <DEDUP_REMOVED lines=24> */
[----:B------:R-:W-:Y:S01]  /*25080*/  IMAD.MOV.U32 R37, RZ, RZ, R102 ;  /* 0x000000ffff257224 */ /* 0x000fe200078e0066 */
[----:B------:R-:W-:Y:S01]  /*25090*/  MOV R51, R54 ;  /* 0x0000003600337202 */ /* 0x000fe20000000f00 */
[----:B------:R-:W-:-:S02]  /*250a0*/  IMAD.MOV.U32 R42, RZ, RZ, R44 ;  /* 0x000000ffff2a7224 */ /* 0x000fc400078e002c */
[----:B------:R-:W-:Y:S02]  /*250b0*/  IMAD.MOV.U32 R48, RZ, RZ, R56 ;  /* 0x000000ffff307224 */ /* 0x000fe400078e0038 */
[----:B------:R-:W-:Y:S02]  /*250c0*/  IMAD.MOV.U32 R49, RZ, RZ, R58 ;  /* 0x000000ffff317224 */ /* 0x000fe400078e003a */
[----:B------:R-:W-:Y:S02]  /*250d0*/  IMAD.MOV.U32 R113, RZ, RZ, R59 ;  /* 0x000000ffff717224 */ /* 0x000fe400078e003b */
[----:B------:R-:W-:Y:S01]  /*250e0*/  IMAD.MOV.U32 R38, RZ, RZ, R40 ;  /* 0x000000ffff267224 */ /* 0x000fe200078e0028 */
[----:B------:R-:W1:Y:S01]  /*250f0*/  LDSM.16.M88.4 R56, [R0+UR19+0xc800] ;  /* 0x00c800130038783b */ /* 0x000e620008000200 */
[----:B------:R-:W-:Y:S01]  /*25100*/  IMAD.MOV.U32 R102, RZ, RZ, R41 ;  /* 0x000000ffff667224 */ /* 0x000fe200078e0029 */
[----:B------:R-:W-:Y:S01]  /*25110*/  MOV R40, R64 ;  /* 0x0000004000287202 */ /* 0x000fe20000000f00 */
[----:B------:R-:W-:-:S02]  /*25120*/  IMAD.MOV.U32 R44, RZ, RZ, R60 ;  /* 0x000000ffff2c7224 */ /* 0x000fc400078e003c */
[----:B------:R-:W-:Y:S02]  /*25130*/  IMAD.MOV.U32 R108, RZ, RZ, R61 ;  /* 0x000000ffff6c7224 */ /* 0x000fe400078e003d */
[----:B------:R-:W-:Y:S02]  /*25140*/  IMAD.MOV.U32 R109, RZ, RZ, R63 ;  /* 0x000000ffff6d7224 */ /* 0x000fe400078e003f */
[----:B------:R-:W-:Y:S01]  /*25150*/  IMAD.MOV.U32 R41, RZ, RZ, R66 ;  /* 0x000000ffff297224 */ /* 0x000fe200078e0042 */
[----:B------:R-:W3:Y:S01]  /*25160*/  LDSM.16.M88.4 R60, [R0+UR19+0xd800] ;  /* 0x00d80013003c783b */ /* 0x000ee20008000200 */
[----:B------:R-:W-:Y:S02]  /*25170*/  IMAD.MOV.U32 R104, RZ, RZ, R65 ;  /* 0x000000ffff687224 */ /* 0x000fe400078e0041 */
[----:B------:R-:W-:Y:S01]  /*25180*/  IMAD.MOV.U32 R107, RZ, RZ, R47 ;  /* 0x000000ffff6b7224 */ /* 0x000fe200078e002f */
[----:B------:R-:W4:Y:S01]  /*25190*/  LDSM.16.M88.4 R64, [R0+UR19+0xe800] ;  /* 0x00e800130040783b */ /* 0x000f220008000200 */
[----:B------:R-:W-:-:S02]  /*251a0*/  IMAD.MOV.U32 R47, RZ, RZ, R50 ;  /* 0x000000ffff2f7224 */ /* 0x000fc400078e0032 */
[----:B------:R-:W-:Y:S01]  /*251b0*/  IMAD.MOV.U32 R50, RZ, RZ, R52 ;  /* 0x000000ffff327224 */ /* 0x000fe200078e0034 */
[----:B--2---:R-:W-:Y:S01]  /*251c0*/  MOV R52, R116 ;  /* 0x0000007400347202 */ /* 0x004fe20000000f00 */
[----:B------:R-:W-:Y:S02]  /*251d0*/  IMAD.MOV.U32 R114, RZ, RZ, R53 ;  /* 0x000000ffff727224 */ /* 0x000fe400078e0035 */
[----:B------:R-:W-:Y:S01]  /*251e0*/  IMAD.MOV.U32 R116, RZ, RZ, R117 ;  /* 0x000000ffff747224 */ /* 0x000fe200078e0075 */
[----:B------:R-:W-:Y:S01]  /*251f0*/  MOV R117, R119 ;  /* 0x0000007700757202 */ /* 0x000fe20000000f00 */
[----:B------:R-:W-:Y:S02]  /*25200*/  IMAD.MOV.U32 R115, RZ, RZ, R55 ;  /* 0x000000ffff737224 */ /* 0x000fe400078e0037 */
[----:B------:R-:W-:Y:S02]  /*25210*/  IMAD.MOV.U32 R53, RZ, RZ, R118 ;  /* 0x000000ffff357224 */ /* 0x000fe400078e0076 */
[----:B-1----:R-:W-:Y:S01]  /*25220*/  IMAD.MOV.U32 R54, RZ, RZ, R56 ;  /* 0x000000ffff367224 */ /* 0x002fe200078e0038 */
[----:B------:R-:W-:Y:S01]  /*25230*/  MOV R118, R57 ;  /* 0x0000003900767202 */ /* 0x000fe20000000f00 */
[----:B------:R-:W-:Y:S01]  /*25240*/  IMAD.MOV.U32 R55, RZ, RZ, R58 ;  /* 0x000000ffff377224 */ /* 0x000fe200078e003a */
[----:B------:R-:W-:Y:S01]  /*25250*/  MOV R57, R122 ;  /* 0x0000007a00397202 */ /* 0x000fe20000000f00 */
[----:B------:R-:W-:-:S02]  /*25260*/  IMAD.MOV.U32 R119, RZ, RZ, R59 ;  /* 0x000000ffff777224 */ /* 0x000fc400078e003b */
[----:B------:R-:W-:Y:S02]  /*25270*/  IMAD.MOV.U32 R56, RZ, RZ, R120 ;  /* 0x000000ffff387224 */ /* 0x000fe400078e0078 */
[----:B------:R-:W-:Y:S01]  /*25280*/  IMAD.MOV.U32 R120, RZ, RZ, R121 ;  /* 0x000000ffff787224 */ /* 0x000fe200078e0079 */
[----:B---3--:R-:W-:Y:S01]  /*25290*/  MOV R58, R60 ;  /* 0x0000003c003a7202 */ /* 0x008fe20000000f00 */
[----:B------:R-:W-:Y:S02]  /*252a0*/  IMAD.MOV.U32 R59, RZ, RZ, R62 ;  /* 0x000000ffff3b7224 */ /* 0x000fe400078e003e */
[----:B------:R-:W-:Y:S02]  /*252b0*/  IMAD.MOV.U32 R122, RZ, RZ, R61 ;  /* 0x000000ffff7a7224 */ /* 0x000fe400078e003d */
[----:B------:R-:W-:Y:S01]  /*252c0*/  IMAD.MOV.U32 R60, RZ, RZ, R124 ;  /* 0x000000ffff3c7224 */ /* 0x000fe200078e007c */
[----:B------:R-:W-:Y:S01]  /*252d0*/  MOV R124, R125 ;  /* 0x0000007d007c7202 */ /* 0x000fe20000000f00 */
[----:B----4-:R-:W-:Y:S01]  /*252e0*/  IMAD.MOV.U32 R62, RZ, RZ, R64 ;  /* 0x000000ffff3e7224 */ /* 0x010fe200078e0040 */
[----:B------:R-:W-:Y:S01]  /*252f0*/  MOV R64, R128 ;  /* 0x0000008000407202 */ /* 0x000fe20000000f00 */
[----:B------:R-:W-:Y:S01]  /*25300*/  IMAD.MOV.U32 R121, RZ, RZ, R123 ;  /* 0x000000ffff797224 */ /* 0x000fe200078e007b */
[----:B------:R-:W-:Y:S01]  /*25310*/  MOV R123, R63 ;  /* 0x0000003f007b7202 */ /* 0x000fe20000000f00 */
[----:B------:R-:W-:Y:S01]  /*25320*/  IMAD.MOV.U32 R61, RZ, RZ, R126 ;  /* 0x000000ffff3d7224 */ /* 0x000fe200078e007e */
[----:B------:R-:W-:Y:S01]  /*25330*/  MOV R63, R66 ;  /* 0x00000042003f7202 */ /* 0x000fe20000000f00 */
[----:B------:R-:W-:-:S02]  /*25340*/  IMAD.MOV.U32 R125, RZ, RZ, R127 ;  /* 0x000000ffff7d7224 */ /* 0x000fc400078e007f */
[----:B------:R-:W-:Y:S02]  /*25350*/  IMAD.MOV.U32 R126, RZ, RZ, R65 ;  /* 0x000000ffff7e7224 */ /* 0x000fe400078e0041 */
[----:B------:R-:W-:Y:S01]  /*25360*/  IMAD.MOV.U32 R128, RZ, RZ, R129 ;  /* 0x000000ffff807224 */ /* 0x000fe200078e0081 */
[----:B------:R-:W-:Y:S01]  /*25370*/  MOV R129, R131 ;  /* 0x0000008300817202 */ /* 0x000fe20000000f00 */
[----:B------:R-:W-:Y:S02]  /*25380*/  IMAD.MOV.U32 R127, RZ, RZ, R67 ;  /* 0x000000ffff7f7224 */ /* 0x000fe400078e0043 */
[----:B------:R-:W-:Y:S01]  /*25390*/  IMAD.MOV.U32 R65, RZ, RZ, R130 ;  /* 0x000000ffff417224 */ /* 0x000fe200078e0082 */
[----:B------:R-:W-:Y:S01]  /*253a0*/  MOV R130, R157 ;  /* 0x0000009d00827202 */ /* 0x000fe20000000f00 */
[----:B------:R-:W-:Y:S02]  /*253b0*/  IMAD.MOV.U32 R66, RZ, RZ, R156 ;  /* 0x000000ffff427224 */ /* 0x000fe400078e009c */
[----:B------:R-:W-:-:S02]  /*253c0*/  IMAD.MOV.U32 R67, RZ, RZ, R158 ;  /* 0x000000ffff437224 */ /* 0x000fc400078e009e */
[----:B------:R-:W-:-:S04]  /*253d0*/  IMAD.MOV.U32 R131, RZ, RZ, R159 ;  /* 0x000000ffff837224 */ /* 0x000fc800078e009f */
[----:B------:R1:W-:Y:S01]  /*253e0*/  STTM.x128 tmem[UR11+0x100], R4 ;  /* 0x00010004000079ed */ /* 0x0003e200083c000b */
[----:B------:R-:W2:Y:S02]  /*253f0*/  FENCE.VIEW.ASYNC.T ;  /* 0x00000000000073c6 */ /* 0x000ea40000000200 */
[----:B--2---:R-:W-:Y:S06]  /*25400*/  BAR.SYNC.DEFER_BLOCKING 0x0 ;  /* 0x0000000000007b1d */ /* 0x004fec0000010000 */
[----:B------:R-:W-:Y:S05]  /*25410*/  @P0 BRA `(.L_x_10) ;  /* 0x0000000400680947 */ /* 0x000fea0003800000 */
[----:B------:R-:W-:Y:S01]  /*25420*/  ULEA UR25, UR7, UR9, 0xf ;  /* 0x0000000907197291 */ /* 0x000fe2000f8e78ff */
[----:B-1----:R-:W-:Y:S01]  /*25430*/  MOV.SPILL R4, UR13 ;  /* 0x0000000d00047c02 */ /* 0x002fe20009000f00 */
[----:B------:R-:W-:Y:S01]  /*25440*/  UMOV UR31, URZ ;  /* 0x000000ff001f7c82 */ /* 0x000fe20008000000 */
[----:B------:R-:W-:Y:S01]  /*25450*/  UIADD3 UR45, UPT, UPT, UR10, 0x108, URZ ;  /* 0x000001080a2d7890 */ /* 0x000fe2000fffe0ff */
[----:B------:R-:W-:Y:S01]  /*25460*/  MOV.SPILL R5, UR12 ;  /* 0x0000000c00057c02 */ /* 0x000fe20009000f00 */
[----:B------:R-:W-:Y:S02]  /*25470*/  UIADD3 UR27, UPT, UPT, UR25, 0x70000, URZ ;  /* 0x00070000191b7890 */ /* 0x000fe4000fffe0ff */
[----:B------:R-:W-:Y:S02]  /*25480*/  UIADD3 UR47, UPT, UPT, UR10, 0x110, URZ ;  /* 0x000001100a2f7890 */ /* 0x000fe4000fffe0ff */
[----:B------:R-:W-:Y:S01]  /*25490*/  USHF.R.U32.HI UR30, URZ, 0x4, UR27 ;  /* 0x00000004ff1e7899 */ /* 0x000fe2000801161b */
[----:B------:R-:W-:Y:S01]  /*254a0*/  UMOV UR52, 0x0 ;  /* 0x0000000000347882 */ /* 0x000fe20000000000 */
[----:B------:R-:W-:-:S02]  /*254b0*/  UMOV UR53, 0x8200910 ;  /* 0x0820091000357882 */ /* 0x000fc40000000000 */
[----:B------:R-:W-:Y:S01]  /*254c0*/  USGXT.U32 UR30, UR30, 0xe ;  /* 0x0000000e1e1e789a */ /* 0x000fe20008000000 */
[----:B------:R-:W-:Y:S01]  /*254d0*/  UMOV UR54, 0x0 ;  /* 0x0000000000367882 */ /* 0x000fe20000000000 */
[----:B------:R-:W-:Y:S02]  /*254e0*/  UMOV UR55, 0x8200910 ;  /* 0x0820091000377882 */ /* 0x000fe40000000000 */
[----:B------:R-:W-:Y:S01]  /*254f0*/  UIADD3 UR34, UP1, UPT, UR30, 0x2, URZ ;  /* 0x000000021e227890 */ /* 0x000fe2000ff3e0ff */
[----:B------:R-:W-:Y:S01]  /*25500*/  UMOV UR62, 0x0 ;  /* 0x00000000003e7882 */ /* 0x000fe20000000000 */
[----:B------:R-:W-:Y:S02]  /*25510*/  UMOV UR63, 0x8200910 ;  /* 0x08200910003f7882 */ /* 0x000fe40000000000 */
[----:B------:R-:W-:Y:S02]  /*25520*/  UIADD3.X UR35, UPT, UPT, UR31, 0x40004040, URZ, UP1, !UPT ;  /* 0x400040401f237890 */ /* 0x000fe40008ffe4ff */
[----:B------:R-:W-:Y:S01]  /*25530*/  UIADD3 UR42, UP1, UPT, UR34, 0x2, URZ ;  /* 0x00000002222a7890 */ /* 0x000fe2000ff3e0ff */
[----:B------:R-:W-:Y:S01]  /*25540*/  UMOV UR31, 0x40004040 ;  /* 0x40004040001f7882 */ /* 0x000fe20000000000 */
[----:B------:R-:W-:Y:S01]  /*25550*/  UIADD3 UR46, UP2, UPT, UR34, 0x3fe, URZ ;  /* 0x000003fe222e7890 */ /* 0x000fe2000ff5e0ff */
[----:B------:R1:W-:Y:S01]  /*25560*/  UTCHMMA tmem[UR16], gdesc[UR30], tmem[UR10], tmem[UR52], idesc[UR53], UPT ;  /* 0x00ff341e100079ea */ /* 0x0003e2000b80000a */
[----:B------:R-:W-:-:S02]  /*25570*/  UIADD3.X UR43, UPT, UPT, UR35, URZ, URZ, UP1, !UPT ;  /* 0x000000ff232b7290 */ /* 0x000fc40008ffe4ff */
[----:B------:R-:W-:Y:S02]  /*25580*/  UIADD3 UR44, UP1, UPT, UR34, 0x4, URZ ;  /* 0x00000004222c7890 */ /* 0x000fe4000ff3e0ff */
[----:B------:R2:W-:Y:S01]  /*25590*/  UTCHMMA tmem[UR45], gdesc[UR34], tmem[UR10], tmem[UR54], idesc[UR55], UPT ;  /* 0x00ff36222d0079ea */ /* 0x0005e2000b80000a */
[----:B------:R-:W-:Y:S02]  /*255a0*/  UIADD3 UR75, UPT, UPT, UR10, 0x118, URZ ;  /* 0x000001180a4b7890 */ /* 0x000fe4000fffe0ff */
[----:B------:R-:W-:Y:S02]  /*255b0*/  UIADD3 UR73, UPT, UPT, UR10, 0x120, URZ ;  /* 0x000001200a497890 */ /* 0x000fe4000fffe0ff */
[----:B------:R-:W-:Y:S02]  /*255c0*/  UIADD3 UR5, UPT, UPT, UR10, 0x128, URZ ;  /* 0x000001280a057890 */ /* 0x000fe4000fffe0ff */
[----:B------:R3:W-:Y:S01]  /*255d0*/  UTCHMMA tmem[UR47], gdesc[UR42], tmem[UR10], tmem[UR62], idesc[UR63], UPT ;  /* 0x00ff3e2a2f0079ea */ /* 0x0007e2000b80000a */
[----:B-1----:R-:W-:-:S02]  /*255e0*/  UIADD3 UR52, UP3, UPT, UR34, 0x404, URZ ;  /* 0x0000040422347890 */ /* 0x002fc4000ff7e0ff */
[----:B------:R-:W-:Y:S02]  /*255f0*/  UIADD3 UR20, UPT, UPT, UR10, 0x130, URZ ;  /* 0x000001300a147890 */ /* 0x000fe4000fffe0ff */
[----:B--2---:R-:W-:Y:S02]  /*25600*/  UIADD3.X UR45, UPT, UPT, UR35, URZ, URZ, UP1, !UPT ;  /* 0x000000ff232d7290 */ /* 0x004fe40008ffe4ff */
[----:B------:R-:W-:Y:S02]  /*25610*/  UIADD3 UR48, UP1, UPT, UR34, 0x400, URZ ;  /* 0x0000040022307890 */ /* 0x000fe4000ff3e0ff */
[----:B------:R-:W-:Y:S02]  /*25620*/  UIADD3 UR21, UPT, UPT, UR10, 0x138, URZ ;  /* 0x000001380a157890 */ /* 0x000fe4000fffe0ff */
[----:B---3--:R-:W-:Y:S02]  /*25630*/  UIADD3.X UR47, UPT, UPT, UR35, URZ, URZ, UP2, !UPT ;  /* 0x000000ff232f7290 */ /* 0x008fe400097fe4ff */
[----:B------:R-:W-:-:S02]  /*25640*/  UIADD3 UR50, UP2, UPT, UR34, 0x402, URZ ;  /* 0x0000040222327890 */ /* 0x000fc4000ff5e0ff */
[----:B------:R-:W-:Y:S02]  /*25650*/  UIADD3.X UR49, UPT, UPT, UR35, URZ, URZ, UP1, !UPT ;  /* 0x000000ff23317290 */ /* 0x000fe40008ffe4ff */
[----:B------:R-:W-:Y:S02]  /*25660*/  UIADD3.X UR51, UPT, UPT, UR35, URZ, URZ, UP2, !UPT ;  /* 0x000000ff23337290 */ /* 0x000fe400097fe4ff */
[----:B------:R-:W-:Y:S02]  /*25670*/  UIADD3.X UR53, UPT, UPT, UR35, URZ, URZ, UP3, !UPT ;  /* 0x000000ff23357290 */ /* 0x000fe40009ffe4ff */
[----:B------:R-:W-:Y:S02]  /*25680*/  UIADD3 UR22, UPT, UPT, UR10, 0x80, URZ ;  /* 0x000000800a167890 */ /* 0x000fe4000fffe0ff */
[----:B------:R-:W-:Y:S02]  /*25690*/  UIADD3 UR23, UPT, UPT, UR10, 0x140, URZ ;  /* 0x000001400a177890 */ /* 0x000fe4000fffe0ff */
[----:B------:R-:W-:-:S02]  /*256a0*/  UIADD3 UR24, UPT, UPT, UR10, 0x80, URZ ;  /* 0x000000800a187890 */ /* 0x000fc4000fffe0ff */
[----:B------:R-:W-:Y:S01]  /*256b0*/  UIADD3 UR25, UPT, UPT, UR10, 0x148, URZ ;  /* 0x000001480a197890 */ /* 0x000fe2000fffe0ff */
[----:B------:R-:W-:Y:S01]  /*256c0*/  UMOV UR60, 0x0 ;  /* 0x00000000003c7882 */ /* 0x000fe20000000000 */
[----:B------:R-:W-:Y:S01]  /*256d0*/  UMOV UR61, 0x8200910 ;  /* 0x08200910003d7882 */ /* 0x000fe20000000000 */
[----:B------:R-:W-:Y:S02]  /*256e0*/  UIADD3 UR26, UPT, UPT, UR10, 0x80, URZ ;  /* 0x000000800a1a7890 */ /* 0x000fe4000fffe0ff */
[----:B------:R-:W-:Y:S01]  /*256f0*/  UTCHMMA tmem[UR75], gdesc[UR44], tmem[UR10], tmem[UR60], idesc[UR61], UPT ;  /* 0x00ff3c2c4b0079ea */ /* 0x000fe2000b80000a */
        /* <DEDUP_REMOVED lines=17> */
[----:B------:R-:W-:Y:S01]  /*25810*/  UIADD3 UR70, UPT, UPT, UR10, 0x80, URZ ;  /* 0x000000800a467890 */ /* 0x000fe2000fffe0ff */
[----:B------:R2:W-:Y:S01]  /*25820*/  UTCHMMA tmem[UR23], gdesc[UR30], tmem[UR22], tmem[UR58], idesc[UR59], UPT ;  /* 0x00ff3a1e170079ea */ /* 0x0005e2000b800016 */
[----:B------:R-:W-:Y:S01]  /*25830*/  UIADD3 UR71, UPT, UPT, UR10, 0x170, URZ ;  /* 0x000001700a477890 */ /* 0x000fe2000fffe0ff */
[----:B------:R2:W-:Y:S01]  /*25840*/  UTCHMMA tmem[UR25], gdesc[UR34], tmem[UR24], tmem[UR60], idesc[UR61], UPT ;  /* 0x00ff3c22190079ea */ /* 0x0005e2000b800018 */
[----:B------:R-:W-:-:S02]  /*25850*/  UIADD3 UR72, UPT, UPT, UR10, 0x80, URZ ;  /* 0x000000800a487890 */ /* 0x000fc4000fffe0ff */
[----:B------:R-:W-:Y:S01]  /*25860*/  UIADD3 UR74, UPT, UPT, UR10, 0x178, URZ ;  /* 0x000001780a4a7890 */ /* 0x000fe2000fffe0ff */
[----:B-1----:R-:W-:Y:S01]  /*25870*/  R2UR.FILL UR13, R4 ;  /* 0x00000000040d72ca */ /* 0x002fe200004e0000 */
        /* <DEDUP_REMOVED lines=12> */
[----:B------:R-:W-:Y:S01]  /*25940*/  UMOV UR5, URZ ;  /* 0x000000ff00057c82 */ /* 0x000fe20008000000 */
[----:B------:R2:W-:Y:S01]  /*25950*/  UTCHMMA tmem[UR67], gdesc[UR46], tmem[UR66], tmem[UR36], idesc[UR37], UPT ;  /* 0x00ff242e430079ea */ /* 0x0005e2000b800042 */
[----:B------:R2:W-:Y:S01]  /*25960*/  UTCHMMA tmem[UR69], gdesc[UR48], tmem[UR68], tmem[UR38], idesc[UR39], UPT ;  /* 0x00ff2630450079ea */ /* 0x0005e2000b800044 */
[----:B------:R-:W-:Y:S01]  /*25970*/  UMOV UR62, UR4 ;  /* 0x00000004003e7c82 */ /* 0x000fe20008000000 */
[----:B------:R2:W-:Y:S01]  /*25980*/  UTCHMMA tmem[UR71], gdesc[UR50], tmem[UR70], tmem[UR40], idesc[UR41], UPT ;  /* 0x00ff2832470079ea */ /* 0x0005e2000b800046 */
[----:B------:R2:W-:Y:S01]  /*25990*/  UTCHMMA tmem[UR74], gdesc[UR52], tmem[UR72], tmem[UR54], idesc[UR55], UPT ;  /* 0x00ff36344a0079ea */ /* 0x0005e2000b800048 */
[----:B------:R2:W-:Y:S01]  /*259a0*/  UTCBAR [UR62], URZ ;  /* 0x000000ff3e0073e9 */ /* 0x0005e200080000ff */
[----:B------:R-:W-:-:S15]  /*259b0*/  R2UR.FILL UR12, R5 ;  /* 0x00000000050c72ca */ /* 0x000fde00004e0000 */
.L_x_10:
[----:B-1----:R-:W1:Y:S01]  /*259c0*/  LDC R4, c[0x0][0x3a0] ;  /* 0x0000e800ff047b82 */ /* 0x002e620000000800 */
[----:B------:R-:W3:Y:S07]  /*259d0*/  LDL.LU R12, [R1] ;  /* 0x00000000010c7983 */ /* 0x000eee0000300800 */
[----:B------:R-:W4:Y:S08]  /*259e0*/  LDC R10, c[0x0][0x3a0] ;  /* 0x0000e800ff0a7b82 */ /* 0x000f300000000800 */
[----:B------:R-:W-:Y:S01]  /*259f0*/  BAR.SYNC.DEFER_BLOCKING 0x0 ;  /* 0x0000000000007b1d */ /* 0x000fe20000010000 */
[----:B------:R-:W-:-:S02]  /*25a00*/  IADD3 R132, P5, PT, R132, UR14, RZ ;  /* 0x0000000e84847c10 */ /* 0x000fc4000ffbe0ff */
[----:B------:R-:W-:-:S03]  /*25a10*/  IADD3 R134, P6, PT, R134, UR14, RZ ;  /* 0x0000000e86867c10 */ /* 0x000fc6000ffde0ff */
[----:B--2---:R-:W2:Y:S01]  /*25a20*/  LDL.LU R11, [R1+0x4] ;  /* 0x00000400010b7983 */ /* 0x004ea20000300800 */
[----:B-1----:R-:W-:Y:S02]  /*25a30*/  VIADD R4, R4, 0x3f ;  /* 0x0000003f04047836 */ /* 0x002fe40000000000 */
[----:B----4-:R-:W-:-:S03]  /*25a40*/  VIADD R10, R10, 0xfffffe00 ;  /* 0xfffffe000a0a7836 */ /* 0x010fc60000000000 */
[----:B------:R-:W-:Y:S01]  /*25a50*/  SHF.R.S32.HI R5, RZ, 0x1f, R4 ;  /* 0x0000001fff057819 */ /* 0x000fe20000011404 */
[----:B------:R-:W-:Y:S01]  /*25a60*/  IMAD.MOV.U32 R6, RZ, RZ, R132 ;  /* 0x000000ffff067224 */ /* 0x000fe200078e0084 */
[----:B------:R-:W-:Y:S01]  /*25a70*/  IADD3.X R133, PT, PT, R133, UR15, RZ, P5, !PT ;  /* 0x0000000f85857c10 */ /* 0x000fe2000affe4ff */
[----:B------:R-:W4:Y:S01]  /*25a80*/  LDL.LU R9, [R1+0x8] ;  /* 0x0000080001097983 */ /* 0x000f220000300800 */
[----:B------:R-:W-:Y:S01]  /*25a90*/  LEA.HI R5, R5, R4, RZ, 0x6 ;  /* 0x0000000405057211 */ /* 0x000fe200078f30ff */
[----:B------:R-:W-:Y:S01]  /*25aa0*/  IMAD R4, R166, -0x40, R10 ;  /* 0xffffffc0a6047824 */ /* 0x000fe200078e020a */
[----:B------:R-:W-:Y:S01]  /*25ab0*/  MOV R7, R133 ;  /* 0x0000008500077202 */ /* 0x000fe20000000f00 */
[----:B------:R-:W2:Y:S01]  /*25ac0*/  LDL.LU R16, [R1+0xc] ;  /* 0x00000c0001107983 */ /* 0x000ea20000300800 */
[----:B------:R-:W-:Y:S02]  /*25ad0*/  SHF.R.S32.HI R5, RZ, 0x6, R5 ;  /* 0x00000006ff057819 */ /* 0x000fe40000011405 */
[----:B------:R-:W-:Y:S01]  /*25ae0*/  ISETP.GT.AND P4, PT, R4, RZ, PT ;  /* 0x000000ff0400720c */ /* 0x000fe20003f84270 */
[----:B------:R-:W2:Y:S01]  /*25af0*/  LDL.LU R15, [R1+0x10] ;  /* 0x00001000010f7983 */ /* 0x000ea20000300800 */
[----:B------:R-:W-:-:S02]  /*25b00*/  IADD3 R5, PT, PT, R5, -0x8, RZ ;  /* 0xfffffff805057810 */ /* 0x000fc40007ffe0ff */
[----:B------:R-:W-:Y:S01]  /*25b10*/  IADD3.X R135, PT, PT, R135, UR15, RZ, P6, !PT ;  /* 0x0000000f87877c10 */ /* 0x000fe2000b7fe4ff */
[----:B------:R-:W2:Y:S01]  /*25b20*/  LDL.LU R18, [R1+0x14] ;  /* 0x0000140001127983 */ /* 0x000ea20000300800 */
[----:B------:R-:W-:Y:S02]  /*25b30*/  ISETP.GE.AND P3, PT, R166, R5, PT ;  /* 0x00000005a600720c */ /* 0x000fe40003f66270 */
[----:B------:R-:W-:Y:S01]  /*25b40*/  SEL R5, RZ, 0x4, !P4 ;  /* 0x00000004ff057807 */ /* 0x000fe20006000000 */
[----:B------:R-:W2:Y:S03]  /*25b50*/  LDL.LU R17, [R1+0x18] ;  /* 0x0000180001117983 */ /* 0x000ea60000300800 */
[----:B------:R-:W-:Y:S01]  /*25b60*/  SEL R5, R5, RZ, !P3 ;  /* 0x000000ff05057207 */ /* 0x000fe20005800000 */
[----:B------:R-:W2:Y:S03]  /*25b70*/  LDL.LU R14, [R1+0x1c] ;  /* 0x00001c00010e7983 */ /* 0x000ea60000300800 */
[----:B------:R-:W-:Y:S01]  /*25b80*/  ISETP.NE.U32.AND P4, PT, R5, RZ, PT ;  /* 0x000000ff0500720c */ /* 0x000fe20003f85070 */
[----:B------:R-:W2:Y:S01]  /*25b90*/  LDL.LU R8, [R1+0x20] ;  /* 0x0000200001087983 */ /* 0x000ea20000300800 */
[----:B-----5:R-:W-:-:S11]  /*25ba0*/  LEA R5, R2, UR19, 0x2 ;  /* 0x0000001302057c11 */ /* 0x020fd6000f8e10ff */
[----:B------:R-:W-:Y:S01]  /*25bb0*/  @!PT LDS RZ, [RZ] ;  /* 0x00000000fffff984 */ /* 0x000fe20000000800 */
[----:B------:R-:W-:Y:S01]  /*25bc0*/  @!PT LDS RZ, [RZ] ;  /* 0x00000000fffff984 */ /* 0x000fe20000000800 */
[----:B------:R-:W-:Y:S01]  /*25bd0*/  @!PT LDS RZ, [RZ] ;  /* 0x00000000fffff984 */ /* 0x000fe20000000800 */
[----:B------:R1:W-:Y:S02]  /*25be0*/  LDGSTS.E [R5], desc[UR28][R6.64], P4 ;  /* 0x0000000006057fae */ /* 0x0003e4000a1a101c */
[----:B-1----:R-:W-:Y:S02]  /*25bf0*/  IMAD.MOV.U32 R6, RZ, RZ, R134 ;  /* 0x000000ffff067224 */ /* 0x002fe400078e0086 */
[----:B------:R-:W-:-:S05]  /*25c00*/  IMAD.MOV.U32 R7, RZ, RZ, R135 ;  /* 0x000000ffff077224 */ /* 0x000fca00078e0087 */
[----:B------:R1:W-:Y:S01]  /*25c10*/  LDGSTS.E [R5+0x200], desc[UR28][R6.64], P4 ;  /* 0x0020000006057fae */ /* 0x0003e2000a1a101c */
[----:B------:R-:W-:Y:S02]  /*25c20*/  ISETP.GT.AND P4, PT, R4, 0x1, PT ;  /* 0x000000010400780c */ /* 0x000fe40003f84270 */
[----:B------:R-:W-:Y:S02]  /*25c30*/  IADD3 R136, P5, PT, R136, UR14, RZ ;  /* 0x0000000e88887c10 */ /* 0x000fe4000ffbe0ff */
[----:B-1----:R-:W-:-:S04]  /*25c40*/  SEL R6, RZ, 0x4, !P4 ;  /* 0x00000004ff067807 */ /* 0x002fc80006000000 */
[----:B------:R-:W-:-:S04]  /*25c50*/  SEL R6, R6, RZ, !P3 ;  /* 0x000000ff06067207 */ /* 0x000fc80005800000 */
[----:B------:R-:W-:Y:S02]  /*25c60*/  ISETP.NE.U32.AND P4, PT, R6, RZ, PT ;  /* 0x000000ff0600720c */ /* 0x000fe40003f85070 */
[----:B------:R-:W-:Y:S02]  /*25c70*/  IADD3.X R137, PT, PT, R137, UR15, RZ, P5, !PT ;  /* 0x0000000f89897c10 */ /* 0x000fe4000affe4ff */
[----:B------:R-:W-:Y:S02]  /*25c80*/  IADD3 R138, P5, PT, R138, UR14, RZ ;  /* 0x0000000e8a8a7c10 */ /* 0x000fe4000ffbe0ff */
[----:B------:R-:W-:Y:S01]  /*25c90*/  MOV R6, R136 ;  /* 0x0000008800067202 */ /* 0x000fe20000000f00 */
[----:B------:R-:W-:Y:S01]  /*25ca0*/  IMAD.MOV.U32 R7, RZ, RZ, R137 ;  /* 0x000000ffff077224 */ /* 0x000fe200078e0089 */
[----:B------:R-:W-:-:S05]  /*25cb0*/  IADD3.X R139, PT, PT, R139, UR15, RZ, P5, !PT ;  /* 0x0000000f8b8b7c10 */ /* 0x000fca000affe4ff */
[----:B------:R1:W-:Y:S02]  /*25cc0*/  LDGSTS.E [R5+0x400], desc[UR28][R6.64], P4 ;  /* 0x0040000006057fae */ /* 0x0003e4000a1a101c */
[----:B-1----:R-:W-:Y:S01]  /*25cd0*/  IMAD.MOV.U32 R6, RZ, RZ, R138 ;  /* 0x000000ffff067224 */ /* 0x002fe200078e008a */
[----:B------:R-:W-:-:S05]  /*25ce0*/  MOV R7, R139 ;  /* 0x0000008b00077202 */ /* 0x000fca0000000f00 */
[----:B------:R1:W-:Y:S01]  /*25cf0*/  LDGSTS.E [R5+0x600], desc[UR28][R6.64], P4 ;  /* 0x0060000006057fae */ /* 0x0003e2000a1a101c */
[----:B------:R-:W-:Y:S02]  /*25d00*/  ISETP.GT.AND P4, PT, R4, 0x2, PT ;  /* 0x000000020400780c */ /* 0x000fe40003f84270 */
[----:B------:R-:W-:Y:S02]  /*25d10*/  IADD3 R140, P5, PT, R140, UR14, RZ ;  /* 0x0000000e8c8c7c10 */ /* 0x000fe4000ffbe0ff */
[----:B-1----:R-:W-:-:S04]  /*25d20*/  SEL R6, RZ, 0x4, !P4 ;  /* 0x00000004ff067807 */ /* 0x002fc80006000000 */
[----:B------:R-:W-:-:S04]  /*25d30*/  SEL R6, R6, RZ, !P3 ;  /* 0x000000ff06067207 */ /* 0x000fc80005800000 */
[----:B------:R-:W-:Y:S02]  /*25d40*/  ISETP.NE.U32.AND P4, PT, R6, RZ, PT ;  /* 0x000000ff0600720c */ /* 0x000fe40003f85070 */
[----:B------:R-:W-:Y:S02]  /*25d50*/  IADD3.X R141, PT, PT, R141, UR15, RZ, P5, !PT ;  /* 0x0000000f8d8d7c10 */ /* 0x000fe4000affe4ff */
[----:B------:R-:W-:Y:S01]  /*25d60*/  IADD3 R142, P5, PT, R142, UR14, RZ ;  /* 0x0000000e8e8e7c10 */ /* 0x000fe2000ffbe0ff */
[----:B------:R-:W-:Y:S02]  /*25d70*/  IMAD.MOV.U32 R6, RZ, RZ, R140 ;  /* 0x000000ffff067224 */ /* 0x000fe400078e008c */
[----:B------:R-:W-:Y:S01]  /*25d80*/  IMAD.MOV.U32 R7, RZ, RZ, R141 ;  /* 0x000000ffff077224 */ /* 0x000fe200078e008d */
[----:B------:R-:W-:-:S05]  /*25d90*/  IADD3.X R143, PT, PT, R143, UR15, RZ, P5, !PT ;  /* 0x0000000f8f8f7c10 */ /* 0x000fca000affe4ff */
[----:B------:R1:W-:Y:S02]  /*25da0*/  LDGSTS.E [R5+0x800], desc[UR28][R6.64], P4 ;  /* 0x0080000006057fae */ /* 0x0003e4000a1a101c */
[----:B-1----:R-:W-:Y:S01]  /*25db0*/  MOV R6, R142 ;  /* 0x0000008e00067202 */ /* 0x002fe20000000f00 */
        /* <DEDUP_REMOVED lines=9> */
[----:B------:R-:W-:Y:S01]  /*25e50*/  IMAD.MOV.U32 R6, RZ, RZ, R144 ;  /* 0x000000ffff067224 */ /* 0x000fe200078e0090 */
[----:B------:R-:W-:Y:S02]  /*25e60*/  MOV R7, R145 ;  /* 0x0000009100077202 */ /* 0x000fe40000000f00 */
[----:B------:R-:W-:-:S05]  /*25e70*/  IADD3.X R147, PT, PT, R147, UR15, RZ, P5, !PT ;  /* 0x0000000f93937c10 */ /* 0x000fca000affe4ff */
[----:B------:R1:W-:Y:S02]  /*25e80*/  LDGSTS.E [R5+0xc00], desc[UR28][R6.64], P4 ;  /* 0x00c0000006057fae */ /* 0x0003e4000a1a101c */
        /* <DEDUP_REMOVED lines=340> */
[----:B---3--:R-:W-:Y:S02]  /*273d0*/  IADD3 R12, P5, PT, R12, UR14, RZ ;  /* 0x0000000e0c0c7c10 */ /* 0x008fe4000ffbe0ff */
[----:B-1----:R-:W-:-:S04]  /*273e0*/  SEL R6, RZ, 0x4, !P4 ;  /* 0x00000004ff067807 */ /* 0x002fc80006000000 */
[----:B------:R-:W-:Y:S01]  /*273f0*/  SEL R6, R6, RZ, !P3 ;  /* 0x000000ff06067207 */ /* 0x000fe20005800000 */
[----:B------:R1:W-:Y:S03]  /*27400*/  STL [R1], R12 ;  /* 0x0000000c01007387 */ /* 0x0003e60000100800 */
[----:B------:R-:W-:Y:S01]  /*27410*/  ISETP.NE.U32.AND P4, PT, R6, RZ, PT ;  /* 0x000000ff0600720c */ /* 0x000fe20003f85070 */
[----:B------:R-:W3:Y:S01]  /*27420*/  LDL.LU R13, [R1+0x24] ;  /* 0x00002400010d7983 */ /* 0x000ee20000300800 */
[----:B------:R-:W-:-:S03]  /*27430*/  MOV R6, R12 ;  /* 0x0000000c00067202 */ /* 0x000fc60000000f00 */
[----:B-1----:R-:W3:Y:S01]  /*27440*/  LDL.LU R12, [R1+0x28] ;  /* 0x00002800010c7983 */ /* 0x002ee20000300800 */
[----:B------:R-:W-:Y:S02]  /*27450*/  IADD3.X R252, PT, PT, R252, UR15, RZ, P5, !PT ;  /* 0x0000000ffcfc7c10 */ /* 0x000fe4000affe4ff */
[----:B----4-:R-:W-:-:S03]  /*27460*/  IADD3 R9, P5, PT, R9, UR14, RZ ;  /* 0x0000000e09097c10 */ /* 0x010fc6000ffbe0ff */
[----:B------:R-:W-:Y:S01]  /*27470*/  IMAD.MOV.U32 R7, RZ, RZ, R252 ;  /* 0x000000ffff077224 */ /* 0x000fe200078e00fc */
[----:B--2---:R-:W-:Y:S01]  /*27480*/  IADD3.X R11, PT, PT, R11, UR15, RZ, P5, !PT ;  /* 0x0000000f0b0b7c10 */ /* 0x004fe2000affe4ff */
[----:B------:R-:W-:Y:S04]  /*27490*/  STL [R1+0x8], R9 ;  /* 0x0000080901007387 */ /* 0x000fe80000100800 */
[----:B------:R1:W-:Y:S04]  /*274a0*/  LDGSTS.E [R5+0x7000], desc[UR28][R6.64], P4 ;  /* 0x0700000006057fae */ /* 0x0003e8000a1a101c */
[----:B------:R2:W-:Y:S01]  /*274b0*/  STL [R1+0x4], R11 ;  /* 0x0000040b01007387 */ /* 0x0005e20000100800 */
[----:B-1----:R-:W-:Y:S01]  /*274c0*/  MOV R7, R11 ;  /* 0x0000000b00077202 */ /* 0x002fe20000000f00 */
[----:B------:R-:W-:-:S02]  /*274d0*/  IMAD.MOV.U32 R6, RZ, RZ, R9 ;  /* 0x000000ffff067224 */ /* 0x000fc400078e0009 */
[----:B--2---:R-:W2:Y:S04]  /*274e0*/  LDL.LU R11, [R1+0x2c] ;  /* 0x00002c00010b7983 */ /* 0x004ea80000300800 */
[----:B------:R-:W4:Y:S04]  /*274f0*/  LDL.LU R9, [R1+0x30] ;  /* 0x0000300001097983 */ /* 0x000f280000300800 */
[----:B------:R1:W-:Y:S01]  /*27500*/  LDGSTS.E [R5+0x7200], desc[UR28][R6.64], P4 ;  /* 0x0720000006057fae */ /* 0x0003e2000a1a101c */
[----:B------:R-:W-:Y:S02]  /*27510*/  ISETP.GT.AND P4, PT, R4, 0x1d, PT ;  /* 0x0000001d0400780c */ /* 0x000fe40003f84270 */
[----:B------:R-:W-:-:S04]  /*27520*/  IADD3 R15, P5, PT, R15, UR14, RZ ;  /* 0x0000000e0f0f7c10 */ /* 0x000fc8000ffbe0ff */
[----:B------:R-:W-:Y:S02]  /*27530*/  IADD3.X R16, PT, PT, R16, UR15, RZ, P5, !PT ;  /* 0x0000000f10107c10 */ /* 0x000fe4000affe4ff */
[----:B-1----:R-:W-:Y:S01]  /*27540*/  SEL R6, RZ, 0x4, !P4 ;  /* 0x00000004ff067807 */ /* 0x002fe20006000000 */
[----:B------:R-:W-:Y:S03]  /*27550*/  STL [R1+0x10], R15 ;  /* 0x0000100f01007387 */ /* 0x000fe60000100800 */
[----:B------:R-:W-:Y:S01]  /*27560*/  SEL R6, R6, RZ, !P3 ;  /* 0x000000ff06067207 */ /* 0x000fe20005800000 */
[----:B------:R1:W-:Y:S01]  /*27570*/  STL [R1+0xc], R16 ;  /* 0x00000c1001007387 */ /* 0x0003e20000100800 */
[----:B------:R-:W-:Y:S02]  /*27580*/  IMAD.MOV.U32 R7, RZ, RZ, R16 ;  /* 0x000000ffff077224 */ /* 0x000fe400078e0010 */
[----:B------:R-:W-:Y:S01]  /*27590*/  ISETP.NE.U32.AND P4, PT, R6, RZ, PT ;  /* 0x000000ff0600720c */ /* 0x000fe20003f85070 */
[----:B------:R-:W-:Y:S01]  /*275a0*/  IMAD.MOV.U32 R6, RZ, RZ, R15 ;  /* 0x000000ffff067224 */ /* 0x000fe200078e000f */
[----:B------:R-:W-:Y:S01]  /*275b0*/  IADD3 R17, P5, PT, R17, UR14, RZ ;  /* 0x0000000e11117c10 */ /* 0x000fe2000ffbe0ff */
[----:B-1----:R-:W2:Y:S04]  /*275c0*/  LDL.LU R16, [R1+0x34] ;  /* 0x0000340001107983 */ /* 0x002ea80000300800 */
[----:B------:R-:W2:Y:S01]  /*275d0*/  LDL.LU R15, [R1+0x38] ;  /* 0x00003800010f7983 */ /* 0x000ea20000300800 */
[----:B------:R-:W-:-:S05]  /*275e0*/  IADD3.X R18, PT, PT, R18, UR15, RZ, P5, !PT ;  /* 0x0000000f12127c10 */ /* 0x000fca000affe4ff */
[----:B------:R1:W-:Y:S01]  /*275f0*/  LDGSTS.E [R5+0x7400], desc[UR28][R6.64], P4 ;  /* 0x0740000006057fae */ /* 0x0003e2000a1a101c */
[----:B------:R-:W-:Y:S02]  /*27600*/  IADD3 R8, P5, PT, R8, UR14, RZ ;  /* 0x0000000e08087c10 */ /* 0x000fe4000ffbe0ff */
[----:B-1----:R-:W-:Y:S01]  /*27610*/  MOV R6, R17 ;  /* 0x0000001100067202 */ /* 0x002fe20000000f00 */
[----:B------:R-:W-:-:S05]  /*27620*/  IMAD.MOV.U32 R7, RZ, RZ, R18 ;  /* 0x000000ffff077224 */ /* 0x000fca00078e0012 */
[----:B------:R1:W-:Y:S01]  /*27630*/  LDGSTS.E [R5+0x7600], desc[UR28][R6.64], P4 ;  /* 0x0760000006057fae */ /* 0x0003e2000a1a101c */
[----:B------:R-:W-:Y:S02]  /*27640*/  ISETP.GT.AND P4, PT, R4, 0x1e, PT ;  /* 0x0000001e0400780c */ /* 0x000fe40003f84270 */
[----:B------:R-:W-:Y:S01]  /*27650*/  IADD3.X R14, PT, PT, R14, UR15, RZ, P5, !PT ;  /* 0x0000000f0e0e7c10 */ /* 0x000fe2000affe4ff */
[----:B------:R-:W-:Y:S01]  /*27660*/  STL [R1+0x18], R17 ;  /* 0x0000181101007387 */ /* 0x000fe20000100800 */
[----:B-1----:R-:W-:-:S03]  /*27670*/  SEL R6, RZ, 0x4, !P4 ;  /* 0x00000004ff067807 */ /* 0x002fc60006000000 */
[----:B------:R-:W-:Y:S01]  /*27680*/  STL [R1+0x14], R18 ;  /* 0x0000141201007387 */ /* 0x000fe20000100800 */
[----:B------:R-:W-:-:S03]  /*27690*/  SEL R6, R6, RZ, !P3 ;  /* 0x000000ff06067207 */ /* 0x000fc60005800000 */
[----:B------:R-:W-:Y:S01]  /*276a0*/  STL [R1+0x20], R8 ;  /* 0x0000200801007387 */ /* 0x000fe20000100800 */
[----:B------:R-:W-:Y:S02]  /*276b0*/  MOV R7, R14 ;  /* 0x0000000e00077202 */ /* 0x000fe40000000f00 */
[----:B------:R-:W-:Y:S01]  /*276c0*/  ISETP.NE.U32.AND P4, PT, R6, RZ, PT ;  /* 0x000000ff0600720c */ /* 0x000fe20003f85070 */
[----:B------:R1:W-:Y:S01]  /*276d0*/  STL [R1+0x1c], R14 ;  /* 0x00001c0e01007387 */ /* 0x0003e20000100800 */
[----:B------:R-:W-:-:S03]  /*276e0*/  IMAD.MOV.U32 R6, RZ, RZ, R8 ;  /* 0x000000ffff067224 */ /* 0x000fc600078e0008 */
[----:B-1----:R-:W2:Y:S04]  /*276f0*/  LDL.LU R14, [R1+0x3c] ;  /* 0x00003c00010e7983 */ /* 0x002ea80000300800 */
[----:B------:R-:W2:Y:S04]  /*27700*/  LDL.LU R8, [R1+0x40] ;  /* 0x0000400001087983 */ /* 0x000ea80000300800 */
[----:B------:R1:W-:Y:S01]  /*27710*/  LDGSTS.E [R5+0x7800], desc[UR28][R6.64], P4 ;  /* 0x0780000006057fae */ /* 0x0003e2000a1a101c */
[----:B---3--:R-:W-:-:S04]  /*27720*/  IADD3 R12, P5, PT, R12, UR14, RZ ;  /* 0x0000000e0c0c7c10 */ /* 0x008fc8000ffbe0ff */
[----:B------:R-:W-:Y:S01]  /*27730*/  IADD3.X R13, PT, PT, R13, UR15, RZ, P5, !PT ;  /* 0x0000000f0d0d7c10 */ /* 0x000fe2000affe4ff */
[----:B------:R-:W-:Y:S01]  /*27740*/  STL [R1+0x28], R12 ;  /* 0x0000280c01007387 */ /* 0x000fe20000100800 */
[----:B-1----:R-:W-:-:S03]  /*27750*/  IMAD.MOV.U32 R6, RZ, RZ, R12 ;  /* 0x000000ffff067224 */ /* 0x002fc600078e000c */
[----:B------:R1:W-:Y:S01]  /*27760*/  STL [R1+0x24], R13 ;  /* 0x0000240d01007387 */ /* 0x0003e20000100800 */
[----:B------:R-:W-:-:S05]  /*27770*/  IMAD.MOV.U32 R7, RZ, RZ, R13 ;  /* 0x000000ffff077224 */ /* 0x000fca00078e000d */
[----:B------:R3:W-:Y:S04]  /*27780*/  LDGSTS.E [R5+0x7a00], desc[UR28][R6.64], P4 ;  /* 0x07a0000006057fae */ /* 0x0007e8000a1a101c */
[----:B-1----:R-:W2:Y:S04]  /*27790*/  LDL.LU R13, [R1+0x44] ;  /* 0x00004400010d7983 */ /* 0x002ea80000300800 */
[----:B------:R-:W2:Y:S01]  /*277a0*/  LDL.LU R12, [R1+0x48] ;  /* 0x00004800010c7983 */ /* 0x000ea20000300800 */
[----:B------:R-:W-:-:S04]  /*277b0*/  ISETP.GT.AND P4, PT, R4, 0x1f, PT ;  /* 0x0000001f0400780c */ /* 0x000fc80003f84270 */
[----:B---3--:R-:W-:Y:S02]  /*277c0*/  SEL R6, RZ, 0x4, !P4 ;  /* 0x00000004ff067807 */ /* 0x008fe40006000000 */
[----:B----4-:R-:W-:Y:S02]  /*277d0*/  IADD3 R9, P5, PT, R9, UR14, RZ ;  /* 0x0000000e09097c10 */ /* 0x010fe4000ffbe0ff */
[----:B------:R-:W-:Y:S02]  /*277e0*/  SEL R6, R6, RZ, !P3 ;  /* 0x000000ff06067207 */ /* 0x000fe40005800000 */
[----:B--2---:R-:W-:Y:S01]  /*277f0*/  IADD3.X R11, PT, PT, R11, UR15, RZ, P5, !PT ;  /* 0x0000000f0b0b7c10 */ /* 0x004fe2000affe4ff */
[----:B------:R-:W-:Y:S01]  /*27800*/  STL [R1+0x30], R9 ;  /* 0x0000300901007387 */ /* 0x000fe20000100800 */
[----:B------:R-:W-:Y:S02]  /*27810*/  ISETP.NE.U32.AND P4, PT, R6, RZ, PT ;  /* 0x000000ff0600720c */ /* 0x000fe40003f85070 */
[----:B------:R-:W-:Y:S01]  /*27820*/  MOV R6, R9 ;  /* 0x0000000900067202 */ /* 0x000fe20000000f00 */
[----:B------:R1:W-:Y:S01]  /*27830*/  STL [R1+0x2c], R11 ;  /* 0x00002c0b01007387 */ /* 0x0003e20000100800 */
[----:B------:R-:W-:-:S03]  /*27840*/  IMAD.MOV.U32 R7, RZ, RZ, R11 ;  /* 0x000000ffff077224 */ /* 0x000fc600078e000b */
[----:B-1----:R-:W2:Y:S04]  /*27850*/  LDL.LU R11, [R1+0x4c] ;  /* 0x00004c00010b7983 */ /* 0x002ea80000300800 */
[----:B------:R-:W3:Y:S04]  /*27860*/  LDL.LU R9, [R1+0x50] ;  /* 0x0000500001097983 */ /* 0x000ee80000300800 */
[----:B------:R1:W-:Y:S01]  /*27870*/  LDGSTS.E [R5+0x7c00], desc[UR28][R6.64], P4 ;  /* 0x07c0000006057fae */ /* 0x0003e2000a1a101c */
[----:B------:R-:W-:-:S04]  /*27880*/  IADD3 R15, P5, PT, R15, UR14, RZ ;  /* 0x0000000e0f0f7c10 */ /* 0x000fc8000ffbe0ff */
[----:B------:R-:W-:Y:S01]  /*27890*/  IADD3.X R16, PT, PT, R16, UR15, RZ, P5, !PT ;  /* 0x0000000f10107c10 */ /* 0x000fe2000affe4ff */
[----:B------:R-:W-:Y:S04]  /*278a0*/  STL [R1+0x38], R15 ;  /* 0x0000380f01007387 */ /* 0x000fe80000100800 */
[----:B------:R4:W-:Y:S04]  /*278b0*/  STL [R1+0x34], R16 ;  /* 0x0000341001007387 */ /* 0x0009e80000100800 */
[----:B------:R-:W2:Y:S04]  /*278c0*/  LDL.LU R18, [R1+0x54] ;  /* 0x0000540001127983 */ /* 0x000ea80000300800 */
[----:B------:R-:W2:Y:S01]  /*278d0*/  LDL.LU R17, [R1+0x58] ;  /* 0x0000580001117983 */ /* 0x000ea20000300800 */
[----:B-1----:R-:W-:Y:S01]  /*278e0*/  IMAD.MOV.U32 R6, RZ, RZ, R15 ;  /* 0x000000ffff067224 */ /* 0x002fe200078e000f */
[----:B------:R-:W-:-:S02]  /*278f0*/  MOV R7, R16 ;  /* 0x0000001000077202 */ /* 0x000fc40000000f00 */
[----:B----4-:R-:W4:Y:S04]  /*27900*/  LDL.LU R16, [R1+0x5c] ;  /* 0x00005c0001107983 */ /* 0x010f280000300800 */
[----:B------:R1:W-:Y:S01]  /*27910*/  LDGSTS.E [R5+0x7e00], desc[UR28][R6.64], P4 ;  /* 0x07e0000006057fae */ /* 0x0003e2000a1a101c */
[----:B------:R-:W-:-:S03]  /*27920*/  ISETP.GT.AND P4, PT, R4, 0x20, PT ;  /* 0x000000200400780c */ /* 0x000fc60003f84270 */
[----:B------:R-:W4:Y:S01]  /*27930*/  LDL.LU R15, [R1+0x60] ;  /* 0x00006000010f7983 */ /* 0x000f220000300800 */
[----:B-1----:R-:W-:-:S04]  /*27940*/  SEL R6, RZ, 0x4, !P4 ;  /* 0x00000004ff067807 */ /* 0x002fc80006000000 */
[----:B------:R-:W-:-:S04]  /*27950*/  SEL R6, R6, RZ, !P3 ;  /* 0x000000ff06067207 */ /* 0x000fc80005800000 */
[----:B------:R-:W-:Y:S02]  /*27960*/  ISETP.NE.U32.AND P4, PT, R6, RZ, PT ;  /* 0x000000ff0600720c */ /* 0x000fe40003f85070 */
[----:B------:R-:W-:-:S04]  /*27970*/  IADD3 R8, P5, PT, R8, UR14, RZ ;  /* 0x0000000e08087c10 */ /* 0x000fc8000ffbe0ff */
[----:B------:R-:W-:Y:S01]  /*27980*/  IADD3.X R14, PT, PT, R14, UR15, RZ, P5, !PT ;  /* 0x0000000f0e0e7c10 */ /* 0x000fe2000affe4ff */
[----:B------:R-:W-:Y:S01]  /*27990*/  STL [R1+0x40], R8 ;  /* 0x0000400801007387 */ /* 0x000fe20000100800 */
[----:B------:R-:W-:-:S03]  /*279a0*/  IMAD.MOV.U32 R6, RZ, RZ, R8 ;  /* 0x000000ffff067224 */ /* 0x000fc600078e0008 */
[----:B------:R1:W-:Y:S01]  /*279b0*/  STL [R1+0x3c], R14 ;  /* 0x00003c0e01007387 */ /* 0x0003e20000100800 */
[----:B------:R-:W-:-:S05]  /*279c0*/  IMAD.MOV.U32 R7, RZ, RZ, R14 ;  /* 0x000000ffff077224 */ /* 0x000fca00078e000e */
[----:B------:R1:W-:Y:S04]  /*279d0*/  LDGSTS.E [R5+0x8000], desc[UR28][R6.64], P4 ;  /* 0x0800000006057fae */ /* 0x0003e8000a1a101c */
[----:B-1----:R-:W4:Y:S04]  /*279e0*/  LDL.LU R14, [R1+0x64] ;  /* 0x00006400010e7983 */ /* 0x002f280000300800 */
[----:B------:R-:W4:Y:S01]  /*279f0*/  LDL.LU R8, [R1+0x68] ;  /* 0x0000680001087983 */ /* 0x000f220000300800 */
[----:B------:R-:W-:-:S04]  /*27a00*/  IADD3 R12, P5, PT, R12, UR14, RZ ;  /* 0x0000000e0c0c7c10 */ /* 0x000fc8000ffbe0ff */
[----:B------:R-:W-:Y:S01]  /*27a10*/  IADD3.X R13, PT, PT, R13, UR15, RZ, P5, !PT ;  /* 0x0000000f0d0d7c10 */ /* 0x000fe2000affe4ff */
[----:B------:R-:W-:Y:S01]  /*27a20*/  STL [R1+0x48], R12 ;  /* 0x0000480c01007387 */ /* 0x000fe20000100800 */
[----:B------:R-:W-:-:S03]  /*27a30*/  MOV R6, R12 ;  /* 0x0000000c00067202 */ /* 0x000fc60000000f00 */
[----:B------:R1:W-:Y:S01]  /*27a40*/  STL [R1+0x44], R13 ;  /* 0x0000440d01007387 */ /* 0x0003e20000100800 */
[----:B------:R-:W-:-:S05]  /*27a50*/  IMAD.MOV.U32 R7, RZ, RZ, R13 ;  /* 0x000000ffff077224 */ /* 0x000fca00078e000d */
[----:B------:R3:W-:Y:S04]  /*27a60*/  LDGSTS.E [R5+0x8200], desc[UR28][R6.64], P4 ;  /* 0x0820000006057fae */ /* 0x0007e8000a1a101c */
[----:B-1----:R-:W4:Y:S04]  /*27a70*/  LDL.LU R13, [R1+0x6c] ;  /* 0x00006c00010d7983 */ /* 0x002f280000300800 */
[----:B------:R-:W4:Y:S01]  /*27a80*/  LDL.LU R12, [R1+0x70] ;  /* 0x00007000010c7983 */ /* 0x000f220000300800 */
[----:B------:R-:W-:-:S04]  /*27a90*/  ISETP.GT.AND P4, PT, R4, 0x21, PT ;  /* 0x000000210400780c */ /* 0x000fc80003f84270 */
[----:B---3--:R-:W-:Y:S02]  /*27aa0*/  SEL R6, RZ, 0x4, !P4 ;  /* 0x00000004ff067807 */ /* 0x008fe40006000000 */
[----:B------:R-:W-:Y:S02]  /*27ab0*/  IADD3 R9, P5, PT, R9, UR14, RZ ;  /* 0x0000000e09097c10 */ /* 0x000fe4000ffbe0ff */
[----:B------:R-:W-:Y:S02]  /*27ac0*/  SEL R6, R6, RZ, !P3 ;  /* 0x000000ff06067207 */ /* 0x000fe40005800000 */
[----:B--2---:R-:W-:Y:S01]  /*27ad0*/  IADD3.X R11, PT, PT, R11, UR15, RZ, P5, !PT ;  /* 0x0000000f0b0b7c10 */ /* 0x004fe2000affe4ff */
[----:B------:R-:W-:Y:S01]  /*27ae0*/  STL [R1+0x50], R9 ;  /* 0x0000500901007387 */ /* 0x000fe20000100800 */
[----:B------:R-:W-:Y:S01]  /*27af0*/  ISETP.NE.U32.AND P4, PT, R6, RZ, PT ;  /* 0x000000ff0600720c */ /* 0x000fe20003f85070 */
[----:B------:R-:W-:Y:S01]  /*27b00*/  IMAD.MOV.U32 R6, RZ, RZ, R9 ;  /* 0x000000ffff067224 */ /* 0x000fe200078e0009 */
[----:B------:R-:W-:Y:S01]  /*27b10*/  MOV R7, R11 ;  /* 0x0000000b00077202 */ /* 0x000fe20000000f00 */
[----:B------:R1:W-:Y:S04]  /*27b20*/  STL [R1+0x4c], R11 ;  /* 0x00004c0b01007387 */ /* 0x0003e80000100800 */
[----:B-1----:R-:W2:Y:S04]  /*27b30*/  LDL.LU R11, [R1+0x74] ;  /* 0x00007400010b7983 */ /* 0x002ea80000300800 */
[----:B------:R-:W3:Y:S04]  /*27b40*/  LDL.LU R9, [R1+0x78] ;  /* 0x0000780001097983 */ /* 0x000ee80000300800 */
[----:B------:R1:W-:Y:S01]  /*27b50*/  LDGSTS.E [R5+0x8400], desc[UR28][R6.64], P4 ;  /* 0x0840000006057fae */ /* 0x0003e2000a1a101c */
[----:B------:R-:W-:-:S04]  /*27b60*/  IADD3 R17, P5, PT, R17, UR14, RZ ;  /* 0x0000000e11117c10 */ /* 0x000fc8000ffbe0ff */
[----:B------:R-:W-:Y:S01]  /*27b70*/  IADD3.X R18, PT, PT, R18, UR15, RZ, P5, !PT ;  /* 0x0000000f12127c10 */ /* 0x000fe2000affe4ff */
[----:B-1----:R-:W-:-:S04]  /*27b80*/  IMAD.MOV.U32 R6, RZ, RZ, R17 ;  /* 0x000000ffff067224 */ /* 0x002fc800078e0011 */
[----:B------:R-:W-:Y:S01]  /*27b90*/  IMAD.MOV.U32 R7, RZ, RZ, R18 ;  /* 0x000000ffff077224 */ /* 0x000fe200078e0012 */
[----:B----4-:R-:W-:-:S04]  /*27ba0*/  IADD3 R15, P5, PT, R15, UR14, RZ ;  /* 0x0000000e0f0f7c10 */ /* 0x010fc8000ffbe0ff */
        /* <DEDUP_REMOVED lines=8> */
[----:B------:R-:W-:Y:S01]  /*27c30*/  IMAD.MOV.U32 R7, RZ, RZ, R16 ;  /* 0x000000ffff077224 */ /* 0x000fe200078e0010 */
[----:B------:R-:W-:Y:S02]  /*27c40*/  ISETP.NE.U32.AND P4, PT, R6, RZ, PT ;  /* 0x000000ff0600720c */ /* 0x000fe40003f85070 */
[----:B------:R1:W-:Y:S01]  /*27c50*/  STL [R1+0x5c], R16 ;  /* 0x00005c1001007387 */ /* 0x0003e20000100800 */
[----:B------:R-:W-:-:S03]  /*27c60*/  MOV R6, R15 ;  /* 0x0000000f00067202 */ /* 0x000fc60000000f00 */
[----:B-1----:R-:W4:Y:S04]  /*27c70*/  LDL.LU R16, [R1+0x7c] ;  /* 0x00007c0001107983 */ /* 0x002f280000300800 */
[----:B------:R-:W4:Y:S04]  /*27c80*/  LDL.LU R15, [R1+0x80] ;  /* 0x00008000010f7983 */ /* 0x000f280000300800 */
[----:B------:R1:W-:Y:S01]  /*27c90*/  LDGSTS.E [R5+0x8800], desc[UR28][R6.64], P4 ;  /* 0x0880000006057fae */ /* 0x0003e2000a1a101c */
[----:B------:R-:W-:-:S04]  /*27ca0*/  IADD3 R8, P5, PT, R8, UR14, RZ ;  /* 0x0000000e08087c10 */ /* 0x000fc8000ffbe0ff */
[----:B------:R-:W-:Y:S01]  /*27cb0*/  IADD3.X R14, PT, PT, R14, UR15, RZ, P5, !PT ;  /* 0x0000000f0e0e7c10 */ /* 0x000fe2000affe4ff */
[----:B------:R-:W-:Y:S01]  /*27cc0*/  STL [R1+0x68], R8 ;  /* 0x0000680801007387 */ /* 0x000fe20000100800 */
[----:B-1----:R-:W-:Y:S02]  /*27cd0*/  IMAD.MOV.U32 R6, RZ, RZ, R8 ;  /* 0x000000ffff067224 */ /* 0x002fe400078e0008 */
[----:B------:R-:W-:Y:S01]  /*27ce0*/  MOV R7, R14 ;  /* 0x0000000e00077202 */ /* 0x000fe20000000f00 */
[----:B------:R1:W-:Y:S04]  /*27cf0*/  STL [R1+0x64], R14 ;  /* 0x0000640e01007387 */ /* 0x0003e80000100800 */
[----:B------:R1:W-:Y:S01]  /*27d00*/  LDGSTS.E [R5+0x8a00], desc[UR28][R6.64], P4 ;  /* 0x08a0000006057fae */ /* 0x0003e2000a1a101c */
[----:B------:R-:W-:-:S03]  /*27d10*/  ISETP.GT.AND P4, PT, R4, 0x23, PT ;  /* 0x000000230400780c */ /* 0x000fc60003f84270 */
[----:B-1----:R-:W4:Y:S04]  /*27d20*/  LDL.LU R14, [R1+0x84] ;  /* 0x00008400010e7983 */ /* 0x002f280000300800 */
[----:B------:R-:W4:Y:S01]  /*27d30*/  LDL.LU R8, [R1+0x88] ;  /* 0x0000880001087983 */ /* 0x000f220000300800 */
[----:B------:R-:W-:-:S04]  /*27d40*/  SEL R6, RZ, 0x4, !P4 ;  /* 0x00000004ff067807 */ /* 0x000fc80006000000 */
        /* <DEDUP_REMOVED lines=11> */
[----:B---3--:R-:W-:-:S04]  /*27e00*/  IADD3 R9, P5, PT, R9, UR14, RZ ;  /* 0x0000000e09097c10 */ /* 0x008fc8000ffbe0ff */
[----:B--2---:R-:W-:Y:S01]  /*27e10*/  IADD3.X R11, PT, PT, R11, UR15, RZ, P5, !PT ;  /* 0x0000000f0b0b7c10 */ /* 0x004fe2000affe4ff */
[----:B------:R-:W-:Y:S04]  /*27e20*/  STL [R1+0x78], R9 ;  /* 0x0000780901007387 */ /* 0x000fe80000100800 */
[----:B------:R1:W-:Y:S04]  /*27e30*/  STL [R1+0x74], R11 ;  /* 0x0000740b01007387 */ /* 0x0003e80000100800 */
[----:B------:R-:W2:Y:S04]  /*27e40*/  LDL.LU R18, [R1+0x94] ;  /* 0x0000940001127983 */ /* 0x000ea80000300800 */
[----:B------:R-:W3:Y:S01]  /*27e50*/  LDL.LU R17, [R1+0x98] ;  /* 0x0000980001117983 */ /* 0x000ee20000300800 */
[----:B------:R-:W-:Y:S01]  /*27e60*/  IMAD.MOV.U32 R7, RZ, RZ, R11 ;  /* 0x000000ffff077224 */ /* 0x000fe200078e000b */
[----:B------:R-:W-:-:S02]  /*27e70*/  MOV R6, R9 ;  /* 0x0000000900067202 */ /* 0x000fc40000000f00 */
[----:B-1----:R-:W2:Y:S04]  /*27e80*/  LDL.LU R11, [R1+0x9c] ;  /* 0x00009c00010b7983 */ /* 0x002ea80000300800 */
[----:B------:R-:W2:Y:S04]  /*27e90*/  LDL.LU R9, [R1+0xa0] ;  /* 0x0000a00001097983 */ /* 0x000ea80000300800 */
[----:B------:R1:W-:Y:S01]  /*27ea0*/  LDGSTS.E [R5+0x8e00], desc[UR28][R6.64], P4 ;  /* 0x08e0000006057fae */ /* 0x0003e2000a1a101c */
[----:B------:R-:W-:-:S04]  /*27eb0*/  ISETP.GT.AND P4, PT, R4, 0x24, PT ;  /* 0x000000240400780c */ /* 0x000fc80003f84270 */
[----:B-1----:R-:W-:-:S04]  /*27ec0*/  SEL R6, RZ, 0x4, !P4 ;  /* 0x00000004ff067807 */ /* 0x002fc80006000000 */
[----:B------:R-:W-:-:S04]  /*27ed0*/  SEL R6, R6, RZ, !P3 ;  /* 0x000000ff06067207 */ /* 0x000fc80005800000 */
[----:B------:R-:W-:Y:S02]  /*27ee0*/  ISETP.NE.U32.AND P4, PT, R6, RZ, PT ;  /* 0x000000ff0600720c */ /* 0x000fe40003f85070 */
[----:B----4-:R-:W-:-:S04]  /*27ef0*/  IADD3 R15, P5, PT, R15, UR14, RZ ;  /* 0x0000000e0f0f7c10 */ /* 0x010fc8000ffbe0ff */
[----:B------:R-:W-:Y:S01]  /*27f00*/  IADD3.X R16, PT, PT, R16, UR15, RZ, P5, !PT ;  /* 0x0000000f10107c10 */ /* 0x000fe2000affe4ff */
[----:B------:R-:W-:Y:S01]  /*27f10*/  STL [R1+0x80], R15 ;  /* 0x0000800f01007387 */ /* 0x000fe20000100800 */
[----:B------:R-:W-:Y:S02]  /*27f20*/  IMAD.MOV.U32 R6, RZ, RZ, R15 ;  /* 0x000000ffff067224 */ /* 0x000fe400078e000f */
[----:B------:R-:W-:Y:S01]  /*27f30*/  MOV R7, R16 ;  /* 0x0000001000077202 */ /* 0x000fe20000000f00 */
[----:B------:R1:W-:Y:S04]  /*27f40*/  STL [R1+0x7c], R16 ;  /* 0x00007c1001007387 */ /* 0x0003e80000100800 */
[----:B------:R4:W-:Y:S04]  /*27f50*/  LDGSTS.E [R5+0x9000], desc[UR28][R6.64], P4 ;  /* 0x0900000006057fae */ /* 0x0009e8000a1a101c */
[----:B-1----:R-:W2:Y:S04]  /*27f60*/  LDL.LU R16, [R1+0xa4] ;  /* 0x0000a40001107983 */ /* 0x002ea80000300800 */
[----:B------:R-:W2:Y:S01]  /*27f70*/  LDL.LU R15, [R1+0xa8] ;  /* 0x0000a800010f7983 */ /* 0x000ea20000300800 */
[----:B------:R-:W-:-:S04]  /*27f80*/  IADD3 R8, P5, PT, R8, UR14, RZ ;  /* 0x0000000e08087c10 */ /* 0x000fc8000ffbe0ff */
[----:B------:R-:W-:Y:S01]  /*27f90*/  IADD3.X R14, PT, PT, R14, UR15, RZ, P5, !PT ;  /* 0x0000000f0e0e7c10 */ /* 0x000fe2000affe4ff */
[----:B----4-:R-:W-:Y:S01]  /*27fa0*/  IMAD.MOV.U32 R6, RZ, RZ, R8 ;  /* 0x000000ffff067224 */ /* 0x010fe200078e0008 */
[----:B------:R-:W-:Y:S03]  /*27fb0*/  STL [R1+0x88], R8 ;  /* 0x0000880801007387 */ /* 0x000fe60000100800 */
[----:B------:R-:W-:Y:S01]  /*27fc0*/  IMAD.MOV.U32 R7, RZ, RZ, R14 ;  /* 0x000000ffff077224 */ /* 0x000fe200078e000e */
[----:B------:R1:W-:Y:S04]  /*27fd0*/  STL [R1+0x84], R14 ;  /* 0x0000840e01007387 */ /* 0x0003e80000100800 */
[----:B------:R4:W-:Y:S01]  /*27fe0*/  LDGSTS.E [R5+0x9200], desc[UR28][R6.64], P4 ;  /* 0x0920000006057fae */ /* 0x0009e2000a1a101c */
[----:B------:R-:W-:-:S03]  /*27ff0*/  ISETP.GT.AND P4, PT, R4, 0x25, PT ;  /* 0x000000250400780c */ /* 0x000fc60003f84270 */
[----:B-1----:R-:W2:Y:S04]  /*28000*/  LDL.LU R14, [R1+0xac] ;  /* 0x0000ac00010e7983 */ /* 0x002ea80000300800 */
[----:B------:R-:W2:Y:S01]  /*28010*/  LDL.LU R8, [R1+0xb0] ;  /* 0x0000b00001087983 */ /* 0x000ea20000300800 */
[----:B----4-:R-:W-:-:S04]  /*28020*/  SEL R6, RZ, 0x4, !P4 ;  /* 0x00000004ff067807 */ /* 0x010fc80006000000 */
[----:B------:R-:W-:-:S04]  /*28030*/  SEL R6, R6, RZ, !P3 ;  /* 0x000000ff06067207 */ /* 0x000fc80005800000 */
[----:B------:R-:W-:Y:S02]  /*28040*/  ISETP.NE.U32.AND P4, PT, R6, RZ, PT ;  /* 0x000000ff0600720c */ /* 0x000fe40003f85070 */
[----:B------:R-:W-:-:S04]  /*28050*/  IADD3 R12, P5, PT, R12, UR14, RZ ;  /* 0x0000000e0c0c7c10 */ /* 0x000fc8000ffbe0ff */
[----:B------:R-:W-:Y:S01]  /*28060*/  IADD3.X R13, PT, PT, R13, UR15, RZ, P5, !PT ;  /* 0x0000000f0d0d7c10 */ /* 0x000fe2000affe4ff */
[----:B------:R-:W-:Y:S01]  /*28070*/  STL [R1+0x90], R12 ;  /* 0x0000900c01007387 */ /* 0x000fe20000100800 */
[----:B------:R-:W-:-:S03]  /*28080*/  MOV R6, R12 ;  /* 0x0000000c00067202 */ /* 0x000fc60000000f00 */
[----:B------:R1:W-:Y:S01]  /*28090*/  STL [R1+0x8c], R13 ;  /* 0x00008c0d01007387 */ /* 0x0003e20000100800 */
[----:B------:R-:W-:-:S05]  /*280a0*/  IMAD.MOV.U32 R7, RZ, RZ, R13 ;  /* 0x000000ffff077224 */ /* 0x000fca00078e000d */
[----:B------:R4:W-:Y:S04]  /*280b0*/  LDGSTS.E [R5+0x9400], desc[UR28][R6.64], P4 ;  /* 0x0940000006057fae */ /* 0x0009e8000a1a101c */
[----:B-1----:R-:W2:Y:S04]  /*280c0*/  LDL.LU R13, [R1+0xb4] ;  /* 0x0000b400010d7983 */ /* 0x002ea80000300800 */
[----:B------:R-:W2:Y:S01]  /*280d0*/  LDL.LU R12, [R1+0xb8] ;  /* 0x0000b800010c7983 */ /* 0x000ea20000300800 */
[----:B---3--:R-:W-:-:S04]  /*280e0*/  IADD3 R17, P5, PT, R17, UR14, RZ ;  /* 0x0000000e11117c10 */ /* 0x008fc8000ffbe0ff */
[----:B--2---:R-:W-:Y:S01]  /*280f0*/  IADD3.X R18, PT, PT, R18, UR15, RZ, P5, !PT ;  /* 0x0000000f12127c10 */ /* 0x004fe2000affe4ff */
[----:B----4-:R-:W-:-:S03]  /*28100*/  IMAD.MOV.U32 R6, RZ, RZ, R17 ;  /* 0x000000ffff067224 */ /* 0x010fc600078e0011 */
[----:B------:R-:W-:-:S05]  /*28110*/  MOV R7, R18 ;  /* 0x0000001200077202 */ /* 0x000fca0000000f00 */
[----:B------:R1:W-:Y:S01]  /*28120*/  LDGSTS.E [R5+0x9600], desc[UR28][R6.64], P4 ;  /* 0x0960000006057fae */ /* 0x0003e2000a1a101c */
[----:B------:R-:W-:Y:S02]  /*28130*/  ISETP.GT.AND P4, PT, R4, 0x26, PT ;  /* 0x000000260400780c */ /* 0x000fe40003f84270 */
[----:B------:R-:W-:Y:S01]  /*28140*/  IADD3 R9, P5, PT, R9, UR14, RZ ;  /* 0x0000000e09097c10 */ /* 0x000fe2000ffbe0ff */
[----:B------:R-:W-:Y:S03]  /*28150*/  STL [R1+0x98], R17 ;  /* 0x0000981101007387 */ /* 0x000fe60000100800 */
[----:B------:R-:W-:Y:S02]  /*28160*/  IADD3.X R11, PT, PT, R11, UR15, RZ, P5, !PT ;  /* 0x0000000f0b0b7c10 */ /* 0x000fe4000affe4ff */
[----:B-1----:R-:W-:Y:S01]  /*28170*/  SEL R6, RZ, 0x4, !P4 ;  /* 0x00000004ff067807 */ /* 0x002fe20006000000 */
[----:B------:R-:W-:Y:S03]  /*28180*/  STL [R1+0x94], R18 ;  /* 0x0000941201007387 */ /* 0x000fe60000100800 */
[----:B------:R-:W-:Y:S01]  /*28190*/  SEL R6, R6, RZ, !P3 ;  /* 0x000000ff06067207 */ /* 0x000fe20005800000 */
[----:B------:R-:W-:Y:S01]  /*281a0*/  STL [R1+0xa0], R9 ;  /* 0x0000a00901007387 */ /* 0x000fe20000100800 */
[----:B------:R-:W-:-:S02]  /*281b0*/  IMAD.MOV.U32 R7, RZ, RZ, R11 ;  /* 0x000000ffff077224 */ /* 0x000fc400078e000b */
[----:B------:R-:W-:Y:S01]  /*281c0*/  ISETP.NE.U32.AND P4, PT, R6, RZ, PT ;  /* 0x000000ff0600720c */ /* 0x000fe20003f85070 */
[----:B------:R1:W-:Y:S01]  /*281d0*/  STL [R1+0x9c], R11 ;  /* 0x00009c0b01007387 */ /* 0x0003e20000100800 */
[----:B------:R-:W-:-:S03]  /*281e0*/  IMAD.MOV.U32 R6, RZ, RZ, R9 ;  /* 0x000000ffff067224 */ /* 0x000fc600078e0009 */
[----:B-1----:R-:W2:Y:S04]  /*281f0*/  LDL.LU R11, [R1+0xbc] ;  /* 0x0000bc00010b7983 */ /* 0x002ea80000300800 */
[----:B------:R-:W3:Y:S04]  /*28200*/  LDL.LU R9, [R1+0xc0] ;  /* 0x0000c00001097983 */ /* 0x000ee80000300800 */
[----:B------:R1:W-:Y:S01]  /*28210*/  LDGSTS.E [R5+0x9800], desc[UR28][R6.64], P4 ;  /* 0x0980000006057fae */ /* 0x0003e2000a1a101c */
[----:B------:R-:W-:-:S04]  /*28220*/  IADD3 R15, P5, PT, R15, UR14, RZ ;  /* 0x0000000e0f0f7c10 */ /* 0x000fc8000ffbe0ff */
[----:B------:R-:W-:Y:S01]  /*28230*/  IADD3.X R16, PT, PT, R16, UR15, RZ, P5, !PT ;  /* 0x0000000f10107c10 */ /* 0x000fe2000affe4ff */
[----:B------:R-:W-:Y:S01]  /*28240*/  STL [R1+0xa8], R15 ;  /* 0x0000a80f01007387 */ /* 0x000fe20000100800 */
[----:B-1----:R-:W-:-:S03]  /*28250*/  MOV R6, R15 ;  /* 0x0000000f00067202 */ /* 0x002fc60000000f00 */
[----:B------:R-:W-:Y:S01]  /*28260*/  IMAD.MOV.U32 R7, RZ, RZ, R16 ;  /* 0x000000ffff077224 */ /* 0x000fe200078e0010 */
[----:B------:R1:W-:Y:S04]  /*28270*/  STL [R1+0xa4], R16 ;  /* 0x0000a41001007387 */ /* 0x0003e80000100800 */
[----:B------:R4:W-:Y:S01]  /*28280*/  LDGSTS.E [R5+0x9a00], desc[UR28][R6.64], P4 ;  /* 0x09a0000006057fae */ /* 0x0009e2000a1a101c */
[----:B------:R-:W-:-:S03]  /*28290*/  ISETP.GT.AND P4, PT, R4, 0x27, PT ;  /* 0x000000270400780c */ /* 0x000fc60003f84270 */
[----:B-1----:R-:W2:Y:S04]  /*282a0*/  LDL.LU R16, [R1+0xc4] ;  /* 0x0000c40001107983 */ /* 0x002ea80000300800 */
[----:B------:R-:W2:Y:S01]  /*282b0*/  LDL.LU R15, [R1+0xc8] ;  /* 0x0000c800010f7983 */ /* 0x000ea20000300800 */
[----:B----4-:R-:W-:-:S04]  /*282c0*/  SEL R6, RZ, 0x4, !P4 ;  /* 0x00000004ff067807 */ /* 0x010fc80006000000 */
[----:B------:R-:W-:Y:S02]  /*282d0*/  SEL R6, R6, RZ, !P3 ;  /* 0x000000ff06067207 */ /* 0x000fe40005800000 */
[----:B------:R-:W-:-:S04]  /*282e0*/  IADD3 R8, P5, PT, R8, UR14, RZ ;  /* 0x0000000e08087c10 */ /* 0x000fc8000ffbe0ff */
[----:B------:R-:W-:Y:S01]  /*282f0*/  IADD3.X R14, PT, PT, R14, UR15, RZ, P5, !PT ;  /* 0x0000000f0e0e7c10 */ /* 0x000fe2000affe4ff */
[----:B------:R-:W-:Y:S01]  /*28300*/  STL [R1+0xb0], R8 ;  /* 0x0000b00801007387 */ /* 0x000fe20000100800 */
[----:B------:R-:W-:Y:S01]  /*28310*/  ISETP.NE.U32.AND P4, PT, R6, RZ, PT ;  /* 0x000000ff0600720c */ /* 0x000fe20003f85070 */
[----:B------:R-:W-:Y:S01]  /*28320*/  IMAD.MOV.U32 R6, RZ, RZ, R8 ;  /* 0x000000ffff067224 */ /* 0x000fe200078e0008 */
[----:B------:R-:W-:Y:S01]  /*28330*/  MOV R7, R14 ;  /* 0x0000000e00077202 */ /* 0x000fe20000000f00 */
[----:B------:R1:W-:Y:S04]  /*28340*/  STL [R1+0xac], R14 ;  /* 0x0000ac0e01007387 */ /* 0x0003e80000100800 */
[----:B-1----:R-:W4:Y:S04]  /*28350*/  LDL.LU R14, [R1+0xcc] ;  /* 0x0000cc00010e7983 */ /* 0x002f280000300800 */
[----:B------:R-:W4:Y:S04]  /*28360*/  LDL.LU R8, [R1+0xd0] ;  /* 0x0000d00001087983 */ /* 0x000f280000300800 */
[----:B------:R1:W-:Y:S01]  /*28370*/  LDGSTS.E [R5+0x9c00], desc[UR28][R6.64], P4 ;  /* 0x09c0000006057fae */ /* 0x0003e2000a1a101c */
[----:B------:R-:W-:-:S04]  /*28380*/  IADD3 R12, P5, PT, R12, UR14, RZ ;  /* 0x0000000e0c0c7c10 */ /* 0x000fc8000ffbe0ff */
[----:B------:R-:W-:Y:S01]  /*28390*/  IADD3.X R13, PT, PT, R13, UR15, RZ, P5, !PT ;  /* 0x0000000f0d0d7c10 */ /* 0x000fe2000affe4ff */
[----:B------:R-:W-:Y:S04]  /*283a0*/  STL [R1+0xb8], R12 ;  /* 0x0000b80c01007387 */ /* 0x000fe80000100800 */
[----:B------:R1:W-:Y:S04]  /*283b0*/  STL [R1+0xb4], R13 ;  /* 0x0000b40d01007387 */ /* 0x0003e80000100800 */
[----:B------:R-:W4:Y:S04]  /*283c0*/  LDL.LU R18, [R1+0xd4] ;  /* 0x0000d40001127983 */ /* 0x000f280000300800 */
[----:B------:R-:W4:Y:S01]  /*283d0*/  LDL.LU R17, [R1+0xd8] ;  /* 0x0000d80001117983 */ /* 0x000f220000300800 */
[----:B-1----:R-:W-:-:S02]  /*283e0*/  IMAD.MOV.U32 R6, RZ, RZ, R12 ;  /* 0x000000ffff067224 */ /* 0x002fc400078e000c */
[----:B------:R-:W-:Y:S02]  /*283f0*/  IMAD.MOV.U32 R7, RZ, RZ, R13 ;  /* 0x000000ffff077224 */ /* 0x000fe400078e000d */
[----:B------:R-:W4:Y:S04]  /*28400*/  LDL.LU R13, [R1+0xdc] ;  /* 0x0000dc00010d7983 */ /* 0x000f280000300800 */
[----:B------:R-:W4:Y:S04]  /*28410*/  LDL.LU R12, [R1+0xe0] ;  /* 0x0000e000010c7983 */ /* 0x000f280000300800 */
[----:B------:R1:W-:Y:S01]  /*28420*/  LDGSTS.E [R5+0x9e00], desc[UR28][R6.64], P4 ;  /* 0x09e0000006057fae */ /* 0x0003e2000a1a101c */
[----:B------:R-:W-:-:S04]  /*28430*/  ISETP.GT.AND P4, PT, R4, 0x28, PT ;  /* 0x000000280400780c */ /* 0x000fc80003f84270 */
[----:B-1----:R-:W-:Y:S02]  /*28440*/  SEL R6, RZ, 0x4, !P4 ;  /* 0x00000004ff067807 */ /* 0x002fe40006000000 */
[----:B---3--:R-:W-:Y:S02]  /*28450*/  IADD3 R9, P5, PT, R9, UR14, RZ ;  /* 0x0000000e09097c10 */ /* 0x008fe4000ffbe0ff */
        /* <DEDUP_REMOVED lines=12> */
[----:B-1----:R-:W-:Y:S01]  /*28520*/  IMAD.MOV.U32 R6, RZ, RZ, R15 ;  /* 0x000000ffff067224 */ /* 0x002fe200078e000f */
[----:B------:R-:W-:Y:S02]  /*28530*/  STL [R1+0xc8], R15 ;  /* 0x0000c80f01007387 */ /* 0x000fe40000100800 */
[----:B------:R-:W-:Y:S02]  /*28540*/  MOV R7, R16 ;  /* 0x0000001000077202 */ /* 0x000fe40000000f00 */
[----:B------:R1:W-:Y:S04]  /*28550*/  STL [R1+0xc4], R16 ;  /* 0x0000c41001007387 */ /* 0x0003e80000100800 */
[----:B------:R1:W-:Y:S01]  /*28560*/  LDGSTS.E [R5+0xa200], desc[UR28][R6.64], P4 ;  /* 0x0a20000006057fae */ /* 0x0003e2000a1a101c */
[----:B------:R-:W-:-:S03]  /*28570*/  ISETP.GT.AND P4, PT, R4, 0x29, PT ;  /* 0x000000290400780c */ /* 0x000fc60003f84270 */
[----:B-1----:R-:W2:Y:S04]  /*28580*/  LDL.LU R16, [R1+0xec] ;  /* 0x0000ec0001107983 */ /* 0x002ea80000300800 */
[----:B------:R-:W2:Y:S01]  /*28590*/  LDL.LU R15, [R1+0xf0] ;  /* 0x0000f000010f7983 */ /* 0x000ea20000300800 */
[----:B------:R-:W-:Y:S02]  /*285a0*/  SEL R6, RZ, 0x4, !P4 ;  /* 0x00000004ff067807 */ /* 0x000fe40006000000 */
[----:B----4-:R-:W-:Y:S02]  /*285b0*/  IADD3 R8, P5, PT, R8, UR14, RZ ;  /* 0x0000000e08087c10 */ /* 0x010fe4000ffbe0ff */
[----:B------:R-:W-:Y:S02]  /*285c0*/  SEL R6, R6, RZ, !P3 ;  /* 0x000000ff06067207 */ /* 0x000fe40005800000 */
[----:B------:R-:W-:Y:S01]  /*285d0*/  IADD3.X R14, PT, PT, R14, UR15, RZ, P5, !PT ;  /* 0x0000000f0e0e7c10 */ /* 0x000fe2000affe4ff */
[----:B------:R-:W-:Y:S01]  /*285e0*/  STL [R1+0xd0], R8 ;  /* 0x0000d00801007387 */ /* 0x000fe20000100800 */
[----:B------:R-:W-:Y:S01]  /*285f0*/  ISETP.NE.U32.AND P4, PT, R6, RZ, PT ;  /* 0x000000ff0600720c */ /* 0x000fe20003f85070 */
[----:B------:R-:W-:-:S02]  /*28600*/  IMAD.MOV.U32 R6, RZ, RZ, R8 ;  /* 0x000000ffff067224 */ /* 0x000fc400078e0008 */
[----:B------:R1:W-:Y:S01]  /*28610*/  STL [R1+0xcc], R14 ;  /* 0x0000cc0e01007387 */ /* 0x0003e20000100800 */
[----:B------:R-:W-:-:S03]  /*28620*/  IMAD.MOV.U32 R7, RZ, RZ, R14 ;  /* 0x000000ffff077224 */ /* 0x000fc600078e000e */
[----:B-1----:R-:W4:Y:S04]  /*28630*/  LDL.LU R14, [R1+0xf4] ;  /* 0x0000f400010e7983 */ /* 0x002f280000300800 */
[----:B------:R-:W4:Y:S04]  /*28640*/  LDL.LU R8, [R1+0xf8] ;  /* 0x0000f80001087983 */ /* 0x000f280000300800 */
[----:B------:R1:W-:Y:S01]  /*28650*/  LDGSTS.E [R5+0xa400], desc[UR28][R6.64], P4 ;  /* 0x0a40000006057fae */ /* 0x0003e2000a1a101c */
[----:B------:R-:W-:-:S04]  /*28660*/  IADD3 R17, P5, PT, R17, UR14, RZ ;  /* 0x0000000e11117c10 */ /* 0x000fc8000ffbe0ff */
[----:B------:R-:W-:Y:S02]  /*28670*/  IADD3.X R18, PT, PT, R18, UR15, RZ, P5, !PT ;  /* 0x0000000f12127c10 */ /* 0x000fe4000affe4ff */
[----:B-1----:R-:W-:-:S03]  /*28680*/  MOV R6, R17 ;  /* 0x0000001100067202 */ /* 0x002fc60000000f00 */
[----:B------:R-:W-:Y:S01]  /*28690*/  IMAD.MOV.U32 R7, RZ, RZ, R18 ;  /* 0x000000ffff077224 */ /* 0x000fe200078e0012 */
[----:B------:R-:W-:-:S04]  /*286a0*/  IADD3 R12, P5, PT, R12, UR14, RZ ;  /* 0x0000000e0c0c7c10 */ /* 0x000fc8000ffbe0ff */
        /* <DEDUP_REMOVED lines=12> */
[----:B-1----:R-:W4:Y:S04]  /*28770*/  LDL.LU R13, [R1+0xfc] ;  /* 0x0000fc00010d7983 */ /* 0x002f280000300800 */
[----:B------:R-:W4:Y:S04]  /*28780*/  LDL.LU R12, [R1+0x100] ;  /* 0x00010000010c7983 */ /* 0x000f280000300800 */
[----:B------:R1:W-:Y:S01]  /*28790*/  LDGSTS.E [R5+0xa800], desc[UR28][R6.64], P4 ;  /* 0x0a80000006057fae */ /* 0x0003e2000a1a101c */
[----:B---3--:R-:W-:-:S04]  /*287a0*/  IADD3 R9, P5, PT, R9, UR14, RZ ;  /* 0x0000000e09097c10 */ /* 0x008fc8000ffbe0ff */
[----:B--2---:R-:W-:Y:S01]  /*287b0*/  IADD3.X R11, PT, PT, R11, UR15, RZ, P5, !PT ;  /* 0x0000000f0b0b7c10 */ /* 0x004fe2000affe4ff */
[----:B------:R-:W-:Y:S04]  /*287c0*/  STL [R1+0xe8], R9 ;  /* 0x0000e80901007387 */ /* 0x000fe80000100800 */
[----:B------:R2:W-:Y:S01]  /*287d0*/  STL [R1+0xe4], R11 ;  /* 0x0000e40b01007387 */ /* 0x0005e20000100800 */
[----:B-1----:R-:W-:Y:S02]  /*287e0*/  IMAD.MOV.U32 R7, RZ, RZ, R11 ;  /* 0x000000ffff077224 */ /* 0x002fe400078e000b */
[----:B------:R-:W-:-:S05]  /*287f0*/  IMAD.MOV.U32 R6, RZ, RZ, R9 ;  /* 0x000000ffff067224 */ /* 0x000fca00078e0009 */
[----:B------:R1:W-:Y:S04]  /*28800*/  LDGSTS.E [R5+0xaa00], desc[UR28][R6.64], P4 ;  /* 0x0aa0000006057fae */ /* 0x0003e8000a1a101c */
[----:B--2---:R-:W2:Y:S04]  /*28810*/  LDL.LU R11, [R1+0x104] ;  /* 0x00010400010b7983 */ /* 0x004ea80000300800 */
[----:B------:R-:W3:Y:S01]  /*28820*/  LDL.LU R9, [R1+0x108] ;  /* 0x0001080001097983 */ /* 0x000ee20000300800 */
[----:B------:R-:W-:-:S04]  /*28830*/  ISETP.GT.AND P4, PT, R4, 0x2b, PT ;  /* 0x0000002b0400780c */ /* 0x000fc80003f84270 */
[----:B-1----:R-:W-:-:S04]  /*28840*/  SEL R6, RZ, 0x4, !P4 ;  /* 0x00000004ff067807 */ /* 0x002fc80006000000 */
[----:B------:R-:W-:Y:S02]  /*28850*/  SEL R6, R6, RZ, !P3 ;  /* 0x000000ff06067207 */ /* 0x000fe40005800000 */
[----:B------:R-:W-:-:S04]  /*28860*/  IADD3 R15, P5, PT, R15, UR14, RZ ;  /* 0x0000000e0f0f7c10 */ /* 0x000fc8000ffbe0ff */
[----:B------:R-:W-:Y:S01]  /*28870*/  IADD3.X R16, PT, PT, R16, UR15, RZ, P5, !PT ;  /* 0x0000000f10107c10 */ /* 0x000fe2000affe4ff */
[----:B------:R-:W-:Y:S01]  /*28880*/  STL [R1+0xf0], R15 ;  /* 0x0000f00f01007387 */ /* 0x000fe20000100800 */
[----:B------:R-:W-:Y:S02]  /*28890*/  ISETP.NE.U32.AND P4, PT, R6, RZ, PT ;  /* 0x000000ff0600720c */ /* 0x000fe40003f85070 */
[----:B------:R-:W-:Y:S01]  /*288a0*/  MOV R6, R15 ;  /* 0x0000000f00067202 */ /* 0x000fe20000000f00 */
[----:B------:R1:W-:Y:S01]  /*288b0*/  STL [R1+0xec], R16 ;  /* 0x0000ec1001007387 */ /* 0x0003e20000100800 */
[----:B------:R-:W-:-:S03]  /*288c0*/  IMAD.MOV.U32 R7, RZ, RZ, R16 ;  /* 0x000000ffff077224 */ /* 0x000fc600078e0010 */
[----:B-1----:R-:W2:Y:S04]  /*288d0*/  LDL.LU R16, [R1+0x10c] ;  /* 0x00010c0001107983 */ /* 0x002ea80000300800 */
[----:B------:R-:W2:Y:S04]  /*288e0*/  LDL.LU R15, [R1+0x110] ;  /* 0x00011000010f7983 */ /* 0x000ea80000300800 */
[----:B------:R1:W-:Y:S01]  /*288f0*/  LDGSTS.E [R5+0xac00], desc[UR28][R6.64], P4 ;  /* 0x0ac0000006057fae */ /* 0x0003e2000a1a101c */
[----:B----4-:R-:W-:-:S04]  /*28900*/  IADD3 R8, P5, PT, R8, UR14, RZ ;  /* 0x0000000e08087c10 */ /* 0x010fc8000ffbe0ff */
        /* <DEDUP_REMOVED lines=25> */
[----:B------:R-:W-:Y:S01]  /*28aa0*/  STL [R1+0x108], R9 ;  /* 0x0001080901007387 */ /* 0x000fe20000100800 */
[----:B------:R-:W-:-:S03]  /*28ab0*/  MOV R6, R9 ;  /* 0x0000000900067202 */ /* 0x000fc60000000f00 */
[----:B------:R1:W-:Y:S01]  /*28ac0*/  STL [R1+0x104], R11 ;  /* 0x0001040b01007387 */ /* 0x0003e20000100800 */
[----:B------:R-:W-:-:S05]  /*28ad0*/  IMAD.MOV.U32 R7, RZ, RZ, R11 ;  /* 0x000000ffff077224 */ /* 0x000fca00078e000b */
[----:B------:R2:W-:Y:S04]  /*28ae0*/  LDGSTS.E [R5+0xb200], desc[UR28][R6.64], P4 ;  /* 0x0b20000006057fae */ /* 0x0005e8000a1a101c */
[----:B-1----:R-:W3:Y:S04]  /*28af0*/  LDL.LU R11, [R1+0x12c] ;  /* 0x00012c00010b7983 */ /* 0x002ee80000300800 */
[----:B------:R-:W3:Y:S01]  /*28b00*/  LDL.LU R9, [R1+0x130] ;  /* 0x0001300001097983 */ /* 0x000ee20000300800 */
[----:B------:R-:W-:-:S04]  /*28b10*/  ISETP.GT.AND P4, PT, R4, 0x2d, PT ;  /* 0x0000002d0400780c */ /* 0x000fc80003f84270 */
[----:B--2---:R-:W-:-:S04]  /*28b20*/  SEL R6, RZ, 0x4, !P4 ;  /* 0x00000004ff067807 */ /* 0x004fc80006000000 */
        /* <DEDUP_REMOVED lines=8> */
[----:B-1----:R-:W2:Y:S04]  /*28bb0*/  LDL.LU R16, [R1+0x134] ;  /* 0x0001340001107983 */ /* 0x002ea80000300800 */
[----:B------:R-:W2:Y:S01]  /*28bc0*/  LDL.LU R15, [R1+0x138] ;  /* 0x00013800010f7983 */ /* 0x000ea20000300800 */
[----:B------:R-:W-:-:S03]  /*28bd0*/  IADD3 R17, P5, PT, R17, UR14, RZ ;  /* 0x0000000e11117c10 */ /* 0x000fc6000ffbe0ff */
[----:B------:R1:W-:Y:S01]  /*28be0*/  LDGSTS.E [R5+0xb400], desc[UR28][R6.64], P4 ;  /* 0x0b40000006057fae */ /* 0x0003e2000a1a101c */
        /* <DEDUP_REMOVED lines=29> */
[----:B------:R-:W-:Y:S02]  /*28dc0*/  SEL R6, RZ, 0x4, !P4 ;  /* 0x00000004ff067807 */ /* 0x000fe40006000000 */
[----:B---3--:R-:W-:Y:S02]  /*28dd0*/  IADD3 R9, P5, PT, R9, UR14, RZ ;  /* 0x0000000e09097c10 */ /* 0x008fe4000ffbe0ff */
[----:B------:R-:W-:Y:S02]  /*28de0*/  SEL R6, R6, RZ, !P3 ;  /* 0x000000ff06067207 */ /* 0x000fe40005800000 */
[----:B------:R-:W-:Y:S01]  /*28df0*/  IADD3.X R11, PT, PT, R11, UR15, RZ, P5, !PT ;  /* 0x0000000f0b0b7c10 */ /* 0x000fe2000affe4ff */
[----:B------:R-:W-:Y:S01]  /*28e00*/  STL [R1+0x130], R9 ;  /* 0x0001300901007387 */ /* 0x000fe20000100800 */
[----:B------:R-:W-:Y:S01]  /*28e10*/  ISETP.NE.U32.AND P4, PT, R6, RZ, PT ;  /* 0x000000ff0600720c */ /* 0x000fe20003f85070 */
[----:B------:R-:W-:-:S02]  /*28e20*/  IMAD.MOV.U32 R6, RZ, RZ, R9 ;  /* 0x000000ffff067224 */ /* 0x000fc400078e0009 */
[----:B------:R1:W-:Y:S01]  /*28e30*/  STL [R1+0x12c], R11 ;  /* 0x00012c0b01007387 */ /* 0x0003e20000100800 */
[----:B------:R-:W-:-:S03]  /*28e40*/  IMAD.MOV.U32 R7, RZ, RZ, R11 ;  /* 0x000000ffff077224 */ /* 0x000fc600078e000b */
[----:B-1----:R-:W3:Y:S04]  /*28e50*/  LDL.LU R11, [R1+0x14c] ;  /* 0x00014c00010b7983 */ /* 0x002ee80000300800 */
[----:B------:R-:W3:Y:S04]  /*28e60*/  LDL.LU R9, [R1+0x150] ;  /* 0x0001500001097983 */ /* 0x000ee80000300800 */
[----:B------:R1:W-:Y:S01]  /*28e70*/  LDGSTS.E [R5+0xbc00], desc[UR28][R6.64], P4 ;  /* 0x0bc0000006057fae */ /* 0x0003e2000a1a101c */
[----:B--2---:R-:W-:-:S04]  /*28e80*/  IADD3 R15, P5, PT, R15, UR14, RZ ;  /* 0x0000000e0f0f7c10 */ /* 0x004fc8000ffbe0ff */
[----:B------:R-:W-:Y:S01]  /*28e90*/  IADD3.X R16, PT, PT, R16, UR15, RZ, P5, !PT ;  /* 0x0000000f10107c10 */ /* 0x000fe2000affe4ff */
[----:B------:R-:W-:Y:S04]  /*28ea0*/  STL [R1+0x138], R15 ;  /* 0x0001380f01007387 */ /* 0x000fe80000100800 */
[----:B------:R2:W-:Y:S04]  /*28eb0*/  STL [R1+0x134], R16 ;  /* 0x0001341001007387 */ /* 0x0005e80000100800 */
[----:B------:R-:W3:Y:S04]  /*28ec0*/  LDL.LU R18, [R1+0x154] ;  /* 0x0001540001127983 */ /* 0x000ee80000300800 */
[----:B------:R-:W3:Y:S01]  /*28ed0*/  LDL.LU R17, [R1+0x158] ;  /* 0x0001580001117983 */ /* 0x000ee20000300800 */
[----:B-1----:R-:W-:Y:S01]  /*28ee0*/  MOV R6, R15 ;  /* 0x0000000f00067202 */ /* 0x002fe20000000f00 */
[----:B------:R-:W-:-:S02]  /*28ef0*/  IMAD.MOV.U32 R7, RZ, RZ, R16 ;  /* 0x000000ffff077224 */ /* 0x000fc400078e0010 */
[----:B--2---:R-:W2:Y:S04]  /*28f00*/  LDL.LU R16, [R1+0x15c] ;  /* 0x00015c0001107983 */ /* 0x004ea80000300800 */
        /* <DEDUP_REMOVED lines=25> */
[----:B----4-:R-:W-:Y:S02]  /*290a0*/  SEL R6, RZ, 0x4, !P4 ;  /* 0x00000004ff067807 */ /* 0x010fe40006000000 */
[----:B---3--:R-:W-:Y:S02]  /*290b0*/  IADD3 R9, P5, PT, R9, UR14, RZ ;  /* 0x0000000e09097c10 */ /* 0x008fe4000ffbe0ff */
[----:B------:R-:W-:Y:S02]  /*290c0*/  SEL R6, R6, RZ, !P3 ;  /* 0x000000ff06067207 */ /* 0x000fe40005800000 */
[----:B------:R-:W-:Y:S01]  /*290d0*/  IADD3.X R11, PT, PT, R11, UR15, RZ, P5, !PT ;  /* 0x0000000f0b0b7c10 */ /* 0x000fe2000affe4ff */
[----:B------:R-:W-:Y:S01]  /*290e0*/  STL [R1+0x150], R9 ;  /* 0x0001500901007387 */ /* 0x000fe20000100800 */
[----:B------:R-:W-:-:S02]  /*290f0*/  ISETP.NE.U32.AND P4, PT, R6, RZ, PT ;  /* 0x000000ff0600720c */ /* 0x000fc40003f85070 */
[----:B------:R-:W-:Y:S01]  /*29100*/  MOV R6, R9 ;  /* 0x0000000900067202 */ /* 0x000fe20000000f00 */
[----:B------:R1:W-:Y:S01]  /*29110*/  STL [R1+0x14c], R11 ;  /* 0x00014c0b01007387 */ /* 0x0003e20000100800 */
[----:B------:R-:W-:-:S03]  /*29120*/  IMAD.MOV.U32 R7, RZ, RZ, R11 ;  /* 0x000000ffff077224 */ /* 0x000fc600078e000b */
[----:B-1----:R-:W3:Y:S04]  /*29130*/  LDL.LU R11, [R1+0x174] ;  /* 0x00017400010b7983 */ /* 0x002ee80000300800 */
[----:B------:R-:W4:Y:S04]  /*29140*/  LDL.LU R9, [R1+0x178] ;  /* 0x0001780001097983 */ /* 0x000f280000300800 */
[----:B------:R1:W-:Y:S01]  /*29150*/  LDGSTS.E [R5+0xc400], desc[UR28][R6.64], P4 ;  /* 0x0c40000006057fae */ /* 0x0003e2000a1a101c */
[----:B------:R-:W-:-:S04]  /*29160*/  IADD3 R17, P5, PT, R17, UR14, RZ ;  /* 0x0000000e11117c10 */ /* 0x000fc8000ffbe0ff */
[----:B------:R-:W-:Y:S01]  /*29170*/  IADD3.X R18, PT, PT, R18, UR15, RZ, P5, !PT ;  /* 0x0000000f12127c10 */ /* 0x000fe2000affe4ff */
[----:B-1----:R-:W-:-:S03]  /*29180*/  IMAD.MOV.U32 R6, RZ, RZ, R17 ;  /* 0x000000ffff067224 */ /* 0x002fc600078e0011 */
[----:B------:R-:W-:-:S05]  /*29190*/  MOV R7, R18 ;  /* 0x0000001200077202 */ /* 0x000fca0000000f00 */
[----:B------:R1:W-:Y:S01]  /*291a0*/  LDGSTS.E [R5+0xc600], desc[UR28][R6.64], P4 ;  /* 0x0c60000006057fae */ /* 0x0003e2000a1a101c */
[----:B------:R-:W-:Y:S02]  /*291b0*/  ISETP.GT.AND P4, PT, R4, 0x32, PT ;  /* 0x000000320400780c */ /* 0x000fe40003f84270 */
[----:B--2---:R-:W-:Y:S01]  /*291c0*/  IADD3 R15, P5, PT, R15, UR14, RZ ;  /* 0x0000000e0f0f7c10 */ /* 0x004fe2000ffbe0ff */
        /* <DEDUP_REMOVED lines=11> */
[----:B------:R-:W2:Y:S04]  /*29280*/  LDL.LU R15, [R1+0x180] ;  /* 0x00018000010f7983 */ /* 0x000ea80000300800 */
        /* <DEDUP_REMOVED lines=11> */
[----:B------:R-:W-:-:S04]  /*29340*/  SEL R6, RZ, 0x4, !P4 ;  /* 0x00000004ff067807 */ /* 0x000fc80006000000 */
[----:B------:R-:W-:-:S04]  /*29350*/  SEL R6, R6, RZ, !P3 ;  /* 0x000000ff06067207 */ /* 0x000fc80005800000 */
[----:B------:R-:W-:Y:S02]  /*29360*/  ISETP.NE.U32.AND P4, PT, R6, RZ, PT ;  /* 0x000000ff0600720c */ /* 0x000fe40003f85070 */
[----:B------:R-:W-:-:S04]  /*29370*/  IADD3 R12, P5, PT, R12, UR14, RZ ;  /* 0x0000000e0c0c7c10 */ /* 0x000fc8000ffbe0ff */
        /* <DEDUP_REMOVED lines=8> */
[----:B----4-:R-:W-:-:S04]  /*29400*/  IADD3 R9, P5, PT, R9, UR14, RZ ;  /* 0x0000000e09097c10 */ /* 0x010fc8000ffbe0ff */
[----:B---3--:R-:W-:Y:S01]  /*29410*/  IADD3.X R11, PT, PT, R11, UR15, RZ, P5, !PT ;  /* 0x0000000f0b0b7c10 */ /* 0x008fe2000affe4ff */
[----:B------:R-:W-:Y:S04]  /*29420*/  STL [R1+0x178], R9 ;  /* 0x0001780901007387 */ /* 0x000fe80000100800 */
[----:B------:R1:W-:Y:S04]  /*29430*/  STL [R1+0x174], R11 ;  /* 0x0001740b01007387 */ /* 0x0003e80000100800 */
[----:B------:R-:W3:Y:S04]  /*29440*/  LDL.LU R18, [R1+0x194] ;  /* 0x0001940001127983 */ /* 0x000ee80000300800 */
[----:B------:R-:W4:Y:S01]  /*29450*/  LDL.LU R17, [R1+0x198] ;  /* 0x0001980001117983 */ /* 0x000f220000300800 */
[----:B------:R-:W-:-:S02]  /*29460*/  IMAD.MOV.U32 R7, RZ, RZ, R11 ;  /* 0x000000ffff077224 */ /* 0x000fc400078e000b */
[----:B------:R-:W-:Y:S01]  /*29470*/  IMAD.MOV.U32 R6, RZ, RZ, R9 ;  /* 0x000000ffff067224 */ /* 0x000fe200078e0009 */
[----:B-1----:R-:W3:Y:S04]  /*29480*/  LDL.LU R11, [R1+0x19c] ;  /* 0x00019c00010b7983 */ /* 0x002ee80000300800 */
[----:B------:R-:W3:Y:S04]  /*29490*/  LDL.LU R9, [R1+0x1a0] ;  /* 0x0001a00001097983 */ /* 0x000ee80000300800 */
[----:B------:R1:W-:Y:S01]  /*294a0*/  LDGSTS.E [R5+0xce00], desc[UR28][R6.64], P4 ;  /* 0x0ce0000006057fae */ /* 0x0003e2000a1a101c */
[----:B------:R-:W-:-:S04]  /*294b0*/  ISETP.GT.AND P4, PT, R4, 0x34, PT ;  /* 0x000000340400780c */ /* 0x000fc80003f84270 */
[----:B-1----:R-:W-:-:S04]  /*294c0*/  SEL R6, RZ, 0x4, !P4 ;  /* 0x00000004ff067807 */ /* 0x002fc80006000000 */
[----:B------:R-:W-:-:S04]  /*294d0*/  SEL R6, R6, RZ, !P3 ;  /* 0x000000ff06067207 */ /* 0x000fc80005800000 */
[----:B------:R-:W-:Y:S02]  /*294e0*/  ISETP.NE.U32.AND P4, PT, R6, RZ, PT ;  /* 0x000000ff0600720c */ /* 0x000fe40003f85070 */
[----:B--2---:R-:W-:-:S04]  /*294f0*/  IADD3 R15, P5, PT, R15, UR14, RZ ;  /* 0x0000000e0f0f7c10 */ /* 0x004fc8000ffbe0ff */
[----:B------:R-:W-:Y:S01]  /*29500*/  IADD3.X R16, PT, PT, R16, UR15, RZ, P5, !PT ;  /* 0x0000000f10107c10 */ /* 0x000fe2000affe4ff */
[----:B------:R-:W-:Y:S01]  /*29510*/  STL [R1+0x180], R15 ;  /* 0x0001800f01007387 */ /* 0x000fe20000100800 */
[----:B------:R-:W-:-:S03]  /*29520*/  MOV R6, R15 ;  /* 0x0000000f00067202 */ /* 0x000fc60000000f00 */
[----:B------:R1:W-:Y:S01]  /*29530*/  STL [R1+0x17c], R16 ;  /* 0x00017c1001007387 */ /* 0x0003e20000100800 */
[----:B------:R-:W-:-:S05]  /*29540*/  IMAD.MOV.U32 R7, RZ, RZ, R16 ;  /* 0x000000ffff077224 */ /* 0x000fca00078e0010 */
[----:B------:R2:W-:Y:S04]  /*29550*/  LDGSTS.E [R5+0xd000], desc[UR28][R6.64], P4 ;  /* 0x0d00000006057fae */ /* 0x0005e8000a1a101c */
[----:B-1----:R-:W3:Y:S04]  /*29560*/  LDL.LU R16, [R1+0x1a4] ;  /* 0x0001a40001107983 */ /* 0x002ee80000300800 */
[----:B------:R-:W3:Y:S01]  /*29570*/  LDL.LU R15, [R1+0x1a8] ;  /* 0x0001a800010f7983 */ /* 0x000ee20000300800 */
[----:B------:R-:W-:-:S04]  /*29580*/  IADD3 R8, P5, PT, R8, UR14, RZ ;  /* 0x0000000e08087c10 */ /* 0x000fc8000ffbe0ff */
[----:B------:R-:W-:Y:S01]  /*29590*/  IADD3.X R14, PT, PT, R14, UR15, RZ, P5, !PT ;  /* 0x0000000f0e0e7c10 */ /* 0x000fe2000affe4ff */
[----:B--2---:R-:W-:Y:S01]  /*295a0*/  IMAD.MOV.U32 R6, RZ, RZ, R8 ;  /* 0x000000ffff067224 */ /* 0x004fe200078e0008 */
[----:B------:R-:W-:Y:S02]  /*295b0*/  STL [R1+0x188], R8 ;  /* 0x0001880801007387 */ /* 0x000fe40000100800 */
[----:B------:R-:W-:Y:S02]  /*295c0*/  MOV R7, R14 ;  /* 0x0000000e00077202 */ /* 0x000fe40000000f00 */
[----:B------:R1:W-:Y:S04]  /*295d0*/  STL [R1+0x184], R14 ;  /* 0x0001840e01007387 */ /* 0x0003e80000100800 */
[----:B------:R2:W-:Y:S01]  /*295e0*/  LDGSTS.E [R5+0xd200], desc[UR28][R6.64], P4 ;  /* 0x0d20000006057fae */ /* 0x0005e2000a1a101c */
[----:B------:R-:W-:-:S03]  /*295f0*/  ISETP.GT.AND P4, PT, R4, 0x35, PT ;  /* 0x000000350400780c */ /* 0x000fc60003f84270 */
[----:B-1----:R-:W3:Y:S04]  /*29600*/  LDL.LU R14, [R1+0x1ac] ;  /* 0x0001ac00010e7983 */ /* 0x002ee80000300800 */
[----:B------:R-:W3:Y:S01]  /*29610*/  LDL.LU R8, [R1+0x1b0] ;  /* 0x0001b00001087983 */ /* 0x000ee20000300800 */
[----:B--2---:R-:W-:-:S04]  /*29620*/  SEL R6, RZ, 0x4, !P4 ;  /* 0x00000004ff067807 */ /* 0x004fc80006000000 */
        /* <DEDUP_REMOVED lines=9> */
[----:B-1----:R-:W3:Y:S04]  /*296c0*/  LDL.LU R13, [R1+0x1b4] ;  /* 0x0001b400010d7983 */ /* 0x002ee80000300800 */
[----:B------:R-:W3:Y:S01]  /*296d0*/  LDL.LU R12, [R1+0x1b8] ;  /* 0x0001b800010c7983 */ /* 0x000ee20000300800 */
[----:B----4-:R-:W-:-:S04]  /*296e0*/  IADD3 R17, P5, PT, R17, UR14, RZ ;  /* 0x0000000e11117c10 */ /* 0x010fc8000ffbe0ff */
[----:B---3--:R-:W-:Y:S02]  /*296f0*/  IADD3.X R18, PT, PT, R18, UR15, RZ, P5, !PT ;  /* 0x0000000f12127c10 */ /* 0x008fe4000affe4ff */
[----:B--2---:R-:W-:-:S03]  /*29700*/  MOV R6, R17 ;  /* 0x0000001100067202 */ /* 0x004fc60000000f00 */
        /* <DEDUP_REMOVED lines=27> */
[----:B----4-:R-:W-:-:S04]  /*298c0*/  SEL R6, RZ, 0x4, !P4 ;  /* 0x00000004ff067807 */ /* 0x010fc80006000000 */
        /* <DEDUP_REMOVED lines=17> */
[----:B-1----:R-:W-:Y:S01]  /*299e0*/  IMAD.MOV.U32 R6, RZ, RZ, R12 ;  /* 0x000000ffff067224 */ /* 0x002fe200078e000c */
[----:B------:R-:W-:-:S02]  /*299f0*/  MOV R7, R13 ;  /* 0x0000000d00077202 */ /* 0x000fc40000000f00 */
[----:B------:R-:W4:Y:S04]  /*29a00*/  LDL.LU R13, [R1+0x1dc] ;  /* 0x0001dc00010d7983 */ /* 0x000f280000300800 */
[----:B------:R1:W-:Y:S01]  /*29a10*/  LDGSTS.E [R5+0xde00], desc[UR28][R6.64], P4 ;  /* 0x0de0000006057fae */ /* 0x0003e2000a1a101c */
[----:B------:R-:W-:-:S03]  /*29a20*/  ISETP.GT.AND P4, PT, R4, 0x38, PT ;  /* 0x000000380400780c */ /* 0x000fc60003f84270 */
[----:B------:R-:W4:Y:S01]  /*29a30*/  LDL.LU R12, [R1+0x1e0] ;  /* 0x0001e000010c7983 */ /* 0x000f220000300800 */
[----:B-1----:R-:W-:-:S04]  /*29a40*/  SEL R6, RZ, 0x4, !P4 ;  /* 0x00000004ff067807 */ /* 0x002fc80006000000 */
[----:B------:R-:W-:Y:S02]  /*29a50*/  SEL R6, R6, RZ, !P3 ;  /* 0x000000ff06067207 */ /* 0x000fe40005800000 */
[----:B---3--:R-:W-:-:S04]  /*29a60*/  IADD3 R9, P5, PT, R9, UR14, RZ ;  /* 0x0000000e09097c10 */ /* 0x008fc8000ffbe0ff */
[----:B--2---:R-:W-:Y:S01]  /*29a70*/  IADD3.X R11, PT, PT, R11, UR15, RZ, P5, !PT ;  /* 0x0000000f0b0b7c10 */ /* 0x004fe2000affe4ff */
[----:B------:R-:W-:Y:S01]  /*29a80*/  STL [R1+0x1c0], R9 ;  /* 0x0001c00901007387 */ /* 0x000fe20000100800 */
[----:B------:R-:W-:Y:S01]  /*29a90*/  ISETP.NE.U32.AND P4, PT, R6, RZ, PT ;  /* 0x000000ff0600720c */ /* 0x000fe20003f85070 */
[----:B------:R-:W-:Y:S02]  /*29aa0*/  IMAD.MOV.U32 R6, RZ, RZ, R9 ;  /* 0x000000ffff067224 */ /* 0x000fe400078e0009 */
[----:B------:R1:W-:Y:S01]  /*29ab0*/  STL [R1+0x1bc], R11 ;  /* 0x0001bc0b01007387 */ /* 0x0003e20000100800 */
[----:B------:R-:W-:-:S03]  /*29ac0*/  IMAD.MOV.U32 R7, RZ, RZ, R11 ;  /* 0x000000ffff077224 */ /* 0x000fc600078e000b */
[----:B-1----:R-:W2:Y:S04]  /*29ad0*/  LDL.LU R11, [R1+0x1e4] ;  /* 0x0001e400010b7983 */ /* 0x002ea80000300800 */
[----:B------:R-:W3:Y:S04]  /*29ae0*/  LDL.LU R9, [R1+0x1e8] ;  /* 0x0001e80001097983 */ /* 0x000ee80000300800 */
[----:B------:R1:W-:Y:S01]  /*29af0*/  LDGSTS.E [R5+0xe000], desc[UR28][R6.64], P4 ;  /* 0x0e00000006057fae */ /* 0x0003e2000a1a101c */
[----:B------:R-:W-:-:S04]  /*29b00*/  IADD3 R15, P5, PT, R15, UR14, RZ ;  /* 0x0000000e0f0f7c10 */ /* 0x000fc8000ffbe0ff */
[----:B------:R-:W-:Y:S02]  /*29b10*/  IADD3.X R16, PT, PT, R16, UR15, RZ, P5, !PT ;  /* 0x0000000f10107c10 */ /* 0x000fe4000affe4ff */
[----:B-1----:R-:W-:-:S03]  /*29b20*/  MOV R6, R15 ;  /* 0x0000000f00067202 */ /* 0x002fc60000000f00 */
[----:B------:R-:W-:-:S05]  /*29b30*/  IMAD.MOV.U32 R7, RZ, RZ, R16 ;  /* 0x000000ffff077224 */ /* 0x000fca00078e0010 */
[----:B------:R1:W-:Y:S01]  /*29b40*/  LDGSTS.E [R5+0xe200], desc[UR28][R6.64], P4 ;  /* 0x0e20000006057fae */ /* 0x0003e2000a1a101c */
[----:B------:R-:W-:-:S03]  /*29b50*/  ISETP.GT.AND P4, PT, R4, 0x39, PT ;  /* 0x000000390400780c */ /* 0x000fc60003f84270 */
[----:B------:R-:W-:Y:S04]  /*29b60*/  STL [R1+0x1c8], R15 ;  /* 0x0001c80f01007387 */ /* 0x000fe80000100800 */
[----:B------:R4:W-:Y:S01]  /*29b70*/  STL [R1+0x1c4], R16 ;  /* 0x0001c41001007387 */ /* 0x0009e20000100800 */
[----:B-1----:R-:W-:-:S04]  /*29b80*/  SEL R6, RZ, 0x4, !P4 ;  /* 0x00000004ff067807 */ /* 0x002fc80006000000 */
[----:B------:R-:W-:Y:S01]  /*29b90*/  SEL R6, R6, RZ, !P3 ;  /* 0x000000ff06067207 */ /* 0x000fe20005800000 */
[----:B----4-:R-:W4:Y:S04]  /*29ba0*/  LDL.LU R16, [R1+0x1ec] ;  /* 0x0001ec0001107983 */ /* 0x010f280000300800 */
[----:B------:R-:W4:Y:S01]  /*29bb0*/  LDL.LU R15, [R1+0x1f0] ;  /* 0x0001f000010f7983 */ /* 0x000f220000300800 */
        /* <DEDUP_REMOVED lines=12> */
[----:B-1----:R-:W-:-:S04]  /*29c80*/  IMAD.MOV.U32 R6, RZ, RZ, R17 ;  /* 0x000000ffff067224 */ /* 0x002fc800078e0011 */
[----:B------:R-:W-:-:S05]  /*29c90*/  IMAD.MOV.U32 R7, RZ, RZ, R18 ;  /* 0x000000ffff077224 */ /* 0x000fca00078e0012 */
[----:B------:R1:W-:Y:S01]  /*29ca0*/  LDGSTS.E [R5+0xe600], desc[UR28][R6.64], P4 ;  /* 0x0e60000006057fae */ /* 0x0003e2000a1a101c */
[----:B------:R-:W-:Y:S02]  /*29cb0*/  ISETP.GT.AND P4, PT, R4, 0x3a, PT ;  /* 0x0000003a0400780c */ /* 0x000fe40003f84270 */
[----:B------:R-:W-:Y:S01]  /*29cc0*/  IADD3 R12, P5, PT, R12, UR14, RZ ;  /* 0x0000000e0c0c7c10 */ /* 0x000fe2000ffbe0ff */
[----:B------:R-:W-:Y:S03]  /*29cd0*/  STL [R1+0x1d8], R17 ;  /* 0x0001d81101007387 */ /* 0x000fe60000100800 */
[----:B------:R-:W-:Y:S02]  /*29ce0*/  IADD3.X R13, PT, PT, R13, UR15, RZ, P5, !PT ;  /* 0x0000000f0d0d7c10 */ /* 0x000fe4000affe4ff */
[----:B-1----:R-:W-:-:S04]  /*29cf0*/  SEL R6, RZ, 0x4, !P4 ;  /* 0x00000004ff067807 */ /* 0x002fc80006000000 */
[----:B------:R-:W-:Y:S01]  /*29d00*/  SEL R6, R6, RZ, !P3 ;  /* 0x000000ff06067207 */ /* 0x000fe20005800000 */
[----:B------:R-:W-:Y:S01]  /*29d10*/  STL [R1+0x1d4], R18 ;  /* 0x0001d41201007387 */ /* 0x000fe20000100800 */
[----:B------:R-:W-:Y:S02]  /*29d20*/  IMAD.MOV.U32 R7, RZ, RZ, R13 ;  /* 0x000000ffff077224 */ /* 0x000fe400078e000d */
[----:B------:R-:W-:Y:S01]  /*29d30*/  ISETP.NE.U32.AND P4, PT, R6, RZ, PT ;  /* 0x000000ff0600720c */ /* 0x000fe20003f85070 */
[----:B------:R-:W-:Y:S01]  /*29d40*/  STL [R1+0x1e0], R12 ;  /* 0x0001e00c01007387 */ /* 0x000fe20000100800 */
[----:B------:R-:W-:-:S03]  /*29d50*/  MOV R6, R12 ;  /* 0x0000000c00067202 */ /* 0x000fc60000000f00 */
[----:B------:R1:W-:Y:S08]  /*29d60*/  STL [R1+0x1dc], R13 ;  /* 0x0001dc0d01007387 */ /* 0x0003f00000100800 */
[----:B------:R2:W-:Y:S04]  /*29d70*/  LDGSTS.E [R5+0xe800], desc[UR28][R6.64], P4 ;  /* 0x0e80000006057fae */ /* 0x0005e8000a1a101c */
[----:B-1----:R-:W4:Y:S04]  /*29d80*/  LDL.LU R13, [R1+0x1fc] ;  /* 0x0001fc00010d7983 */ /* 0x002f280000300800 */
[----:B------:R-:W4:Y:S01]  /*29d90*/  LDL.LU R12, [R1+0x200] ;  /* 0x00020000010c7983 */ /* 0x000f220000300800 */
[----:B---3--:R-:W-:-:S04]  /*29da0*/  IADD3 R9, P5, PT, R9, UR14, RZ ;  /* 0x0000000e09097c10 */ /* 0x008fc8000ffbe0ff */
[----:B--2---:R-:W-:Y:S01]  /*29db0*/  IADD3.X R11, PT, PT, R11, UR15, RZ, P5, !PT ;  /* 0x0000000f0b0b7c10 */ /* 0x004fe2000affe4ff */
[----:B------:R-:W-:Y:S01]  /*29dc0*/  STL [R1+0x1e8], R9 ;  /* 0x0001e80901007387 */ /* 0x000fe20000100800 */
[----:B------:R-:W-:Y:S02]  /*29dd0*/  IMAD.MOV.U32 R6, RZ, RZ, R9 ;  /* 0x000000ffff067224 */ /* 0x000fe400078e0009 */
[----:B------:R-:W-:Y:S01]  /*29de0*/  MOV R7, R11 ;  /* 0x0000000b00077202 */ /* 0x000fe20000000f00 */
[----:B------:R1:W-:Y:S04]  /*29df0*/  STL [R1+0x1e4], R11 ;  /* 0x0001e40b01007387 */ /* 0x0003e80000100800 */
[----:B------:R2:W-:Y:S04]  /*29e00*/  LDGSTS.E [R5+0xea00], desc[UR28][R6.64], P4 ;  /* 0x0ea0000006057fae */ /* 0x0005e8000a1a101c */
[----:B-1----:R-:W3:Y:S04]  /*29e10*/  LDL.LU R11, [R1+0x204] ;  /* 0x00020400010b7983 */ /* 0x002ee80000300800 */
[----:B------:R-:W3:Y:S01]  /*29e20*/  LDL.LU R9, [R1+0x208] ;  /* 0x0002080001097983 */ /* 0x000ee20000300800 */
[----:B------:R-:W-:-:S04]  /*29e30*/  ISETP.GT.AND P4, PT, R4, 0x3b, PT ;  /* 0x0000003b0400780c */ /* 0x000fc80003f84270 */
[----:B--2---:R-:W-:-:S04]  /*29e40*/  SEL R6, RZ, 0x4, !P4 ;  /* 0x00000004ff067807 */ /* 0x004fc80006000000 */
[----:B------:R-:W-:Y:S02]  /*29e50*/  SEL R6, R6, RZ, !P3 ;  /* 0x000000ff06067207 */ /* 0x000fe40005800000 */
[----:B----4-:R-:W-:-:S04]  /*29e60*/  IADD3 R15, P5, PT, R15, UR14, RZ ;  /* 0x0000000e0f0f7c10 */ /* 0x010fc8000ffbe0ff */
[----:B------:R-:W-:Y:S01]  /*29e70*/  IADD3.X R16, PT, PT, R16, UR15, RZ, P5, !PT ;  /* 0x0000000f10107c10 */ /* 0x000fe2000affe4ff */
[----:B------:R-:W-:Y:S04]  /*29e80*/  STL [R1+0x1f0], R15 ;  /* 0x0001f00f01007387 */ /* 0x000fe80000100800 */
[----:B------:R1:W-:Y:S04]  /*29e90*/  STL [R1+0x1ec], R16 ;  /* 0x0001ec1001007387 */ /* 0x0003e80000100800 */
[----:B------:R-:W2:Y:S04]  /*29ea0*/  LDL.LU R20, [R1+0x20c] ;  /* 0x00020c0001147983 */ /* 0x000ea80000300800 */
[----:B------:R-:W4:Y:S01]  /*29eb0*/  LDL.LU R19, [R1+0x210] ;  /* 0x0002100001137983 */ /* 0x000f220000300800 */
[----:B------:R-:W-:-:S04]  /*29ec0*/  IADD3 R8, P5, PT, R8, UR14, RZ ;  /* 0x0000000e08087c10 */ /* 0x000fc8000ffbe0ff */
[----:B------:R-:W-:Y:S01]  /*29ed0*/  IADD3.X R14, PT, PT, R14, UR15, RZ, P5, !PT ;  /* 0x0000000f0e0e7c10 */ /* 0x000fe2000affe4ff */
[----:B------:R-:W-:Y:S04]  /*29ee0*/  STL [R1+0x1f8], R8 ;  /* 0x0001f80801007387 */ /* 0x000fe80000100800 */
[----:B------:R1:W-:Y:S04]  /*29ef0*/  STL [R1+0x1f4], R14 ;  /* 0x0001f40e01007387 */ /* 0x0003e80000100800 */
[----:B------:R-:W2:Y:S04]  /*29f00*/  LDL.LU R18, [R1+0x214] ;  /* 0x0002140001127983 */ /* 0x000ea80000300800 */
[----:B------:R-:W2:Y:S01]  /*29f10*/  LDL.LU R17, [R1+0x218] ;  /* 0x0002180001117983 */ /* 0x000ea20000300800 */
[----:B------:R-:W-:Y:S01]  /*29f20*/  ISETP.NE.U32.AND P4, PT, R6, RZ, PT ;  /* 0x000000ff0600720c */ /* 0x000fe20003f85070 */
[----:B------:R-:W-:-:S02]  /*29f30*/  IMAD.MOV.U32 R6, RZ, RZ, R15 ;  /* 0x000000ffff067224 */ /* 0x000fc400078e000f */
[----:B------:R-:W-:Y:S02]  /*29f40*/  IMAD.MOV.U32 R7, RZ, RZ, R16 ;  /* 0x000000ffff077224 */ /* 0x000fe400078e0010 */
[----:B-1----:R-:W2:Y:S08]  /*29f50*/  LDL.LU R16, [R1+0x21c] ;  /* 0x00021c0001107983 */ /* 0x002eb00000300800 */
[----:B------:R1:W-:Y:S02]  /*29f60*/  LDGSTS.E [R5+0xec00], desc[UR28][R6.64], P4 ;  /* 0x0ec0000006057fae */ /* 0x0003e4000a1a101c */
[----:B-1----:R-:W-:Y:S01]  /*29f70*/  MOV R6, R8 ;  /* 0x0000000800067202 */ /* 0x002fe20000000f00 */
[----:B------:R-:W-:-:S02]  /*29f80*/  IMAD.MOV.U32 R7, RZ, RZ, R14 ;  /* 0x000000ffff077224 */ /* 0x000fc400078e000e */
[----:B------:R-:W2:Y:S04]  /*29f90*/  LDL.LU R14, [R1+0x220] ;  /* 0x00022000010e7983 */ /* 0x000ea80000300800 */
[----:B------:R1:W-:Y:S01]  /*29fa0*/  LDGSTS.E [R5+0xee00], desc[UR28][R6.64], P4 ;  /* 0x0ee0000006057fae */ /* 0x0003e2000a1a101c */
[----:B------:R-:W-:-:S03]  /*29fb0*/  ISETP.GT.AND P4, PT, R4, 0x3c, PT ;  /* 0x0000003c0400780c */ /* 0x000fc60003f84270 */
[----:B------:R-:W2:Y:S01]  /*29fc0*/  LDL.LU R8, [R1+0x228] ;  /* 0x0002280001087983 */ /* 0x000ea20000300800 */
[----:B-1----:R-:W-:-:S04]  /*29fd0*/  SEL R6, RZ, 0x4, !P4 ;  /* 0x00000004ff067807 */ /* 0x002fc80006000000 */
[----:B------:R-:W-:-:S04]  /*29fe0*/  SEL R6, R6, RZ, !P3 ;  /* 0x000000ff06067207 */ /* 0x000fc80005800000 */
[----:B------:R-:W-:Y:S02]  /*29ff0*/  ISETP.NE.U32.AND P4, PT, R6, RZ, PT ;  /* 0x000000ff0600720c */ /* 0x000fe40003f85070 */
[----:B------:R-:W-:-:S04]  /*2a000*/  IADD3 R12, P5, PT, R12, UR14, RZ ;  /* 0x0000000e0c0c7c10 */ /* 0x000fc8000ffbe0ff */
[----:B------:R-:W-:Y:S01]  /*2a010*/  IADD3.X R13, PT, PT, R13, UR15, RZ, P5, !PT ;  /* 0x0000000f0d0d7c10 */ /* 0x000fe2000affe4ff */
[----:B------:R-:W-:Y:S03]  /*2a020*/  STL [R1+0x200], R12 ;  /* 0x0002000c01007387 */ /* 0x000fe60000100800 */
[----:B------:R-:W-:Y:S01]  /*2a030*/  MOV R7, R13 ;  /* 0x0000000d00077202 */ /* 0x000fe20000000f00 */
[----:B------:R1:W-:Y:S04]  /*2a040*/  STL [R1+0x1fc], R13 ;  /* 0x0001fc0d01007387 */ /* 0x0003e80000100800 */
[----:B-1----:R-:W2:Y:S01]  /*2a050*/  LDL.LU R13, [R1+0x224] ;  /* 0x00022400010d7983 */ /* 0x002ea20000300800 */
[----:B---3--:R-:W-:-:S04]  /*2a060*/  IADD3 R9, P5, PT, R9, UR14, RZ ;  /* 0x0000000e09097c10 */ /* 0x008fc8000ffbe0ff */
[----:B------:R-:W-:Y:S01]  /*2a070*/  IADD3.X R11, PT, PT, R11, UR15, RZ, P5, !PT ;  /* 0x0000000f0b0b7c10 */ /* 0x000fe2000affe4ff */
[----:B------:R-:W-:Y:S01]  /*2a080*/  IMAD.MOV.U32 R6, RZ, RZ, R12 ;  /* 0x000000ffff067224 */ /* 0x000fe200078e000c */
[----:B------:R-:W-:Y:S04]  /*2a090*/  STL [R1+0x208], R9 ;  /* 0x0002080901007387 */ /* 0x000fe80000100800 */
[----:B------:R1:W-:Y:S04]  /*2a0a0*/  STL [R1+0x204], R11 ;  /* 0x0002040b01007387 */ /* 0x0003e80000100800 */
[----:B------:R-:W3:Y:S04]  /*2a0b0*/  LDL.LU R15, [R1+0x22c] ;  /* 0x00022c00010f7983 */ /* 0x000ee80000300800 */
[----:B------:R-:W3:Y:S04]  /*2a0c0*/  LDL.LU R12, [R1+0x230] ;  /* 0x00023000010c7983 */ /* 0x000ee80000300800 */
[----:B------:R1:W-:Y:S02]  /*2a0d0*/  LDGSTS.E [R5+0xf000], desc[UR28][R6.64], P4 ;  /* 0x0f00000006057fae */ /* 0x0003e4000a1a101c */
[----:B-1----:R-:W-:-:S02]  /*2a0e0*/  IMAD.MOV.U32 R7, RZ, RZ, R11 ;  /* 0x000000ffff077224 */ /* 0x002fc400078e000b */
[----:B------:R-:W-:Y:S01]  /*2a0f0*/  IMAD.MOV.U32 R6, RZ, RZ, R9 ;  /* 0x000000ffff067224 */ /* 0x000fe200078e0009 */
[----:B------:R-:W3:Y:S04]  /*2a100*/  LDL.LU R11, [R1+0x234] ;  /* 0x00023400010b7983 */ /* 0x000ee80000300800 */
[----:B------:R-:W3:Y:S04]  /*2a110*/  LDL.LU R9, [R1+0x238] ;  /* 0x0002380001097983 */ /* 0x000ee80000300800 */
[----:B------:R1:W-:Y:S01]  /*2a120*/  LDGSTS.E [R5+0xf200], desc[UR28][R6.64], P4 ;  /* 0x0f20000006057fae */ /* 0x0003e2000a1a101c */
[----:B------:R-:W-:-:S02]  /*2a130*/  ISETP.GT.AND P4, PT, R4, 0x3d, PT ;  /* 0x0000003d0400780c */ /* 0x000fc40003f84270 */
[----:B----4-:R-:W-:Y:S02]  /*2a140*/  IADD3 R19, P5, PT, R19, UR14, RZ ;  /* 0x0000000e13137c10 */ /* 0x010fe4000ffbe0ff */
[----:B-1----:R-:W-:-:S04]  /*2a150*/  SEL R6, RZ, 0x4, !P4 ;  /* 0x00000004ff067807 */ /* 0x002fc80006000000 */
[----:B------:R-:W-:-:S04]  /*2a160*/  SEL R6, R6, RZ, !P3 ;  /* 0x000000ff06067207 */ /* 0x000fc80005800000 */
[----:B------:R-:W-:Y:S02]  /*2a170*/  ISETP.NE.U32.AND P4, PT, R6, RZ, PT ;  /* 0x000000ff0600720c */ /* 0x000fe40003f85070 */
[----:B--2---:R-:W-:Y:S02]  /*2a180*/  IADD3.X R20, PT, PT, R20, UR15, RZ, P5, !PT ;  /* 0x0000000f14147c10 */ /* 0x004fe4000affe4ff */
[----:B------:R-:W-:-:S03]  /*2a190*/  MOV R6, R19 ;  /* 0x0000001300067202 */ /* 0x000fc60000000f00 */
[----:B------:R-:W-:Y:S01]  /*2a1a0*/  IMAD.MOV.U32 R7, RZ, RZ, R20 ;  /* 0x000000ffff077224 */ /* 0x000fe200078e0014 */
[----:B------:R-:W-:-:S04]  /*2a1b0*/  IADD3 R17, P5, PT, R17, UR14, RZ ;  /* 0x0000000e11117c10 */ /* 0x000fc8000ffbe0ff */
[----:B------:R-:W-:Y:S01]  /*2a1c0*/  IADD3.X R18, PT, PT, R18, UR15, RZ, P5, !PT ;  /* 0x0000000f12127c10 */ /* 0x000fe2000affe4ff */
[----:B------:R1:W-:Y:S02]  /*2a1d0*/  LDGSTS.E [R5+0xf400], desc[UR28][R6.64], P4 ;  /* 0x0f40000006057fae */ /* 0x0003e4000a1a101c */
[----:B-1----:R-:W-:Y:S01]  /*2a1e0*/  IMAD.MOV.U32 R6, RZ, RZ, R17 ;  /* 0x000000ffff067224 */ /* 0x002fe200078e0011 */
[----:B------:R-:W-:-:S05]  /*2a1f0*/  MOV R7, R18 ;  /* 0x0000001200077202 */ /* 0x000fca0000000f00 */
[----:B------:R1:W-:Y:S01]  /*2a200*/  LDGSTS.E [R5+0xf600], desc[UR28][R6.64], P4 ;  /* 0x0f60000006057fae */ /* 0x0003e2000a1a101c */
[----:B------:R-:W-:-:S04]  /*2a210*/  ISETP.GT.AND P4, PT, R4, 0x3e, PT ;  /* 0x0000003e0400780c */ /* 0x000fc80003f84270 */
[----:B-1----:R-:W-:-:S04]  /*2a220*/  SEL R6, RZ, 0x4, !P4 ;  /* 0x00000004ff067807 */ /* 0x002fc80006000000 */
[----:B------:R-:W-:Y:S02]  /*2a230*/  SEL R6, R6, RZ, !P3 ;  /* 0x000000ff06067207 */ /* 0x000fe40005800000 */
[----:B------:R-:W-:Y:S02]  /*2a240*/  IADD3 R14, P6, PT, R14, UR14, RZ ;  /* 0x0000000e0e0e7c10 */ /* 0x000fe4000ffde0ff */
[----:B------:R-:W-:Y:S02]  /*2a250*/  ISETP.NE.U32.AND P4, PT, R6, RZ, PT ;  /* 0x000000ff0600720c */ /* 0x000fe40003f85070 */
[----:B------:R-:W-:Y:S02]  /*2a260*/  IADD3.X R16, PT, PT, R16, UR15, RZ, P6, !PT ;  /* 0x0000000f10107c10 */ /* 0x000fe4000b7fe4ff */
[----:B------:R-:W-:Y:S01]  /*2a270*/  IADD3 R8, P5, PT, R8, UR14, RZ ;  /* 0x0000000e08087c10 */ /* 0x000fe2000ffbe0ff */
[----:B------:R-:W-:Y:S01]  /*2a280*/  STL [R1+0x210], R19 ;  /* 0x0002101301007387 */ /* 0x000fe20000100800 */
[----:B------:R-:W-:-:S02]  /*2a290*/  IMAD.MOV.U32 R6, RZ, RZ, R14 ;  /* 0x000000ffff067224 */ /* 0x000fc400078e000e */
[----:B------:R-:W-:Y:S01]  /*2a2a0*/  IMAD.MOV.U32 R7, RZ, RZ, R16 ;  /* 0x000000ffff077224 */ /* 0x000fe200078e0010 */
[----:B------:R-:W-:Y:S01]  /*2a2b0*/  STL [R1+0x20c], R20 ;  /* 0x00020c1401007387 */ /* 0x000fe20000100800 */
[----:B------:R-:W-:-:S03]  /*2a2c0*/  ISETP.GT.AND P6, PT, R4, 0x3f, PT ;  /* 0x0000003f0400780c */ /* 0x000fc60003fc4270 */
[----:B------:R-:W-:Y:S04]  /*2a2d0*/  STL [R1+0x218], R17 ;  /* 0x0002181101007387 */ /* 0x000fe80000100800 */
[----:B------:R-:W-:Y:S01]  /*2a2e0*/  STL [R1+0x214], R18 ;  /* 0x0002141201007387 */ /* 0x000fe20000100800 */
[----:B------:R-:W-:-:S03]  /*2a2f0*/  SEL R4, RZ, 0x4, !P6 ;  /* 0x00000004ff047807 */ /* 0x000fc60007000000 */
[----:B------:R-:W-:Y:S04]  /*2a300*/  STL [R1+0x220], R14 ;  /* 0x0002200e01007387 */ /* 0x000fe80000100800 */
[----:B------:R-:W-:Y:S04]  /*2a310*/  STL [R1+0x21c], R16 ;  /* 0x00021c1001007387 */ /* 0x000fe80000100800 */
[----:B------:R-:W-:Y:S04]  /*2a320*/  STL [R1+0x228], R8 ;  /* 0x0002280801007387 */ /* 0x000fe80000100800 */
[----:B------:R1:W-:Y:S01]  /*2a330*/  LDGSTS.E [R5+0xf800], desc[UR28][R6.64], P4 ;  /* 0x0f80000006057fae */ /* 0x0003e2000a1a101c */
[----:B------:R-:W-:-:S02]  /*2a340*/  SEL R4, R4, RZ, !P3 ;  /* 0x000000ff04047207 */ /* 0x000fc40005800000 */
[----:B-1----:R-:W-:Y:S02]  /*2a350*/  MOV R6, R8 ;  /* 0x0000000800067202 */ /* 0x002fe40000000f00 */
[----:B------:R-:W-:-:S05]  /*2a360*/  IADD3.X R13, PT, PT, R13, UR15, RZ, P5, !PT ;  /* 0x0000000f0d0d7c10 */ /* 0x000fca000affe4ff */
[----:B------:R1:W-:Y:S01]  /*2a370*/  STL [R1+0x224], R13 ;  /* 0x0002240d01007387 */ /* 0x0003e20000100800 */
[----:B------:R-:W-:-:S05]  /*2a380*/  IMAD.MOV.U32 R7, RZ, RZ, R13 ;  /* 0x000000ffff077224 */ /* 0x000fca00078e000d */
[----:B------:R2:W-:Y:S04]  /*2a390*/  LDGSTS.E [R5+0xfa00], desc[UR28][R6.64], P4 ;  /* 0x0fa0000006057fae */ /* 0x0005e8000a1a101c */
[----:B-1----:R-:W4:Y:S04]  /*2a3a0*/  LDL.LU R13, [R1+0x23c] ;  /* 0x00023c00010d7983 */ /* 0x002f280000300800 */
[----:B------:R-:W4:Y:S04]  /*2a3b0*/  LDL.LU R8, [R1+0x240] ;  /* 0x0002400001087983 */ /* 0x000f280000300800 */
[----:B------:R-:W4:Y:S04]  /*2a3c0*/  LDL.LU R16, [R1+0x25c] ;  /* 0x00025c0001107983 */ /* 0x000f280000300800 */
[----:B------:R-:W4:Y:S01]  /*2a3d0*/  LDL.LU R14, [R1+0x260] ;  /* 0x00026000010e7983 */ /* 0x000f220000300800 */
[----:B------:R-:W-:-:S02]  /*2a3e0*/  ISETP.NE.U32.AND P4, PT, R4, RZ, PT ;  /* 0x000000ff0400720c */ /* 0x000fc40003f85070 */
[----:B---3--:R-:W-:-:S04]  /*2a3f0*/  IADD3 R12, P5, PT, R12, UR14, RZ ;  /* 0x0000000e0c0c7c10 */ /* 0x008fc8000ffbe0ff */
[----:B------:R-:W-:Y:S01]  /*2a400*/  IADD3.X R15, PT, PT, R15, UR15, RZ, P5, !PT ;  /* 0x0000000f0f0f7c10 */ /* 0x000fe2000affe4ff */
[----:B--2---:R-:W-:-:S03]  /*2a410*/  IMAD.MOV.U32 R6, RZ, RZ, R12 ;  /* 0x000000ffff067224 */ /* 0x004fc600078e000c */
[----:B------:R-:W-:Y:S01]  /*2a420*/  MOV R7, R15 ;  /* 0x0000000f00077202 */ /* 0x000fe20000000f00 */
[----:B------:R-:W-:Y:S01]  /*2a430*/  STL [R1+0x230], R12 ;  /* 0x0002300c01007387 */ /* 0x000fe20000100800 */
[----:B------:R-:W-:-:S03]  /*2a440*/  IADD3 R9, P6, PT, R9, UR14, RZ ;  /* 0x0000000e09097c10 */ /* 0x000fc6000ffde0ff */
[----:B------:R1:W-:Y:S01]  /*2a450*/  LDGSTS.E [R5+0xfc00], desc[UR28][R6.64], P4 ;  /* 0x0fc0000006057fae */ /* 0x0003e2000a1a101c */
[----:B------:R-:W-:-:S03]  /*2a460*/  IADD3.X R11, PT, PT, R11, UR15, RZ, P6, !PT ;  /* 0x0000000f0b0b7c10 */ /* 0x000fc6000b7fe4ff */
[----:B------:R-:W-:Y:S04]  /*2a470*/  STL [R1+0x22c], R15 ;  /* 0x00022c0f01007387 */ /* 0x000fe80000100800 */
[----:B------:R-:W-:Y:S01]  /*2a480*/  STL [R1+0x238], R9 ;  /* 0x0002380901007387 */ /* 0x000fe20000100800 */
[----:B-1----:R-:W-:-:S03]  /*2a490*/  IMAD.MOV.U32 R6, RZ, RZ, R9 ;  /* 0x000000ffff067224 */ /* 0x002fc600078e0009 */
[----:B------:R1:W-:Y:S01]  /*2a4a0*/  STL [R1+0x234], R11 ;  /* 0x0002340b01007387 */ /* 0x0003e20000100800 */
[----:B------:R-:W-:-:S03]  /*2a4b0*/  IMAD.MOV.U32 R7, RZ, RZ, R11 ;  /* 0x000000ffff077224 */ /* 0x000fc600078e000b */
[----:B------:R-:W2:Y:S04]  /*2a4c0*/  LDL.LU R17, [R1+0x280] ;  /* 0x0002800001117983 */ /* 0x000ea80000300800 */
[----:B------:R3:W-:Y:S04]  /*2a4d0*/  LDGSTS.E [R5+0xfe00], desc[UR28][R6.64], P4 ;  /* 0x0fe0000006057fae */ /* 0x0007e8000a1a101c */
[----:B-1----:R-:W2:Y:S01]  /*2a4e0*/  LDL.LU R11, [R1+0x2a0] ;  /* 0x0002a000010b7983 */ /* 0x002ea20000300800 */
[----:B------:R-:W3:Y:S03]  /*2a4f0*/  S2R R9, SR_TID.X ;  /* 0x0000000000097919 */ /* 0x000ee60000002100 */
[----:B------:R-:W2:Y:S04]  /*2a500*/  LDL.LU R7, [R1+0x27c] ;  /* 0x00027c0001077983 */ /* 0x000ea80000300800 */
[----:B------:R-:W2:Y:S01]  /*2a510*/  LDL.LU R18, [R1+0x29c] ;  /* 0x00029c0001127983 */ /* 0x000ea20000300800 */
[----:B------:R-:W-:Y:S01]  /*2a520*/  IMAD R4, R166, -0x40, R10 ;  /* 0xffffffc0a6047824 */ /* 0x000fe200078e020a */
[----:B------:R-:W-:-:S02]  /*2a530*/  UIADD3 UR18, UPT, UPT, UR18, 0x1, URZ ;  /* 0x0000000112127890 */ /* 0x000fc4000fffe0ff */
[----:B------:R-:W2:Y:S04]  /*2a540*/  LDL.LU R15, [R1+0x2bc] ;  /* 0x0002bc00010f7983 */ /* 0x000ea80000300800 */
[----:B------:R-:W2:Y:S01]  /*2a550*/  LDL.LU R10, [R1+0x2c0] ;  /* 0x0002c000010a7983 */ /* 0x000ea20000300800 */
[----:B------:R-:W-:-:S03]  /*2a560*/  UISETP.GT.AND UP1, UPT, UR18, 0x7, UPT ;  /* 0x000000071200788c */ /* 0x000fc6000bf24270 */
[----:B------:R-:W2:Y:S04]  /*2a570*/  LDL.LU R12, [R1+0x2dc] ;  /* 0x0002dc00010c7983 */ /* 0x000ea80000300800 */
[----:B------:R-:W0:Y:S01]  /*2a580*/  LDGDEPBAR ;  /* 0x00000000000079af */ /* 0x000e220000000000 */
[----:B---3--:R-:W-:-:S03]  /*2a590*/  LOP3.LUT R5, R9, 0x3f, RZ, 0xc0, !PT ;  /* 0x0000003f09057812 */ /* 0x008fc600078ec0ff */
[----:B------:R-:W3:Y:S01]  /*2a5a0*/  LDL.LU R9, [R1+0x2e0] ;  /* 0x0002e00001097983 */ /* 0x000ee20000300800 */
[----:B------:R-:W-:-:S04]  /*2a5b0*/  ISETP.GE.AND P4, PT, R5, R4, PT ;  /* 0x000000040500720c */ /* 0x000fc80003f86270 */
[----:B------:R-:W-:Y:S01]  /*2a5c0*/  SEL R4, RZ, 0x4, P4 ;  /* 0x00000004ff047807 */ /* 0x000fe20002000000 */
[----:B------:R-:W-:-:S03]  /*2a5d0*/  USEL UR18, UR18, URZ, !UP1 ;  /* 0x000000ff12127287 */ /* 0x000fc6000c800000 */
[----:B------:R-:W-:Y:S01]  /*2a5e0*/  SEL R4, R4, RZ, !P3 ;  /* 0x000000ff04047207 */ /* 0x000fe20005800000 */
[----:B------:R-:W-:-:S03]  /*2a5f0*/  ULEA UR5, UR18, UR9, 0xf ;  /* 0x0000000912057291 */ /* 0x000fc6000f8e78ff */
[----:B------:R-:W-:-:S03]  /*2a600*/  ISETP.NE.U32.AND P3, PT, R4, RZ, PT ;  /* 0x000000ff0400720c */ /* 0x000fc60003f65070 */
[----:B------:R-:W-:Y:S02]  /*2a610*/  IADD3 R6, PT, PT, R3, UR5, RZ ;  /* 0x0000000503067c10 */ /* 0x000fe4000fffe0ff */
[----:B----4-:R-:W-:-:S04]  /*2a620*/  IADD3 R8, P4, PT, R8, UR12, RZ ;  /* 0x0000000c08087c10 */ /* 0x010fc8000ff9e0ff */
[----:B------:R-:W-:Y:S02]  /*2a630*/  IADD3.X R13, PT, PT, R13, UR13, RZ, P4, !PT ;  /* 0x0000000d0d0d7c10 */ /* 0x000fe4000a7fe4ff */
[----:B------:R-:W-:Y:S01]  /*2a640*/  IADD3 R14, P5, PT, R14, UR12, RZ ;  /* 0x0000000c0e0e7c10 */ /* 0x000fe2000ffbe0ff */
[----:B------:R-:W-:Y:S03]  /*2a650*/  STL [R1+0x240], R8 ;  /* 0x0002400801007387 */ /* 0x000fe60000100800 */
[----:B------:R-:W-:Y:S01]  /*2a660*/  IADD3.X R16, PT, PT, R16, UR13, RZ, P5, !PT ;  /* 0x0000000d10107c10 */ /* 0x000fe2000affe4ff */
[----:B------:R1:W-:Y:S01]  /*2a670*/  STL [R1+0x23c], R13 ;  /* 0x00023c0d01007387 */ /* 0x0003e20000100800 */
[----:B------:R-:W-:Y:S02]  /*2a680*/  IMAD.MOV.U32 R4, RZ, RZ, R8 ;  /* 0x000000ffff047224 */ /* 0x000fe400078e0008 */
[----:B------:R-:W-:Y:S01]  /*2a690*/  IMAD.MOV.U32 R5, RZ, RZ, R13 ;  /* 0x000000ffff057224 */ /* 0x000fe200078e000d */
[----:B------:R-:W-:Y:S04]  /*2a6a0*/  STL [R1+0x260], R14 ;  /* 0x0002600e01007387 */ /* 0x000fe80000100800 */
[----:B------:R4:W-:Y:S04]  /*2a6b0*/  STL [R1+0x25c], R16 ;  /* 0x00025c1001007387 */ /* 0x0009e80000100800 */
[----:B-1----:R-:W3:Y:S04]  /*2a6c0*/  LDL.LU R13, [R1+0x300] ;  /* 0x00030000010d7983 */ /* 0x002ee80000300800 */
[----:B------:R1:W-:Y:S04]  /*2a6d0*/  LDGSTS.E [R6+0x70000], desc[UR28][R4.64], P3 ;  /* 0x7000000004067fae */ /* 0x0003e800099a101c */
[----:B------:R-:W3:Y:S01]  /*2a6e0*/  LDL.LU R8, [R1+0x320] ;  /* 0x0003200001087983 */ /* 0x000ee20000300800 */
[----:B-1----:R-:W-:-:S03]  /*2a6f0*/  IMAD.MOV.U32 R5, RZ, RZ, R16 ;  /* 0x000000ffff057224 */ /* 0x002fc600078e0010 */
[----:B----4-:R-:W4:Y:S01]  /*2a700*/  LDL.LU R16, [R1+0x2fc] ;  /* 0x0002fc0001107983 */ /* 0x010f220000300800 */
[----:B------:R-:W-:Y:S02]  /*2a710*/  MOV R4, R14 ;  /* 0x0000000e00047202 */ /* 0x000fe40000000f00 */
[----:B--2---:R-:W-:Y:S01]  /*2a720*/  IADD3 R17, P4, PT, R17, UR12, RZ ;  /* 0x0000000c11117c10 */ /* 0x004fe2000ff9e0ff */
[----:B------:R-:W2:Y:S04]  /*2a730*/  LDL.LU R14, [R1+0x31c] ;  /* 0x00031c00010e7983 */ /* 0x000ea80000300800 */
[----:B------:R1:W-:Y:S01]  /*2a740*/  LDGSTS.E [R6+0x70400], desc[UR28][R4.64], P3 ;  /* 0x7040000004067fae */ /* 0x0003e200099a101c */
[----:B------:R-:W-:-:S03]  /*2a750*/  IADD3 R11, P5, PT, R11, UR12, RZ ;  /* 0x0000000c0b0b7c10 */ /* 0x000fc6000ffbe0ff */
[----:B------:R1:W-:Y:S01]  /*2a760*/  STL [R1+0x280], R17 ;  /* 0x0002801101007387 */ /* 0x0003e20000100800 */
[----:B------:R-:W-:Y:S01]  /*2a770*/  IADD3.X R7, PT, PT, R7, UR13, RZ, P4, !PT ;  /* 0x0000000d07077c10 */ /* 0x000fe2000a7fe4ff */
[----:B-1----:R-:W-:Y:S01]  /*2a780*/  IMAD.MOV.U32 R4, RZ, RZ, R17 ;  /* 0x000000ffff047224 */ /* 0x002fe200078e0011 */
[----:B------:R-:W-:-:S03]  /*2a790*/  IADD3.X R18, PT, PT, R18, UR13, RZ, P5, !PT ;  /* 0x0000000d12127c10 */ /* 0x000fc6000affe4ff */
[----:B------:R1:W-:Y:S01]  /*2a7a0*/  STL [R1+0x27c], R7 ;  /* 0x00027c0701007387 */ /* 0x0003e20000100800 */
[----:B------:R-:W-:-:S03]  /*2a7b0*/  MOV R5, R7 ;  /* 0x0000000700057202 */ /* 0x000fc60000000f00 */
[----:B------:R-:W-:Y:S04]  /*2a7c0*/  STL [R1+0x2a0], R11 ;  /* 0x0002a00b01007387 */ /* 0x000fe80000100800 */
[----:B------:R-:W2:Y:S04]  /*2a7d0*/  LDL.LU R17, [R1+0x340] ;  /* 0x0003400001117983 */ /* 0x000ea80000300800 */
[----:B------:R1:W-:Y:S04]  /*2a7e0*/  STL [R1+0x29c], R18 ;  /* 0x00029c1201007387 */ /* 0x0003e80000100800 */
[----:B------:R1:W-:Y:S04]  /*2a7f0*/  LDGSTS.E [R6+0x70800], desc[UR28][R4.64], P3 ;  /* 0x7080000004067fae */ /* 0x0003e800099a101c */
[----:B-1----:R-:W2:Y:S01]  /*2a800*/  LDL.LU R7, [R1+0x360] ;  /* 0x0003600001077983 */ /* 0x002ea20000300800 */
[----:B------:R-:W-:-:S03]  /*2a810*/  IMAD.MOV.U32 R5, RZ, RZ, R18 ;  /* 0x000000ffff057224 */ /* 0x000fc600078e0012 */
[----:B------:R-:W2:Y:S01]  /*2a820*/  LDL.LU R18, [R1+0x33c] ;  /* 0x00033c0001127983 */ /* 0x000ea20000300800 */
[----:B------:R-:W-:-:S03]  /*2a830*/  IMAD.MOV.U32 R4, RZ, RZ, R11 ;  /* 0x000000ffff047224 */ /* 0x000fc600078e000b */
[----:B------:R-:W2:Y:S01]  /*2a840*/  LDL.LU R11, [R1+0x35c] ;  /* 0x00035c00010b7983 */ /* 0x000ea20000300800 */
[----:B------:R-:W-:Y:S02]  /*2a850*/  IADD3 R10, P4, PT, R10, UR12, RZ ;  /* 0x0000000c0a0a7c10 */ /* 0x000fe4000ff9e0ff */
[----:B---3--:R-:W-:Y:S01]  /*2a860*/  IADD3 R9, P5, PT, R9, UR12, RZ ;  /* 0x0000000c09097c10 */ /* 0x008fe2000ffbe0ff */
[----:B------:R1:W-:Y:S01]  /*2a870*/  LDGSTS.E [R6+0x70c00], desc[UR28][R4.64], P3 ;  /* 0x70c0000004067fae */ /* 0x0003e200099a101c */
[----:B------:R-:W-:Y:S02]  /*2a880*/  IADD3.X R15, PT, PT, R15, UR13, RZ, P4, !PT ;  /* 0x0000000d0f0f7c10 */ /* 0x000fe4000a7fe4ff */
[----:B------:R-:W-:Y:S01]  /*2a890*/  IADD3.X R12, PT, PT, R12, UR13, RZ, P5, !PT ;  /* 0x0000000d0c0c7c10 */ /* 0x000fe2000affe4ff */
[----:B------:R3:W-:Y:S04]  /*2a8a0*/  STL [R1+0x2c0], R10 ;  /* 0x0002c00a01007387 */ /* 0x0007e80000100800 */
[----:B------:R3:W-:Y:S04]  /*2a8b0*/  STL [R1+0x2bc], R15 ;  /* 0x0002bc0f01007387 */ /* 0x0007e80000100800 */
[----:B------:R3:W-:Y:S01]  /*2a8c0*/  STL [R1+0x2e0], R9 ;  /* 0x0002e00901007387 */ /* 0x0007e20000100800 */
[----:B-1----:R-:W-:-:S03]  /*2a8d0*/  MOV R4, R10 ;  /* 0x0000000a00047202 */ /* 0x002fc60000000f00 */
[----:B------:R-:W2:Y:S04]  /*2a8e0*/  LDL.LU R19, [R1+0x380] ;  /* 0x0003800001137983 */ /* 0x000ea80000300800 */
[----:B------:R1:W-:Y:S04]  /*2a8f0*/  STL [R1+0x2dc], R12 ;  /* 0x0002dc0c01007387 */ /* 0x0003e80000100800 */
[----:B---3--:R-:W3:Y:S01]  /*2a900*/  LDL.LU R10, [R1+0x3a0] ;  /* 0x0003a000010a7983 */ /* 0x008ee20000300800 */
[----:B------:R-:W-:-:S03]  /*2a910*/  IMAD.MOV.U32 R5, RZ, RZ, R15 ;  /* 0x000000ffff057224 */ /* 0x000fc600078e000f */
[----:B------:R-:W3:Y:S04]  /*2a920*/  LDL.LU R20, [R1+0x37c] ;  /* 0x00037c0001147983 */ /* 0x000ee80000300800 */
[----:B------:R-:W3:Y:S04]  /*2a930*/  LDL.LU R15, [R1+0x39c] ;  /* 0x00039c00010f7983 */ /* 0x000ee80000300800 */
[----:B------:R1:W-:Y:S02]  /*2a940*/  LDGSTS.E [R6+0x71000], desc[UR28][R4.64], P3 ;  /* 0x7100000004067fae */ /* 0x0003e400099a101c */
[----:B-1----:R-:W-:Y:S01]  /*2a950*/  IMAD.MOV.U32 R4, RZ, RZ, R9 ;  /* 0x000000ffff047224 */ /* 0x002fe200078e0009 */
[----:B------:R-:W-:Y:S01]  /*2a960*/  MOV R5, R12 ;  /* 0x0000000c00057202 */ /* 0x000fe20000000f00 */
[----:B------:R-:W3:Y:S04]  /*2a970*/  LDL.LU R9, [R1+0x3c0] ;  /* 0x0003c00001097983 */ /* 0x000ee80000300800 */
[----:B------:R-:W3:Y:S04]  /*2a980*/  LDL.LU R12, [R1+0x3e0] ;  /* 0x0003e000010c7983 */ /* 0x000ee80000300800 */
[----:B------:R1:W-:Y:S01]  /*2a990*/  LDGSTS.E [R6+0x71400], desc[UR28][R4.64], P3 ;  /* 0x7140000004067fae */ /* 0x0003e200099a101c */
[----:B------:R-:W-:-:S05]  /*2a9a0*/  IADD3 R13, P4, PT, R13, UR12, RZ ;  /* 0x0000000c0d0d7c10 */ /* 0x000fca000ff9e0ff */
[----:B------:R2:W-:Y:S01]  /*2a9b0*/  STL [R1+0x300], R13 ;  /* 0x0003000d01007387 */ /* 0x0005e20000100800 */
[----:B------:R-:W-:Y:S01]  /*2a9c0*/  IADD3 R8, P5, PT, R8, UR12, RZ ;  /* 0x0000000c08087c10 */ /* 0x000fe2000ffbe0ff */
[----:B-1----:R-:W-:Y:S01]  /*2a9d0*/  IMAD.MOV.U32 R4, RZ, RZ, R13 ;  /* 0x000000ffff047224 */ /* 0x002fe200078e000d */
[----:B----4-:R-:W-:Y:S02]  /*2a9e0*/  IADD3.X R16, PT, PT, R16, UR13, RZ, P4, !PT ;  /* 0x0000000d10107c10 */ /* 0x010fe4000a7fe4ff */
[----:B--2---:R-:W-:-:S03]  /*2a9f0*/  IADD3.X R14, PT, PT, R14, UR13, RZ, P5, !PT ;  /* 0x0000000d0e0e7c10 */ /* 0x004fc6000affe4ff */
[----:B------:R1:W-:Y:S04]  /*2aa00*/  STL [R1+0x2fc], R16 ;  /* 0x0002fc1001007387 */ /* 0x0003e80000100800 */
[----:B------:R2:W-:Y:S04]  /*2aa10*/  STL [R1+0x320], R8 ;  /* 0x0003200801007387 */ /* 0x0005e80000100800 */
[----:B------:R-:W4:Y:S01]  /*2aa20*/  LDL.LU R13, [R1+0x3bc] ;  /* 0x0003bc00010d7983 */ /* 0x000f220000300800 */
[----:B------:R-:W-:-:S03]  /*2aa30*/  IMAD.MOV.U32 R5, RZ, RZ, R16 ;  /* 0x000000ffff057224 */ /* 0x000fc600078e0010 */
[----:B------:R2:W-:Y:S04]  /*2aa40*/  STL [R1+0x31c], R14 ;  /* 0x00031c0e01007387 */ /* 0x0005e80000100800 */
[----:B-1----:R-:W4:Y:S04]  /*2aa50*/  LDL.LU R16, [R1+0x3dc] ;  /* 0x0003dc0001107983 */ /* 0x002f280000300800 */
[----:B------:R1:W-:Y:S01]  /*2aa60*/  LDGSTS.E [R6+0x71800], desc[UR28][R4.64], P3 ;  /* 0x7180000004067fae */ /* 0x0003e200099a101c */
[----:B------:R-:W-:Y:S02]  /*2aa70*/  IADD3 R17, P4, PT, R17, UR12, RZ ;  /* 0x0000000c11117c10 */ /* 0x000fe4000ff9e0ff */
[----:B-1----:R-:W-:Y:S01]  /*2aa80*/  MOV R4, R8 ;  /* 0x0000000800047202 */ /* 0x002fe20000000f00 */
[----:B------:R-:W-:Y:S01]  /*2aa90*/  IMAD.MOV.U32 R5, RZ, RZ, R14 ;  /* 0x000000ffff057224 */ /* 0x000fe200078e000e */
[----:B--2---:R-:W2:Y:S01]  /*2aaa0*/  LDL.LU R8, [R1+0x400] ;  /* 0x0004000001087983 */ /* 0x004ea20000300800 */
[----:B------:R-:W-:-:S03]  /*2aab0*/  IADD3 R7, P5, PT, R7, UR12, RZ ;  /* 0x0000000c07077c10 */ /* 0x000fc6000ffbe0ff */
[----:B------:R-:W2:Y:S04]  /*2aac0*/  LDL.LU R14, [R1+0x420] ;  /* 0x00042000010e7983 */ /* 0x000ea80000300800 */
[----:B------:R1:W-:Y:S04]  /*2aad0*/  STL [R1+0x340], R17 ;  /* 0x0003401101007387 */ /* 0x0003e80000100800 */
[----:B------:R1:W-:Y:S01]  /*2aae0*/  LDGSTS.E [R6+0x71c00], desc[UR28][R4.64], P3 ;  /* 0x71c0000004067fae */ /* 0x0003e200099a101c */
[----:B------:R-:W-:Y:S02]  /*2aaf0*/  IADD3.X R18, PT, PT, R18, UR13, RZ, P4, !PT ;  /* 0x0000000d12127c10 */ /* 0x000fe4000a7fe4ff */
[----:B------:R-:W-:-:S03]  /*2ab00*/  IADD3.X R11, PT, PT, R11, UR13, RZ, P5, !PT ;  /* 0x0000000d0b0b7c10 */ /* 0x000fc6000affe4ff */
[----:B------:R1:W-:Y:S04]  /*2ab10*/  STL [R1+0x33c], R18 ;  /* 0x00033c1201007387 */ /* 0x0003e80000100800 */
[----:B------:R3:W-:Y:S01]  /*2ab20*/  STL [R1+0x360], R7 ;  /* 0x0003600701007387 */ /* 0x0007e20000100800 */
[----:B-1----:R-:W-:-:S03]  /*2ab30*/  IMAD.MOV.U32 R4, RZ, RZ, R17 ;  /* 0x000000ffff047224 */ /* 0x002fc600078e0011 */
[----:B------:R-:W2:Y:S01]  /*2ab40*/  LDL.LU R17, [R1+0x3fc] ;  /* 0x0003fc0001117983 */ /* 0x000ea20000300800 */
[----:B------:R-:W-:-:S03]  /*2ab50*/  MOV R5, R18 ;  /* 0x0000001200057202 */ /* 0x000fc60000000f00 */
[----:B------:R1:W-:Y:S04]  /*2ab60*/  STL [R1+0x35c], R11 ;  /* 0x00035c0b01007387 */ /* 0x0003e80000100800 */
[----:B------:R-:W2:Y:S01]  /*2ab70*/  LDL.LU R18, [R1+0x41c] ;  /* 0x00041c0001127983 */ /* 0x000ea20000300800 */
[----:B------:R-:W-:-:S03]  /*2ab80*/  IADD3 R19, P4, PT, R19, UR12, RZ ;  /* 0x0000000c13137c10 */ /* 0x000fc6000ff9e0ff */
[----:B------:R1:W-:Y:S01]  /*2ab90*/  LDGSTS.E [R6+0x72000], desc[UR28][R4.64], P3 ;  /* 0x7200000004067fae */ /* 0x0003e200099a101c */
[----:B---3--:R-:W-:Y:S02]  /*2aba0*/  IADD3 R10, P5, PT, R10, UR12, RZ ;  /* 0x0000000c0a0a7c10 */ /* 0x008fe4000ffbe0ff */
[----:B------:R-:W-:Y:S01]  /*2abb0*/  IADD3.X R20, PT, PT, R20, UR13, RZ, P4, !PT ;  /* 0x0000000d14147c10 */ /* 0x000fe2000a7fe4ff */
[----:B-1----:R-:W-:Y:S02]  /*2abc0*/  IMAD.MOV.U32 R4, RZ, RZ, R7 ;  /* 0x000000ffff047224 */ /* 0x002fe400078e0007 */
[----:B------:R-:W-:Y:S01]  /*2abd0*/  IMAD.MOV.U32 R5, RZ, RZ, R11 ;  /* 0x000000ffff057224 */ /* 0x000fe200078e000b */
[----:B------:R-:W3:Y:S01]  /*2abe0*/  LDL.LU R7, [R1+0x248] ;  /* 0x0002480001077983 */ /* 0x000ee20000300800 */
[----:B------:R-:W-:-:S03]  /*2abf0*/  IADD3.X R15, PT, PT, R15, UR13, RZ, P5, !PT ;  /* 0x0000000d0f0f7c10 */ /* 0x000fc6000affe4ff */
[----:B------:R1:W-:Y:S04]  /*2ac00*/  LDGSTS.E [R6+0x72400], desc[UR28][R4.64], P3 ;  /* 0x7240000004067fae */ /* 0x0003e800099a101c */
[----:B------:R-:W3:Y:S04]  /*2ac10*/  LDL.LU R11, [R1+0x268] ;  /* 0x00026800010b7983 */ /* 0x000ee80000300800 */
[----:B------:R-:W-:Y:S01]  /*2ac20*/  STL [R1+0x380], R19 ;  /* 0x0003801301007387 */ /* 0x000fe20000100800 */
[----:B-1----:R-:W-:Y:S01]  /*2ac30*/  MOV R4, R19 ;  /* 0x0000001300047202 */ /* 0x002fe20000000f00 */
[----:B------:R-:W-:-:S02]  /*2ac40*/  IMAD.MOV.U32 R5, RZ, RZ, R20 ;  /* 0x000000ffff057224 */ /* 0x000fc400078e0014 */
[----:B------:R-:W-:Y:S01]  /*2ac50*/  STL [R1+0x37c], R20 ;  /* 0x00037c1401007387 */ /* 0x000fe20000100800 */
[----:B------:R-:W-:-:S03]  /*2ac60*/  IADD3 R9, P4, PT, R9, UR12, RZ ;  /* 0x0000000c09097c10 */ /* 0x000fc6000ff9e0ff */
[----:B------:R1:W-:Y:S04]  /*2ac70*/  STL [R1+0x3a0], R10 ;  /* 0x0003a00a01007387 */ /* 0x0003e80000100800 */
[----:B------:R1:W-:Y:S04]  /*2ac80*/  LDGSTS.E [R6+0x72800], desc[UR28][R4.64], P3 ;  /* 0x7280000004067fae */ /* 0x0003e800099a101c */
[----:B------:R1:W-:Y:S01]  /*2ac90*/  STL [R1+0x39c], R15 ;  /* 0x00039c0f01007387 */ /* 0x0003e20000100800 */
[----:B------:R-:W-:Y:S01]  /*2aca0*/  IADD3 R12, P5, PT, R12, UR12, RZ ;  /* 0x0000000c0c0c7c10 */ /* 0x000fe2000ffbe0ff */
[----:B-1----:R-:W-:-:S02]  /*2acb0*/  IMAD.MOV.U32 R4, RZ, RZ, R10 ;  /* 0x000000ffff047224 */ /* 0x002fc400078e000a */
[----:B------:R-:W3:Y:S01]  /*2acc0*/  LDL.LU R10, [R1+0x244] ;  /* 0x00024400010a7983 */ /* 0x000ee20000300800 */
[----:B------:R-:W-:-:S03]  /*2acd0*/  MOV R5, R15 ;  /* 0x0000000f00057202 */ /* 0x000fc60000000f00 */
[----:B------:R-:W3:Y:S04]  /*2ace0*/  LDL.LU R15, [R1+0x264] ;  /* 0x00026400010f7983 */ /* 0x000ee80000300800 */
[----:B------:R1:W-:Y:S04]  /*2acf0*/  LDGSTS.E [R6+0x72c00], desc[UR28][R4.64], P3 ;  /* 0x72c0000004067fae */ /* 0x0003e800099a101c */
[----:B------:R4:W-:Y:S01]  /*2ad00*/  STL [R1+0x3c0], R9 ;  /* 0x0003c00901007387 */ /* 0x0009e20000100800 */
[----:B-1----:R-:W-:Y:S01]  /*2ad10*/  IMAD.MOV.U32 R4, RZ, RZ, R9 ;  /* 0x000000ffff047224 */ /* 0x002fe200078e0009 */
[----:B----4-:R-:W-:-:S05]  /*2ad20*/  IADD3.X R13, PT, PT, R13, UR13, RZ, P4, !PT ;  /* 0x0000000d0d0d7c10 */ /* 0x010fca000a7fe4ff */
[----:B------:R-:W-:Y:S01]  /*2ad30*/  IMAD.MOV.U32 R5, RZ, RZ, R13 ;  /* 0x000000ffff057224 */ /* 0x000fe200078e000d */
[----:B------:R1:W-:Y:S01]  /*2ad40*/  STL [R1+0x3bc], R13 ;  /* 0x0003bc0d01007387 */ /* 0x0003e20000100800 */
[----:B------:R-:W-:-:S03]  /*2ad50*/  IADD3.X R16, PT, PT, R16, UR13, RZ, P5, !PT ;  /* 0x0000000d10107c10 */ /* 0x000fc6000affe4ff */
[----:B------:R4:W-:Y:S04]  /*2ad60*/  STL [R1+0x3e0], R12 ;  /* 0x0003e00c01007387 */ /* 0x0009e80000100800 */
[----:B------:R-:W3:Y:S04]  /*2ad70*/  LDL.LU R9, [R1+0x288] ;  /* 0x0002880001097983 */ /* 0x000ee80000300800 */
[----:B------:R2:W-:Y:S04]  /*2ad80*/  STL [R1+0x3dc], R16 ;  /* 0x0003dc1001007387 */ /* 0x0005e80000100800 */
[----:B------:R2:W-:Y:S04]  /*2ad90*/  LDGSTS.E [R6+0x73000], desc[UR28][R4.64], P3 ;  /* 0x7300000004067fae */ /* 0x0005e800099a101c */
[----:B-1----:R-:W3:Y:S01]  /*2ada0*/  LDL.LU R13, [R1+0x2a8] ;  /* 0x0002a800010d7983 */ /* 0x002ee20000300800 */
[----:B--2---:R-:W-:-:S02]  /*2adb0*/  IADD3 R8, P4, PT, R8, UR12, RZ ;  /* 0x0000000c08087c10 */ /* 0x004fc4000ff9e0ff */
[----:B------:R-:W-:Y:S02]  /*2adc0*/  MOV R4, R12 ;  /* 0x0000000c00047202 */ /* 0x000fe40000000f00 */
[----:B----4-:R-:W2:Y:S01]  /*2add0*/  LDL.LU R12, [R1+0x284] ;  /* 0x00028400010c7983 */ /* 0x010ea20000300800 */
[----:B------:R-:W-:-:S03]  /*2ade0*/  IMAD.MOV.U32 R5, RZ, RZ, R16 ;  /* 0x000000ffff057224 */ /* 0x000fc600078e0010 */
[----:B------:R-:W4:Y:S01]  /*2adf0*/  LDL.LU R16, [R1+0x2a4] ;  /* 0x0002a40001107983 */ /* 0x000f220000300800 */
[----:B------:R-:W-:-:S03]  /*2ae00*/  IADD3 R14, P5, PT, R14, UR12, RZ ;  /* 0x0000000c0e0e7c10 */ /* 0x000fc6000ffbe0ff */
[----:B------:R1:W-:Y:S04]  /*2ae10*/  LDGSTS.E [R6+0x73400], desc[UR28][R4.64], P3 ;  /* 0x7340000004067fae */ /* 0x0003e800099a101c */
[----:B------:R-:W-:Y:S01]  /*2ae20*/  STL [R1+0x400], R8 ;  /* 0x0004000801007387 */ /* 0x000fe20000100800 */
[----:B------:R-:W-:Y:S01]  /*2ae30*/  IADD3.X R17, PT, PT, R17, UR13, RZ, P4, !PT ;  /* 0x0000000d11117c10 */ /* 0x000fe2000a7fe4ff */
[----:B-1----:R-:W-:-:S03]  /*2ae40*/  IMAD.MOV.U32 R4, RZ, RZ, R8 ;  /* 0x000000ffff047224 */ /* 0x002fc600078e0008 */
[----:B------:R-:W-:Y:S01]  /*2ae50*/  MOV R5, R17 ;  /* 0x0000001100057202 */ /* 0x000fe20000000f00 */
[----:B------:R1:W-:Y:S01]  /*2ae60*/  STL [R1+0x3fc], R17 ;  /* 0x0003fc1101007387 */ /* 0x0003e20000100800 */
[----:B------:R-:W-:-:S03]  /*2ae70*/  IADD3.X R18, PT, PT, R18, UR13, RZ, P5, !PT ;  /* 0x0000000d12127c10 */ /* 0x000fc6000affe4ff */
[----:B------:R-:W-:Y:S04]  /*2ae80*/  STL [R1+0x420], R14 ;  /* 0x0004200e01007387 */ /* 0x000fe80000100800 */
[----:B------:R1:W-:Y:S04]  /*2ae90*/  LDGSTS.E [R6+0x73800], desc[UR28][R4.64], P3 ;  /* 0x7380000004067fae */ /* 0x0003e800099a101c */
[----:B-1----:R-:W4:Y:S04]  /*2aea0*/  LDL.LU R17, [R1+0x2c8] ;  /* 0x0002c80001117983 */ /* 0x002f280000300800 */
[----:B------:R1:W-:Y:S04]  /*2aeb0*/  STL [R1+0x41c], R18 ;  /* 0x00041c1201007387 */ /* 0x0003e80000100800 */
[----:B------:R-:W4:Y:S01]  /*2aec0*/  LDL.LU R8, [R1+0x2e8] ;  /* 0x0002e80001087983 */ /* 0x000f220000300800 */
[----:B------:R-:W-:-:S02]  /*2aed0*/  IMAD.MOV.U32 R5, RZ, RZ, R18 ;  /* 0x000000ffff057224 */ /* 0x000fc400078e0012 */
[----:B------:R-:W-:Y:S01]  /*2aee0*/  IMAD.MOV.U32 R4, RZ, RZ, R14 ;  /* 0x000000ffff047224 */ /* 0x000fe200078e000e */
[----:B-1----:R-:W4:Y:S04]  /*2aef0*/  LDL.LU R18, [R1+0x2c4] ;  /* 0x0002c40001127983 */ /* 0x002f280000300800 */
[----:B------:R-:W4:Y:S01]  /*2af00*/  LDL.LU R14, [R1+0x2e4] ;  /* 0x0002e400010e7983 */ /* 0x000f220000300800 */
[----:B---3--:R-:W-:Y:S02]  /*2af10*/  IADD3 R7, P4, PT, R7, UR12, RZ ;  /* 0x0000000c07077c10 */ /* 0x008fe4000ff9e0ff */
[----:B------:R-:W-:Y:S01]  /*2af20*/  IADD3 R11, P5, PT, R11, UR12, RZ ;  /* 0x0000000c0b0b7c10 */ /* 0x000fe2000ffbe0ff */
[----:B------:R1:W-:Y:S04]  /*2af30*/  LDGSTS.E [R6+0x73c00], desc[UR28][R4.64], P3 ;  /* 0x73c0000004067fae */ /* 0x0003e800099a101c */
[----:B------:R-:W-:Y:S01]  /*2af40*/  STL [R1+0x248], R7 ;  /* 0x0002480701007387 */ /* 0x000fe20000100800 */
[----:B-1----:R-:W-:Y:S01]  /*2af50*/  LOP3.LUT R6, R3, 0x20, RZ, 0x3c, !PT ;  /* 0x0000002003067812 */ /* 0x002fe200078e3cff */
[----:B------:R-:W-:-:S02]  /*2af60*/  IMAD.MOV.U32 R4, RZ, RZ, R7 ;  /* 0x000000ffff047224 */ /* 0x000fc400078e0007 */
[----:B------:R-:W-:Y:S01]  /*2af70*/  STL [R1+0x268], R11 ;  /* 0x0002680b01007387 */ /* 0x000fe20000100800 */
[----:B------:R-:W-:Y:S02]  /*2af80*/  IADD3 R6, PT, PT, R6, UR5, RZ ;  /* 0x0000000506067c10 */ /* 0x000fe4000fffe0ff */
[----:B------:R-:W-:Y:S02]  /*2af90*/  IADD3.X R10, PT, PT, R10, UR13, RZ, P4, !PT ;  /* 0x0000000d0a0a7c10 */ /* 0x000fe4000a7fe4ff */
[----:B------:R-:W-:-:S03]  /*2afa0*/  IADD3.X R15, PT, PT, R15, UR13, RZ, P5, !PT ;  /* 0x0000000d0f0f7c10 */ /* 0x000fc6000affe4ff */
[----:B------:R-:W-:Y:S01]  /*2afb0*/  IMAD.MOV.U32 R5, RZ, RZ, R10 ;  /* 0x000000ffff057224 */ /* 0x000fe200078e000a */
[----:B------:R1:W-:Y:S04]  /*2afc0*/  STL [R1+0x244], R10 ;  /* 0x0002440a01007387 */ /* 0x0003e80000100800 */
[----:B------:R3:W-:Y:S04]  /*2afd0*/  LDGSTS.E [R6+0x70100], desc[UR28][R4.64], P3 ;  /* 0x7010000004067fae */ /* 0x0007e800099a101c */
[----:B-1----:R-:W4:Y:S04]  /*2afe0*/  LDL.LU R10, [R1+0x308] ;  /* 0x00030800010a7983 */ /* 0x002f280000300800 */
[----:B------:R-:W4:Y:S01]  /*2aff0*/  LDL.LU R7, [R1+0x328] ;  /* 0x0003280001077983 */ /* 0x000f220000300800 */
[----:B---3--:R-:W-:-:S03]  /*2b000*/  IMAD.MOV.U32 R5, RZ, RZ, R15 ;  /* 0x000000ffff057224 */ /* 0x008fc600078e000f */
[----:B------:R1:W-:Y:S01]  /*2b010*/  STL [R1+0x264], R15 ;  /* 0x0002640f01007387 */ /* 0x0003e20000100800 */
[----:B------:R-:W-:-:S05]  /*2b020*/  MOV R4, R11 ;  /* 0x0000000b00047202 */ /* 0x000fca0000000f00 */
[----:B------:R3:W-:Y:S04]  /*2b030*/  LDGSTS.E [R6+0x70500], desc[UR28][R4.64], P3 ;  /* 0x7050000004067fae */ /* 0x0007e800099a101c */
[----:B-1----:R-:W4:Y:S04]  /*2b040*/  LDL.LU R15, [R1+0x304] ;  /* 0x00030400010f7983 */ /* 0x002f280000300800 */
[----:B------:R-:W4:Y:S01]  /*2b050*/  LDL.LU R11, [R1+0x324] ;  /* 0x00032400010b7983 */ /* 0x000f220000300800 */
[----:B------:R-:W-:-:S05]  /*2b060*/  IADD3 R9, P4, PT, R9, UR12, RZ ;  /* 0x0000000c09097c10 */ /* 0x000fca000ff9e0ff */
[----:B------:R1:W-:Y:S01]  /*2b070*/  STL [R1+0x288], R9 ;  /* 0x0002880901007387 */ /* 0x0003e20000100800 */
[----:B---3--:R-:W-:Y:S01]  /*2b080*/  IMAD.MOV.U32 R4, RZ, RZ, R9 ;  /* 0x000000ffff047224 */ /* 0x008fe200078e0009 */
[----:B------:R-:W-:Y:S02]  /*2b090*/  IADD3 R13, P5, PT, R13, UR12, RZ ;  /* 0x0000000c0d0d7c10 */ /* 0x000fe4000ffbe0ff */
[----:B--2---:R-:W-:Y:S02]  /*2b0a0*/  IADD3.X R12, PT, PT, R12, UR13, RZ, P4, !PT ;  /* 0x0000000d0c0c7c10 */ /* 0x004fe4000a7fe4ff */
[----:B----4-:R-:W-:-:S03]  /*2b0b0*/  IADD3.X R16, PT, PT, R16, UR13, RZ, P5, !PT ;  /* 0x0000000d10107c10 */ /* 0x010fc6000affe4ff */
[----:B------:R2:W-:Y:S01]  /*2b0c0*/  STL [R1+0x284], R12 ;  /* 0x0002840c01007387 */ /* 0x0005e20000100800 */
[----:B------:R-:W-:-:S03]  /*2b0d0*/  MOV R5, R12 ;  /* 0x0000000c00057202 */ /* 0x000fc60000000f00 */
[----:B------:R-:W-:Y:S04]  /*2b0e0*/  STL [R1+0x2a8], R13 ;  /* 0x0002a80d01007387 */ /* 0x000fe80000100800 */
[----:B-1----:R-:W3:Y:S04]  /*2b0f0*/  LDL.LU R9, [R1+0x348] ;  /* 0x0003480001097983 */ /* 0x002ee80000300800 */
[----:B------:R1:W-:Y:S04]  /*2b100*/  STL [R1+0x2a4], R16 ;  /* 0x0002a41001007387 */ /* 0x0003e80000100800 */
[----:B------:R4:W-:Y:S04]  /*2b110*/  LDGSTS.E [R6+0x70900], desc[UR28][R4.64], P3 ;  /* 0x7090000004067fae */ /* 0x0009e800099a101c */
[----:B--2---:R-:W2:Y:S01]  /*2b120*/  LDL.LU R12, [R1+0x368] ;  /* 0x00036800010c7983 */ /* 0x004ea20000300800 */
[----:B----4-:R-:W-:-:S03]  /*2b130*/  IMAD.MOV.U32 R5, RZ, RZ, R16 ;  /* 0x000000ffff057224 */ /* 0x010fc600078e0010 */
[----:B-1----:R-:W4:Y:S01]  /*2b140*/  LDL.LU R16, [R1+0x344] ;  /* 0x0003440001107983 */ /* 0x002f220000300800 */
[----:B------:R-:W-:Y:S01]  /*2b150*/  IMAD.MOV.U32 R4, RZ, RZ, R13 ;  /* 0x000000ffff047224 */ /* 0x000fe200078e000d */
[----:B------:R-:W-:Y:S02]  /*2b160*/  IADD3 R17, P4, PT, R17, UR12, RZ ;  /* 0x0000000c11117c10 */ /* 0x000fe4000ff9e0ff */
[----:B------:R-:W4:Y:S01]  /*2b170*/  LDL.LU R13, [R1+0x364] ;  /* 0x00036400010d7983 */ /* 0x000f220000300800 */
[----:B------:R-:W-:-:S03]  /*2b180*/  IADD3 R8, P5, PT, R8, UR12, RZ ;  /* 0x0000000c08087c10 */ /* 0x000fc6000ffbe0ff */
[----:B------:R1:W-:Y:S04]  /*2b190*/  STL [R1+0x2c8], R17 ;  /* 0x0002c81101007387 */ /* 0x0003e80000100800 */
[----:B------:R1:W-:Y:S01]  /*2b1a0*/  LDGSTS.E [R6+0x70d00], desc[UR28][R4.64], P3 ;  /* 0x70d0000004067fae */ /* 0x0003e200099a101c */
[----:B------:R-:W-:Y:S02]  /*2b1b0*/  IADD3.X R18, PT, PT, R18, UR13, RZ, P4, !PT ;  /* 0x0000000d12127c10 */ /* 0x000fe4000a7fe4ff */
[----:B------:R-:W-:-:S03]  /*2b1c0*/  IADD3.X R14, PT, PT, R14, UR13, RZ, P5, !PT ;  /* 0x0000000d0e0e7c10 */ /* 0x000fc6000affe4ff */
[----:B------:R1:W-:Y:S04]  /*2b1d0*/  STL [R1+0x2c4], R18 ;  /* 0x0002c41201007387 */ /* 0x0003e80000100800 */
[----:B------:R1:W-:Y:S02]  /*2b1e0*/  STL [R1+0x2e8], R8 ;  /* 0x0002e80801007387 */ /* 0x0003e40000100800 */
[----:B-1----:R-:W-:Y:S02]  /*2b1f0*/  MOV R4, R17 ;  /* 0x0000001100047202 */ /* 0x002fe40000000f00 */
[----:B------:R-:W4:Y:S04]  /*2b200*/  LDL.LU R19, [R1+0x388] ;  /* 0x0003880001137983 */ /* 0x000f280000300800 */
[----:B------:R1:W-:Y:S04]  /*2b210*/  STL [R1+0x2e4], R14 ;  /* 0x0002e40e01007387 */ /* 0x0003e80000100800 */
[----:B------:R-:W4:Y:S04]  /*2b220*/  LDL.LU R17, [R1+0x3a8] ;  /* 0x0003a80001117983 */ /* 0x000f280000300800 */
[----:B------:R-:W4:Y:S01]  /*2b230*/  LDL.LU R20, [R1+0x384] ;  /* 0x0003840001147983 */ /* 0x000f220000300800 */
[----:B------:R-:W-:-:S03]  /*2b240*/  IMAD.MOV.U32 R5, RZ, RZ, R18 ;  /* 0x000000ffff057224 */ /* 0x000fc600078e0012 */
[----:B------:R-:W4:Y:S04]  /*2b250*/  LDL.LU R18, [R1+0x3a4] ;  /* 0x0003a40001127983 */ /* 0x000f280000300800 */
[----:B------:R1:W-:Y:S02]  /*2b260*/  LDGSTS.E [R6+0x71100], desc[UR28][R4.64], P3 ;  /* 0x7110000004067fae */ /* 0x0003e400099a101c */
[----:B-1----:R-:W-:Y:S01]  /*2b270*/  IMAD.MOV.U32 R4, RZ, RZ, R8 ;  /* 0x000000ffff047224 */ /* 0x002fe200078e0008 */
[----:B------:R-:W-:Y:S01]  /*2b280*/  MOV R5, R14 ;  /* 0x0000000e00057202 */ /* 0x000fe20000000f00 */
[----:B------:R-:W4:Y:S04]  /*2b290*/  LDL.LU R8, [R1+0x3c8] ;  /* 0x0003c80001087983 */ /* 0x000f280000300800 */
[----:B------:R-:W4:Y:S01]  /*2b2a0*/  LDL.LU R14, [R1+0x3e8] ;  /* 0x0003e800010e7983 */ /* 0x000f220000300800 */
[----:B------:R-:W-:-:S03]  /*2b2b0*/  IADD3 R10, P4, PT, R10, UR12, RZ ;  /* 0x0000000c0a0a7c10 */ /* 0x000fc6000ff9e0ff */
[----:B------:R1:W-:Y:S01]  /*2b2c0*/  LDGSTS.E [R6+0x71500], desc[UR28][R4.64], P3 ;  /* 0x7150000004067fae */ /* 0x0003e200099a101c */
[----:B------:R-:W-:-:S03]  /*2b2d0*/  IADD3 R7, P5, PT, R7, UR12, RZ ;  /* 0x0000000c07077c10 */ /* 0x000fc6000ffbe0ff */
[----:B------:R1:W-:Y:S01]  /*2b2e0*/  STL [R1+0x308], R10 ;  /* 0x0003080a01007387 */ /* 0x0003e20000100800 */
[----:B------:R-:W-:Y:S01]  /*2b2f0*/  IADD3.X R15, PT, PT, R15, UR13, RZ, P4, !PT ;  /* 0x0000000d0f0f7c10 */ /* 0x000fe2000a7fe4ff */
[----:B-1----:R-:W-:Y:S01]  /*2b300*/  IMAD.MOV.U32 R4, RZ, RZ, R10 ;  /* 0x000000ffff047224 */ /* 0x002fe200078e000a */
[----:B------:R-:W-:-:S03]  /*2b310*/  IADD3.X R11, PT, PT, R11, UR13, RZ, P5, !PT ;  /* 0x0000000d0b0b7c10 */ /* 0x000fc6000affe4ff */
[----:B------:R1:W-:Y:S01]  /*2b320*/  STL [R1+0x304], R15 ;  /* 0x0003040f01007387 */ /* 0x0003e20000100800 */
[----:B------:R-:W-:-:S03]  /*2b330*/  IMAD.MOV.U32 R5, RZ, RZ, R15 ;  /* 0x000000ffff057224 */ /* 0x000fc600078e000f */
[----:B------:R1:W-:Y:S04]  /*2b340*/  STL [R1+0x328], R7 ;  /* 0x0003280701007387 */ /* 0x0003e80000100800 */
[----:B------:R-:W4:Y:S04]  /*2b350*/  LDL.LU R10, [R1+0x3c4] ;  /* 0x0003c400010a7983 */ /* 0x000f280000300800 */
[----:B------:R1:W-:Y:S04]  /*2b360*/  STL [R1+0x324], R11 ;  /* 0x0003240b01007387 */ /* 0x0003e80000100800 */
[----:B-1----:R-:W4:Y:S04]  /*2b370*/  LDL.LU R15, [R1+0x3e4] ;  /* 0x0003e400010f7983 */ /* 0x002f280000300800 */
[----:B------:R1:W-:Y:S02]  /*2b380*/  LDGSTS.E [R6+0x71900], desc[UR28][R4.64], P3 ;  /* 0x7190000004067fae */ /* 0x0003e400099a101c */
[----:B-1----:R-:W-:Y:S01]  /*2b390*/  MOV R4, R7 ;  /* 0x0000000700047202 */ /* 0x002fe20000000f00 */
[----:B------:R-:W-:Y:S01]  /*2b3a0*/  IMAD.MOV.U32 R5, RZ, RZ, R11 ;  /* 0x000000ffff057224 */ /* 0x000fe200078e000b */
[----:B------:R-:W4:Y:S04]  /*2b3b0*/  LDL.LU R7, [R1+0x408] ;  /* 0x0004080001077983 */ /* 0x000f280000300800 */
[----:B------:R-:W4:Y:S04]  /*2b3c0*/  LDL.LU R11, [R1+0x428] ;  /* 0x00042800010b7983 */ /* 0x000f280000300800 */
[----:B------:R1:W-:Y:S01]  /*2b3d0*/  LDGSTS.E [R6+0x71d00], desc[UR28][R4.64], P3 ;  /* 0x71d0000004067fae */ /* 0x0003e200099a101c */
[----:B---3--:R-:W-:-:S05]  /*2b3e0*/  IADD3 R9, P4, PT, R9, UR12, RZ ;  /* 0x0000000c09097c10 */ /* 0x008fca000ff9e0ff */
[----:B------:R3:W-:Y:S01]  /*2b3f0*/  STL [R1+0x348], R9 ;  /* 0x0003480901007387 */ /* 0x0007e20000100800 */
[----:B-1----:R-:W-:Y:S01]  /*2b400*/  IMAD.MOV.U32 R4, RZ, RZ, R9 ;  /* 0x000000ffff047224 */ /* 0x002fe200078e0009 */
[----:B--2---:R-:W-:Y:S02]  /*2b410*/  IADD3 R12, P5, PT, R12, UR12, RZ ;  /* 0x0000000c0c0c7c10 */ /* 0x004fe4000ffbe0ff */
[----:B----4-:R-:W-:Y:S02]  /*2b420*/  IADD3.X R16, PT, PT, R16, UR13, RZ, P4, !PT ;  /* 0x0000000d10107c10 */ /* 0x010fe4000a7fe4ff */
[----:B------:R-:W-:-:S03]  /*2b430*/  IADD3.X R13, PT, PT, R13, UR13, RZ, P5, !PT ;  /* 0x0000000d0d0d7c10 */ /* 0x000fc6000affe4ff */
[----:B------:R1:W-:Y:S04]  /*2b440*/  STL [R1+0x344], R16 ;  /* 0x0003441001007387 */ /* 0x0003e80000100800 */
[----:B------:R2:W-:Y:S01]  /*2b450*/  STL [R1+0x368], R12 ;  /* 0x0003680c01007387 */ /* 0x0005e20000100800 */
[----:B------:R-:W-:-:S03]  /*2b460*/  MOV R5, R16 ;  /* 0x0000001000057202 */ /* 0x000fc60000000f00 */
[----:B---3--:R-:W3:Y:S04]  /*2b470*/  LDL.LU R9, [R1+0x404] ;  /* 0x0004040001097983 */ /* 0x008ee80000300800 */
[----:B------:R4:W-:Y:S04]  /*2b480*/  STL [R1+0x364], R13 ;  /* 0x0003640d01007387 */ /* 0x0009e80000100800 */
[----:B-1----:R-:W3:Y:S04]  /*2b490*/  LDL.LU R16, [R1+0x424] ;  /* 0x0004240001107983 */ /* 0x002ee80000300800 */
[----:B------:R1:W-:Y:S01]  /*2b4a0*/  LDGSTS.E [R6+0x72100], desc[UR28][R4.64], P3 ;  /* 0x7210000004067fae */ /* 0x0003e200099a101c */
[----:B------:R-:W-:-:S02]  /*2b4b0*/  IADD3 R19, P4, PT, R19, UR12, RZ ;  /* 0x0000000c13137c10 */ /* 0x000fc4000ff9e0ff */
[----:B------:R-:W-:Y:S01]  /*2b4c0*/  IADD3 R17, P5, PT, R17, UR12, RZ ;  /* 0x0000000c11117c10 */ /* 0x000fe2000ffbe0ff */
[----:B-1----:R-:W-:Y:S01]  /*2b4d0*/  IMAD.MOV.U32 R4, RZ, RZ, R12 ;  /* 0x000000ffff047224 */ /* 0x002fe200078e000c */
[----:B------:R-:W-:Y:S01]  /*2b4e0*/  IADD3.X R20, PT, PT, R20, UR13, RZ, P4, !PT ;  /* 0x0000000d14147c10 */ /* 0x000fe2000a7fe4ff */
[----:B------:R-:W-:Y:S01]  /*2b4f0*/  IMAD.MOV.U32 R5, RZ, RZ, R13 ;  /* 0x000000ffff057224 */ /* 0x000fe200078e000d */
[----:B--2---:R-:W2:Y:S01]  /*2b500*/  LDL.LU R12, [R1+0x250] ;  /* 0x00025000010c7983 */ /* 0x004ea20000300800 */
[----:B------:R-:W-:-:S03]  /*2b510*/  IADD3.X R18, PT, PT, R18, UR13, RZ, P5, !PT ;  /* 0x0000000d12127c10 */ /* 0x000fc6000affe4ff */
[----:B------:R1:W-:Y:S04]  /*2b520*/  LDGSTS.E [R6+0x72500], desc[UR28][R4.64], P3 ;  /* 0x7250000004067fae */ /* 0x0003e800099a101c */
[----:B----4-:R-:W4:Y:S04]  /*2b530*/  LDL.LU R13, [R1+0x270] ;  /* 0x00027000010d7983 */ /* 0x010f280000300800 */
[----:B------:R-:W-:Y:S01]  /*2b540*/  STL [R1+0x388], R19 ;  /* 0x0003881301007387 */ /* 0x000fe20000100800 */
[----:B-1----:R-:W-:Y:S01]  /*2b550*/  MOV R4, R19 ;  /* 0x0000001300047202 */ /* 0x002fe20000000f00 */
[----:B------:R-:W-:-:S02]  /*2b560*/  IMAD.MOV.U32 R5, RZ, RZ, R20 ;  /* 0x000000ffff057224 */ /* 0x000fc400078e0014 */
[----:B------:R-:W-:Y:S04]  /*2b570*/  STL [R1+0x384], R20 ;  /* 0x0003841401007387 */ /* 0x000fe80000100800 */
[----:B------:R1:W-:Y:S04]  /*2b580*/  STL [R1+0x3a8], R17 ;  /* 0x0003a81101007387 */ /* 0x0003e80000100800 */
[----:B------:R1:W-:Y:S04]  /*2b590*/  LDGSTS.E [R6+0x72900], desc[UR28][R4.64], P3 ;  /* 0x7290000004067fae */ /* 0x0003e800099a101c */
[----:B------:R1:W-:Y:S02]  /*2b5a0*/  STL [R1+0x3a4], R18 ;  /* 0x0003a41201007387 */ /* 0x0003e40000100800 */
[----:B-1----:R-:W-:-:S02]  /*2b5b0*/  IMAD.MOV.U32 R4, RZ, RZ, R17 ;  /* 0x000000ffff047224 */ /* 0x002fc400078e0011 */
[----:B------:R-:W4:Y:S01]  /*2b5c0*/  LDL.LU R17, [R1+0x24c] ;  /* 0x00024c0001117983 */ /* 0x000f220000300800 */
[----:B------:R-:W-:-:S03]  /*2b5d0*/  MOV R5, R18 ;  /* 0x0000001200057202 */ /* 0x000fc60000000f00 */
[----:B------:R-:W4:Y:S01]  /*2b5e0*/  LDL.LU R18, [R1+0x26c] ;  /* 0x00026c0001127983 */ /* 0x000f220000300800 */
[----:B------:R-:W-:Y:S02]  /*2b5f0*/  IADD3 R8, P4, PT, R8, UR12, RZ ;  /* 0x0000000c08087c10 */ /* 0x000fe4000ff9e0ff */
[----:B------:R-:W-:Y:S01]  /*2b600*/  IADD3 R14, P5, PT, R14, UR12, RZ ;  /* 0x0000000c0e0e7c10 */ /* 0x000fe2000ffbe0ff */
[----:B------:R1:W-:Y:S01]  /*2b610*/  LDGSTS.E [R6+0x72d00], desc[UR28][R4.64], P3 ;  /* 0x72d0000004067fae */ /* 0x0003e200099a101c */
[----:B------:R-:W-:-:S03]  /*2b620*/  IADD3.X R10, PT, PT, R10, UR13, RZ, P4, !PT ;  /* 0x0000000d0a0a7c10 */ /* 0x000fc6000a7fe4ff */
[----:B------:R1:W-:Y:S02]  /*2b630*/  STL [R1+0x3c8], R8 ;  /* 0x0003c80801007387 */ /* 0x0003e40000100800 */
[----:B-1----:R-:W-:Y:S02]  /*2b640*/  IMAD.MOV.U32 R4, RZ, RZ, R8 ;  /* 0x000000ffff047224 */ /* 0x002fe400078e0008 */
[----:B------:R1:W-:Y:S01]  /*2b650*/  STL [R1+0x3c4], R10 ;  /* 0x0003c40a01007387 */ /* 0x0003e20000100800 */
[----:B------:R-:W-:Y:S01]  /*2b660*/  IMAD.MOV.U32 R5, RZ, RZ, R10 ;  /* 0x000000ffff057224 */ /* 0x000fe200078e000a */
[----:B------:R-:W-:Y:S02]  /*2b670*/  IADD3.X R15, PT, PT, R15, UR13, RZ, P5, !PT ;  /* 0x0000000d0f0f7c10 */ /* 0x000fe4000affe4ff */
[----:B------:R1:W-:Y:S04]  /*2b680*/  STL [R1+0x3e8], R14 ;  /* 0x0003e80e01007387 */ /* 0x0003e80000100800 */
[----:B------:R-:W4:Y:S04]  /*2b690*/  LDL.LU R8, [R1+0x290] ;  /* 0x0002900001087983 */ /* 0x000f280000300800 */
[----:B------:R1:W-:Y:S04]  /*2b6a0*/  STL [R1+0x3e4], R15 ;  /* 0x0003e40f01007387 */ /* 0x0003e80000100800 */
[----:B------:R1:W-:Y:S04]  /*2b6b0*/  LDGSTS.E [R6+0x73100], desc[UR28][R4.64], P3 ;  /* 0x7310000004067fae */ /* 0x0003e800099a101c */
[----:B-1----:R-:W4:Y:S01]  /*2b6c0*/  LDL.LU R10, [R1+0x2b0] ;  /* 0x0002b000010a7983 */ /* 0x002f220000300800 */
[----:B------:R-:W-:-:S02]  /*2b6d0*/  IADD3 R7, P4, PT, R7, UR12, RZ ;  /* 0x0000000c07077c10 */ /* 0x000fc4000ff9e0ff */
[----:B------:R-:W-:Y:S01]  /*2b6e0*/  MOV R4, R14 ;  /* 0x0000000e00047202 */ /* 0x000fe20000000f00 */
[----:B------:R-:W-:Y:S01]  /*2b6f0*/  IMAD.MOV.U32 R5, RZ, RZ, R15 ;  /* 0x000000ffff057224 */ /* 0x000fe200078e000f */
[----:B------:R-:W4:Y:S01]  /*2b700*/  LDL.LU R14, [R1+0x28c] ;  /* 0x00028c00010e7983 */ /* 0x000f220000300800 */
[----:B------:R-:W-:-:S03]  /*2b710*/  IADD3 R11, P5, PT, R11, UR12, RZ ;  /* 0x0000000c0b0b7c10 */ /* 0x000fc6000ffbe0ff */
[----:B------:R-:W4:Y:S04]  /*2b720*/  LDL.LU R15, [R1+0x2ac] ;  /* 0x0002ac00010f7983 */ /* 0x000f280000300800 */
[----:B------:R1:W-:Y:S04]  /*2b730*/  LDGSTS.E [R6+0x73500], desc[UR28][R4.64], P3 ;  /* 0x7350000004067fae */ /* 0x0003e800099a101c */
[----:B------:R-:W-:Y:S01]  /*2b740*/  STL [R1+0x408], R7 ;  /* 0x0004080701007387 */ /* 0x000fe20000100800 */
[----:B-1----:R-:W-:Y:S01]  /*2b750*/  IMAD.MOV.U32 R4, RZ, RZ, R7 ;  /* 0x000000ffff047224 */ /* 0x002fe200078e0007 */
[----:B---3--:R-:W-:-:S04]  /*2b760*/  IADD3.X R9, PT, PT, R9, UR13, RZ, P4, !PT ;  /* 0x0000000d09097c10 */ /* 0x008fc8000a7fe4ff */
        /* <DEDUP_REMOVED lines=8> */
[----:B---3--:R-:W-:-:S02]  /*2b7f0*/  IMAD.MOV.U32 R5, RZ, RZ, R16 ;  /* 0x000000ffff057224 */ /* 0x008fc400078e0010 */
[----:B------:R-:W-:Y:S01]  /*2b800*/  IMAD.MOV.U32 R4, RZ, RZ, R11 ;  /* 0x000000ffff047224 */ /* 0x000fe200078e000b */
[----:B-1----:R-:W3:Y:S04]  /*2b810*/  LDL.LU R16, [R1+0x2cc] ;  /* 0x0002cc0001107983 */ /* 0x002ee80000300800 */
[----:B------:R-:W3:Y:S01]  /*2b820*/  LDL.LU R11, [R1+0x2ec] ;  /* 0x0002ec00010b7983 */ /* 0x000ee20000300800 */
[----:B--2---:R-:W-:Y:S02]  /*2b830*/  IADD3 R12, P4, PT, R12, UR12, RZ ;  /* 0x0000000c0c0c7c10 */ /* 0x004fe4000ff9e0ff */
[----:B----4-:R-:W-:Y:S01]  /*2b840*/  IADD3 R13, P5, PT, R13, UR12, RZ ;  /* 0x0000000c0d0d7c10 */ /* 0x010fe2000ffbe0ff */
        /* <DEDUP_REMOVED lines=13> */
[----:B--2---:R-:W-:-:S03]  /*2b920*/  IMAD.MOV.U32 R5, RZ, RZ, R18 ;  /* 0x000000ffff057224 */ /* 0x004fc600078e0012 */
[----:B------:R1:W-:Y:S01]  /*2b930*/  STL [R1+0x26c], R18 ;  /* 0x00026c1201007387 */ /* 0x0003e20000100800 */
[----:B------:R-:W-:Y:S02]  /*2b940*/  MOV R4, R13 ;  /* 0x0000000d00047202 */ /* 0x000fe40000000f00 */
[----:B------:R-:W-:-:S03]  /*2b950*/  IADD3 R8, P4, PT, R8, UR12, RZ ;  /* 0x0000000c08087c10 */ /* 0x000fc6000ff9e0ff */
[----:B------:R2:W-:Y:S04]  /*2b960*/  LDGSTS.E [R6+0x70600], desc[UR28][R4.64], P3 ;  /* 0x7060000004067fae */ /* 0x0005e800099a101c */
[----:B-1----:R-:W4:Y:S04]  /*2b970*/  LDL.LU R18, [R1+0x30c] ;  /* 0x00030c0001127983 */ /* 0x002f280000300800 */
[----:B------:R-:W4:Y:S01]  /*2b980*/  LDL.LU R13, [R1+0x32c] ;  /* 0x00032c00010d7983 */ /* 0x000f220000300800 */
[----:B------:R-:W-:-:S03]  /*2b990*/  IADD3 R10, P5, PT, R10, UR12, RZ ;  /* 0x0000000c0a0a7c10 */ /* 0x000fc6000ffbe0ff */
[----:B------:R-:W-:Y:S01]  /*2b9a0*/  STL [R1+0x290], R8 ;  /* 0x0002900801007387 */ /* 0x000fe20000100800 */
[----:B--2---:R-:W-:Y:S01]  /*2b9b0*/  IMAD.MOV.U32 R4, RZ, RZ, R8 ;  /* 0x000000ffff047224 */ /* 0x004fe200078e0008 */
[----:B------:R-:W-:Y:S02]  /*2b9c0*/  IADD3.X R14, PT, PT, R14, UR13, RZ, P4, !PT ;  /* 0x0000000d0e0e7c10 */ /* 0x000fe4000a7fe4ff */
[----:B------:R-:W-:-:S03]  /*2b9d0*/  IADD3.X R15, PT, PT, R15, UR13, RZ, P5, !PT ;  /* 0x0000000d0f0f7c10 */ /* 0x000fc6000affe4ff */
[----:B------:R1:W-:Y:S01]  /*2b9e0*/  STL [R1+0x28c], R14 ;  /* 0x00028c0e01007387 */ /* 0x0003e20000100800 */
[----:B------:R-:W-:-:S03]  /*2b9f0*/  MOV R5, R14 ;  /* 0x0000000e00057202 */ /* 0x000fc60000000f00 */
[----:B------:R-:W-:Y:S04]  /*2ba00*/  STL [R1+0x2b0], R10 ;  /* 0x0002b00a01007387 */ /* 0x000fe80000100800 */
[----:B------:R2:W-:Y:S04]  /*2ba10*/  LDGSTS.E [R6+0x70a00], desc[UR28][R4.64], P3 ;  /* 0x70a0000004067fae */ /* 0x0005e800099a101c */
[----:B-1----:R-:W4:Y:S04]  /*2ba20*/  LDL.LU R14, [R1+0x350] ;  /* 0x00035000010e7983 */ /* 0x002f280000300800 */
[----:B------:R1:W-:Y:S04]  /*2ba30*/  STL [R1+0x2ac], R15 ;  /* 0x0002ac0f01007387 */ /* 0x0003e80000100800 */
[----:B------:R-:W4:Y:S01]  /*2ba40*/  LDL.LU R8, [R1+0x370] ;  /* 0x0003700001087983 */ /* 0x000f220000300800 */
[----:B--2---:R-:W-:-:S03]  /*2ba50*/  IMAD.MOV.U32 R5, RZ, RZ, R15 ;  /* 0x000000ffff057224 */ /* 0x004fc600078e000f */
[----:B-1----:R-:W2:Y:S01]  /*2ba60*/  LDL.LU R15, [R1+0x34c] ;  /* 0x00034c00010f7983 */ /* 0x002ea20000300800 */
[----:B------:R-:W-:-:S03]  /*2ba70*/  IMAD.MOV.U32 R4, RZ, RZ, R10 ;  /* 0x000000ffff047224 */ /* 0x000fc600078e000a */
[----:B------:R-:W2:Y:S04]  /*2ba80*/  LDL.LU R10, [R1+0x36c] ;  /* 0x00036c00010a7983 */ /* 0x000ea80000300800 */
[----:B------:R1:W-:Y:S01]  /*2ba90*/  LDGSTS.E [R6+0x70e00], desc[UR28][R4.64], P3 ;  /* 0x70e0000004067fae */ /* 0x0003e200099a101c */
[----:B------:R-:W-:Y:S02]  /*2baa0*/  IADD3 R9, P4, PT, R9, UR12, RZ ;  /* 0x0000000c09097c10 */ /* 0x000fe4000ff9e0ff */
[----:B------:R-:W-:-:S03]  /*2bab0*/  IADD3 R7, P5, PT, R7, UR12, RZ ;  /* 0x0000000c07077c10 */ /* 0x000fc6000ffbe0ff */
[----:B------:R1:W-:Y:S01]  /*2bac0*/  STL [R1+0x2d0], R9 ;  /* 0x0002d00901007387 */ /* 0x0003e20000100800 */
[----:B---3--:R-:W-:Y:S02]  /*2bad0*/  IADD3.X R16, PT, PT, R16, UR13, RZ, P4, !PT ;  /* 0x0000000d10107c10 */ /* 0x008fe4000a7fe4ff */
[----:B------:R-:W-:-:S03]  /*2bae0*/  IADD3.X R11, PT, PT, R11, UR13, RZ, P5, !PT ;  /* 0x0000000d0b0b7c10 */ /* 0x000fc6000affe4ff */
[----:B------:R-:W-:Y:S01]  /*2baf0*/  STL [R1+0x2cc], R16 ;  /* 0x0002cc1001007387 */ /* 0x000fe20000100800 */
[----:B-1----:R-:W-:-:S03]  /*2bb00*/  MOV R4, R9 ;  /* 0x0000000900047202 */ /* 0x002fc60000000f00 */
[----:B------:R-:W-:Y:S01]  /*2bb10*/  STL [R1+0x2f0], R7 ;  /* 0x0002f00701007387 */ /* 0x000fe20000100800 */
[----:B------:R-:W-:-:S03]  /*2bb20*/  IMAD.MOV.U32 R5, RZ, RZ, R16 ;  /* 0x000000ffff057224 */ /* 0x000fc600078e0010 */
[----:B------:R-:W3:Y:S04]  /*2bb30*/  LDL.LU R19, [R1+0x390] ;  /* 0x0003900001137983 */ /* 0x000ee80000300800 */
[----:B------:R1:W-:Y:S04]  /*2bb40*/  STL [R1+0x2ec], R11 ;  /* 0x0002ec0b01007387 */ /* 0x0003e80000100800 */
[----:B------:R-:W3:Y:S04]  /*2bb50*/  LDL.LU R9, [R1+0x3b0] ;  /* 0x0003b00001097983 */ /* 0x000ee80000300800 */
[----:B------:R-:W3:Y:S04]  /*2bb60*/  LDL.LU R20, [R1+0x38c] ;  /* 0x00038c0001147983 */ /* 0x000ee80000300800 */
[----:B------:R1:W-:Y:S02]  /*2bb70*/  LDGSTS.E [R6+0x71200], desc[UR28][R4.64], P3 ;  /* 0x7120000004067fae */ /* 0x0003e400099a101c */
[----:B-1----:R-:W-:-:S02]  /*2bb80*/  MOV R5, R11 ;  /* 0x0000000b00057202 */ /* 0x002fc40000000f00 */
[----:B------:R-:W3:Y:S01]  /*2bb90*/  LDL.LU R11, [R1+0x3ac] ;  /* 0x0003ac00010b7983 */ /* 0x000ee20000300800 */
[----:B------:R-:W-:-:S03]  /*2bba0*/  IMAD.MOV.U32 R4, RZ, RZ, R7 ;  /* 0x000000ffff047224 */ /* 0x000fc600078e0007 */
[----:B------:R-:W3:Y:S04]  /*2bbb0*/  LDL.LU R7, [R1+0x3d0] ;  /* 0x0003d00001077983 */ /* 0x000ee80000300800 */
[----:B------:R-:W3:Y:S01]  /*2bbc0*/  LDL.LU R16, [R1+0x3f0] ;  /* 0x0003f00001107983 */ /* 0x000ee20000300800 */
[----:B----4-:R-:W-:-:S03]  /*2bbd0*/  IADD3 R17, P4, PT, R17, UR12, RZ ;  /* 0x0000000c11117c10 */ /* 0x010fc6000ff9e0ff */
[----:B------:R1:W-:Y:S01]  /*2bbe0*/  LDGSTS.E [R6+0x71600], desc[UR28][R4.64], P3 ;  /* 0x7160000004067fae */ /* 0x0003e200099a101c */
[----:B------:R-:W-:-:S03]  /*2bbf0*/  IADD3 R12, P5, PT, R12, UR12, RZ ;  /* 0x0000000c0c0c7c10 */ /* 0x000fc6000ffbe0ff */
[----:B------:R4:W-:Y:S01]  /*2bc00*/  STL [R1+0x310], R17 ;  /* 0x0003101101007387 */ /* 0x0009e20000100800 */
[----:B------:R-:W-:Y:S01]  /*2bc10*/  IADD3.X R18, PT, PT, R18, UR13, RZ, P4, !PT ;  /* 0x0000000d12127c10 */ /* 0x000fe2000a7fe4ff */
[----:B-1----:R-:W-:Y:S01]  /*2bc20*/  IMAD.MOV.U32 R4, RZ, RZ, R17 ;  /* 0x000000ffff047224 */ /* 0x002fe200078e0011 */
[----:B------:R-:W-:-:S03]  /*2bc30*/  IADD3.X R13, PT, PT, R13, UR13, RZ, P5, !PT ;  /* 0x0000000d0d0d7c10 */ /* 0x000fc6000affe4ff */
[----:B------:R1:W-:Y:S04]  /*2bc40*/  STL [R1+0x30c], R18 ;  /* 0x00030c1201007387 */ /* 0x0003e80000100800 */
[----:B------:R1:W-:Y:S04]  /*2bc50*/  STL [R1+0x330], R12 ;  /* 0x0003300c01007387 */ /* 0x0003e80000100800 */
[----:B----4-:R-:W4:Y:S01]  /*2bc60*/  LDL.LU R17, [R1+0x3cc] ;  /* 0x0003cc0001117983 */ /* 0x010f220000300800 */
[----:B------:R-:W-:-:S03]  /*2bc70*/  IMAD.MOV.U32 R5, RZ, RZ, R18 ;  /* 0x000000ffff057224 */ /* 0x000fc600078e0012 */
[----:B------:R2:W-:Y:S04]  /*2bc80*/  STL [R1+0x32c], R13 ;  /* 0x00032c0d01007387 */ /* 0x0005e80000100800 */
[----:B-1----:R-:W4:Y:S04]  /*2bc90*/  LDL.LU R18, [R1+0x3ec] ;  /* 0x0003ec0001127983 */ /* 0x002f280000300800 */
[----:B------:R1:W-:Y:S01]  /*2bca0*/  LDGSTS.E [R6+0x71a00], desc[UR28][R4.64], P3 ;  /* 0x71a0000004067fae */ /* 0x0003e200099a101c */
[----:B------:R-:W-:Y:S02]  /*2bcb0*/  IADD3 R14, P4, PT, R14, UR12, RZ ;  /* 0x0000000c0e0e7c10 */ /* 0x000fe4000ff9e0ff */
[----:B-1----:R-:W-:Y:S01]  /*2bcc0*/  MOV R4, R12 ;  /* 0x0000000c00047202 */ /* 0x002fe20000000f00 */
[----:B------:R-:W-:Y:S01]  /*2bcd0*/  IMAD.MOV.U32 R5, RZ, RZ, R13 ;  /* 0x000000ffff057224 */ /* 0x000fe200078e000d */
[----:B------:R-:W4:Y:S01]  /*2bce0*/  LDL.LU R12, [R1+0x410] ;  /* 0x00041000010c7983 */ /* 0x000f220000300800 */
[----:B------:R-:W-:-:S03]  /*2bcf0*/  IADD3 R8, P5, PT, R8, UR12, RZ ;  /* 0x0000000c08087c10 */ /* 0x000fc6000ffbe0ff */
[----:B--2---:R-:W2:Y:S01]  /*2bd00*/  LDL.LU R13, [R1+0x430] ;  /* 0x00043000010d7983 */ /* 0x004ea20000300800 */
[----:B------:R-:W-:-:S03]  /*2bd10*/  IADD3.X R15, PT, PT, R15, UR13, RZ, P4, !PT ;  /* 0x0000000d0f0f7c10 */ /* 0x000fc6000a7fe4ff */
[----:B------:R1:W-:Y:S01]  /*2bd20*/  STL [R1+0x350], R14 ;  /* 0x0003500e01007387 */ /* 0x0003e20000100800 */
[----:B------:R-:W-:-:S03]  /*2bd30*/  IADD3.X R10, PT, PT, R10, UR13, RZ, P5, !PT ;  /* 0x0000000d0a0a7c10 */ /* 0x000fc6000affe4ff */
[----:B------:R1:W-:Y:S04]  /*2bd40*/  LDGSTS.E [R6+0x71e00], desc[UR28][R4.64], P3 ;  /* 0x71e0000004067fae */ /* 0x0003e800099a101c */
[----:B------:R1:W-:Y:S04]  /*2bd50*/  STL [R1+0x34c], R15 ;  /* 0x00034c0f01007387 */ /* 0x0003e80000100800 */
[----:B------:R-:W-:Y:S01]  /*2bd60*/  STL [R1+0x370], R8 ;  /* 0x0003700801007387 */ /* 0x000fe20000100800 */
[----:B-1----:R-:W-:Y:S01]  /*2bd70*/  IMAD.MOV.U32 R4, RZ, RZ, R14 ;  /* 0x000000ffff047224 */ /* 0x002fe200078e000e */
[----:B------:R-:W-:-:S02]  /*2bd80*/  MOV R5, R15 ;  /* 0x0000000f00057202 */ /* 0x000fc40000000f00 */
[----:B------:R-:W2:Y:S04]  /*2bd90*/  LDL.LU R14, [R1+0x40c] ;  /* 0x00040c00010e7983 */ /* 0x000ea80000300800 */
[----:B------:R1:W-:Y:S04]  /*2bda0*/  STL [R1+0x36c], R10 ;  /* 0x00036c0a01007387 */ /* 0x0003e80000100800 */
[----:B------:R-:W2:Y:S04]  /*2bdb0*/  LDL.LU R15, [R1+0x42c] ;  /* 0x00042c00010f7983 */ /* 0x000ea80000300800 */
[----:B------:R1:W-:Y:S02]  /*2bdc0*/  LDGSTS.E [R6+0x72200], desc[UR28][R4.64], P3 ;  /* 0x7220000004067fae */ /* 0x0003e400099a101c */
[----:B-1----:R-:W-:-:S02]  /*2bdd0*/  IMAD.MOV.U32 R4, RZ, RZ, R8 ;  /* 0x000000ffff047224 */ /* 0x002fc400078e0008 */
[----:B------:R-:W-:Y:S02]  /*2bde0*/  IMAD.MOV.U32 R5, RZ, RZ, R10 ;  /* 0x000000ffff057224 */ /* 0x000fe400078e000a */
[----:B------:R-:W2:Y:S04]  /*2bdf0*/  LDL.LU R10, [R1+0x258] ;  /* 0x00025800010a7983 */ /* 0x000ea80000300800 */
[----:B------:R1:W-:Y:S04]  /*2be00*/  LDGSTS.E [R6+0x72600], desc[UR28][R4.64], P3 ;  /* 0x7260000004067fae */ /* 0x0003e800099a101c */
[----:B------:R-:W2:Y:S01]  /*2be10*/  LDL.LU R8, [R1+0x278] ;  /* 0x0002780001087983 */ /* 0x000ea20000300800 */
[----:B---3--:R-:W-:-:S04]  /*2be20*/  IADD3 R19, P4, PT, R19, UR12, RZ ;  /* 0x0000000c13137c10 */ /* 0x008fc8000ff9e0ff */
[----:B-1----:R-:W-:Y:S02]  /*2be30*/  MOV R4, R19 ;  /* 0x0000001300047202 */ /* 0x002fe40000000f00 */
[----:B------:R-:W-:Y:S02]  /*2be40*/  IADD3 R9, P5, PT, R9, UR12, RZ ;  /* 0x0000000c09097c10 */ /* 0x000fe4000ffbe0ff */
[----:B------:R-:W-:Y:S01]  /*2be50*/  IADD3.X R20, PT, PT, R20, UR13, RZ, P4, !PT ;  /* 0x0000000d14147c10 */ /* 0x000fe2000a7fe4ff */
[----:B------:R-:W-:Y:S04]  /*2be60*/  STL [R1+0x390], R19 ;  /* 0x0003901301007387 */ /* 0x000fe80000100800 */
[----:B------:R-:W-:Y:S01]  /*2be70*/  IMAD.MOV.U32 R5, RZ, RZ, R20 ;  /* 0x000000ffff057224 */ /* 0x000fe200078e0014 */
[----:B------:R-:W-:Y:S04]  /*2be80*/  STL [R1+0x38c], R20 ;  /* 0x00038c1401007387 */ /* 0x000fe80000100800 */
[----:B------:R-:W-:Y:S04]  /*2be90*/  STL [R1+0x3b0], R9 ;  /* 0x0003b00901007387 */ /* 0x000fe80000100800 */
[----:B------:R1:W-:Y:S01]  /*2bea0*/  LDGSTS.E [R6+0x72a00], desc[UR28][R4.64], P3 ;  /* 0x72a0000004067fae */ /* 0x0003e200099a101c */
[----:B------:R-:W-:-:S05]  /*2beb0*/  IADD3.X R11, PT, PT, R11, UR13, RZ, P5, !PT ;  /* 0x0000000d0b0b7c10 */ /* 0x000fca000affe4ff */
[----:B------:R3:W-:Y:S01]  /*2bec0*/  STL [R1+0x3ac], R11 ;  /* 0x0003ac0b01007387 */ /* 0x0007e20000100800 */
[----:B-1----:R-:W-:Y:S01]  /*2bed0*/  MOV R5, R11 ;  /* 0x0000000b00057202 */ /* 0x002fe20000000f00 */
[----:B------:R-:W-:Y:S01]  /*2bee0*/  IMAD.MOV.U32 R4, RZ, RZ, R9 ;  /* 0x000000ffff047224 */ /* 0x000fe200078e0009 */
[----:B------:R-:W-:Y:S02]  /*2bef0*/  IADD3 R7, P4, PT, R7, UR12, RZ ;  /* 0x0000000c07077c10 */ /* 0x000fe4000ff9e0ff */
[----:B------:R-:W-:Y:S02]  /*2bf00*/  IADD3 R16, P5, PT, R16, UR12, RZ ;  /* 0x0000000c10107c10 */ /* 0x000fe4000ffbe0ff */
[----:B------:R1:W-:Y:S04]  /*2bf10*/  LDGSTS.E [R6+0x72e00], desc[UR28][R4.64], P3 ;  /* 0x72e0000004067fae */ /* 0x0003e800099a101c */
[----:B---3--:R-:W3:Y:S04]  /*2bf20*/  LDL.LU R11, [R1+0x254] ;  /* 0x00025400010b7983 */ /* 0x008ee80000300800 */
[----:B------:R-:W3:Y:S04]  /*2bf30*/  LDL.LU R9, [R1+0x274] ;  /* 0x0002740001097983 */ /* 0x000ee80000300800 */
[----:B------:R-:W-:Y:S01]  /*2bf40*/  STL [R1+0x3d0], R7 ;  /* 0x0003d00701007387 */ /* 0x000fe20000100800 */
[----:B-1----:R-:W-:Y:S01]  /*2bf50*/  IMAD.MOV.U32 R4, RZ, RZ, R7 ;  /* 0x000000ffff047224 */ /* 0x002fe200078e0007 */
[----:B----4-:R-:W-:-:S05]  /*2bf60*/  IADD3.X R17, PT, PT, R17, UR13, RZ, P4, !PT ;  /* 0x0000000d11117c10 */ /* 0x010fca000a7fe4ff */
[----:B------:R-:W-:Y:S01]  /*2bf70*/  IMAD.MOV.U32 R5, RZ, RZ, R17 ;  /* 0x000000ffff057224 */ /* 0x000fe200078e0011 */
[----:B------:R1:W-:Y:S01]  /*2bf80*/  STL [R1+0x3cc], R17 ;  /* 0x0003cc1101007387 */ /* 0x0003e20000100800 */
[----:B------:R-:W-:-:S03]  /*2bf90*/  IADD3.X R18, PT, PT, R18, UR13, RZ, P5, !PT ;  /* 0x0000000d12127c10 */ /* 0x000fc6000affe4ff */
[----:B------:R-:W-:Y:S04]  /*2bfa0*/  STL [R1+0x3f0], R16 ;  /* 0x0003f01001007387 */ /* 0x000fe80000100800 */
[----:B------:R4:W-:Y:S04]  /*2bfb0*/  LDGSTS.E [R6+0x73200], desc[UR28][R4.64], P3 ;  /* 0x7320000004067fae */ /* 0x0009e800099a101c */
[----:B-1----:R-:W3:Y:S04]  /*2bfc0*/  LDL.LU R17, [R1+0x298] ;  /* 0x0002980001117983 */ /* 0x002ee80000300800 */
[----:B------:R1:W-:Y:S04]  /*2bfd0*/  STL [R1+0x3ec], R18 ;  /* 0x0003ec1201007387 */ /* 0x0003e80000100800 */
[----:B------:R-:W3:Y:S01]  /*2bfe0*/  LDL.LU R7, [R1+0x2b8] ;  /* 0x0002b80001077983 */ /* 0x000ee20000300800 */
[----:B----4-:R-:W-:Y:S01]  /*2bff0*/  IMAD.MOV.U32 R5, RZ, RZ, R18 ;  /* 0x000000ffff057224 */ /* 0x010fe200078e0012 */
[----:B------:R-:W-:-:S02]  /*2c000*/  MOV R4, R16 ;  /* 0x0000001000047202 */ /* 0x000fc40000000f00 */
[----:B-1----:R-:W4:Y:S04]  /*2c010*/  LDL.LU R18, [R1+0x294] ;  /* 0x0002940001127983 */ /* 0x002f280000300800 */
[----:B------:R-:W4:Y:S01]  /*2c020*/  LDL.LU R16, [R1+0x2b4] ;  /* 0x0002b40001107983 */ /* 0x000f220000300800 */
[----:B------:R-:W-:Y:S02]  /*2c030*/  IADD3 R12, P4, PT, R12, UR12, RZ ;  /* 0x0000000c0c0c7c10 */ /* 0x000fe4000ff9e0ff */
[----:B--2---:R-:W-:Y:S01]  /*2c040*/  IADD3 R13, P5, PT, R13, UR12, RZ ;  /* 0x0000000c0d0d7c10 */ /* 0x004fe2000ffbe0ff */
        /* <DEDUP_REMOVED lines=12> */
[----:B--2---:R-:W-:-:S02]  /*2c110*/  IMAD.MOV.U32 R5, RZ, RZ, R15 ;  /* 0x000000ffff057224 */ /* 0x004fc400078e000f */
[----:B------:R-:W-:Y:S01]  /*2c120*/  IMAD.MOV.U32 R4, RZ, RZ, R13 ;  /* 0x000000ffff047224 */ /* 0x000fe200078e000d */
[----:B-1----:R-:W2:Y:S01]  /*2c130*/  LDL.LU R15, [R1+0x2d4] ;  /* 0x0002d400010f7983 */ /* 0x002ea20000300800 */
[----:B------:R-:W-:-:S03]  /*2c140*/  IADD3 R10, P4, PT, R10, UR12, RZ ;  /* 0x0000000c0a0a7c10 */ /* 0x000fc6000ff9e0ff */
[----:B------:R-:W2:Y:S01]  /*2c150*/  LDL.LU R13, [R1+0x2f4] ;  /* 0x0002f400010d7983 */ /* 0x000ea20000300800 */
[----:B------:R-:W-:-:S03]  /*2c160*/  IADD3 R8, P5, PT, R8, UR12, RZ ;  /* 0x0000000c08087c10 */ /* 0x000fc6000ffbe0ff */
[----:B------:R1:W-:Y:S04]  /*2c170*/  LDGSTS.E [R6+0x73e00], desc[UR28][R4.64], P3 ;  /* 0x73e0000004067fae */ /* 0x0003e800099a101c */
[----:B------:R3:W-:Y:S01]  /*2c180*/  STL [R1+0x258], R10 ;  /* 0x0002580a01007387 */ /* 0x0007e20000100800 */
[----:B-1----:R-:W-:Y:S01]  /*2c190*/  LOP3.LUT R6, R3, 0x60, RZ, 0x3c, !PT ;  /* 0x0000006003067812 */ /* 0x002fe200078e3cff */
[----:B------:R-:W-:-:S03]  /*2c1a0*/  IMAD.MOV.U32 R4, RZ, RZ, R10 ;  /* 0x000000ffff047224 */ /* 0x000fc600078e000a */
[----:B------:R-:W-:Y:S01]  /*2c1b0*/  IADD3 R6, PT, PT, R6, UR5, RZ ;  /* 0x0000000506067c10 */ /* 0x000fe2000fffe0ff */
[----:B------:R1:W-:Y:S01]  /*2c1c0*/  STL [R1+0x278], R8 ;  /* 0x0002780801007387 */ /* 0x0003e20000100800 */
[----:B---3--:R-:W-:Y:S02]  /*2c1d0*/  IADD3.X R11, PT, PT, R11, UR13, RZ, P4, !PT ;  /* 0x0000000d0b0b7c10 */ /* 0x008fe4000a7fe4ff */
[----:B------:R-:W-:-:S03]  /*2c1e0*/  IADD3.X R9, PT, PT, R9, UR13, RZ, P5, !PT ;  /* 0x0000000d09097c10 */ /* 0x000fc6000affe4ff */
[----:B------:R-:W-:Y:S01]  /*2c1f0*/  IMAD.MOV.U32 R5, RZ, RZ, R11 ;  /* 0x000000ffff057224 */ /* 0x000fe200078e000b */
[----:B------:R3:W-:Y:S04]  /*2c200*/  STL [R1+0x254], R11 ;  /* 0x0002540b01007387 */ /* 0x0007e80000100800 */
[----:B------:R1:W-:Y:S04]  /*2c210*/  LDGSTS.E [R6+0x70300], desc[UR28][R4.64], P3 ;  /* 0x7030000004067fae */ /* 0x0003e800099a101c */
[----:B------:R3:W-:Y:S04]  /*2c220*/  STL [R1+0x274], R9 ;  /* 0x0002740901007387 */ /* 0x0007e80000100800 */
[----:B------:R-:W2:Y:S01]  /*2c230*/  LDL.LU R10, [R1+0x314] ;  /* 0x00031400010a7983 */ /* 0x000ea20000300800 */
[----:B-1----:R-:W-:-:S03]  /*2c240*/  MOV R4, R8 ;  /* 0x0000000800047202 */ /* 0x002fc60000000f00 */
[----:B------:R-:W2:Y:S01]  /*2c250*/  LDL.LU R8, [R1+0x318] ;  /* 0x0003180001087983 */ /* 0x000ea20000300800 */
[----:B------:R-:W-:-:S03]  /*2c260*/  IMAD.MOV.U32 R5, RZ, RZ, R9 ;  /* 0x000000ffff057224 */ /* 0x000fc600078e0009 */
[----:B---3--:R-:W3:Y:S04]  /*2c270*/  LDL.LU R11, [R1+0x334] ;  /* 0x00033400010b7983 */ /* 0x008ee80000300800 */
[----:B------:R-:W3:Y:S04]  /*2c280*/  LDL.LU R9, [R1+0x338] ;  /* 0x0003380001097983 */ /* 0x000ee80000300800 */
[----:B------:R1:W-:Y:S01]  /*2c290*/  LDGSTS.E [R6+0x70700], desc[UR28][R4.64], P3 ;  /* 0x7070000004067fae */ /* 0x0003e200099a101c */
[----:B------:R-:W-:Y:S02]  /*2c2a0*/  IADD3 R17, P4, PT, R17, UR12, RZ ;  /* 0x0000000c11117c10 */ /* 0x000fe4000ff9e0ff */
[----:B------:R-:W-:-:S03]  /*2c2b0*/  IADD3 R7, P5, PT, R7, UR12, RZ ;  /* 0x0000000c07077c10 */ /* 0x000fc6000ffbe0ff */
[----:B-1----:R-:W-:Y:S01]  /*2c2c0*/  IMAD.MOV.U32 R4, RZ, RZ, R17 ;  /* 0x000000ffff047224 */ /* 0x002fe200078e0011 */
[----:B----4-:R-:W-:Y:S01]  /*2c2d0*/  IADD3.X R18, PT, PT, R18, UR13, RZ, P4, !PT ;  /* 0x0000000d12127c10 */ /* 0x010fe2000a7fe4ff */
[----:B------:R-:W-:Y:S01]  /*2c2e0*/  STL [R1+0x298], R17 ;  /* 0x0002981101007387 */ /* 0x000fe20000100800 */
[----:B------:R-:W-:Y:S02]  /*2c2f0*/  IADD3.X R16, PT, PT, R16, UR13, RZ, P5, !PT ;  /* 0x0000000d10107c10 */ /* 0x000fe4000affe4ff */
[----:B------:R-:W-:Y:S01]  /*2c300*/  MOV R5, R18 ;  /* 0x0000001200057202 */ /* 0x000fe20000000f00 */
[----:B------:R-:W-:Y:S04]  /*2c310*/  STL [R1+0x294], R18 ;  /* 0x0002941201007387 */ /* 0x000fe80000100800 */
[----:B------:R1:W-:Y:S04]  /*2c320*/  STL [R1+0x2b8], R7 ;  /* 0x0002b80701007387 */ /* 0x0003e80000100800 */
[----:B------:R4:W-:Y:S04]  /*2c330*/  LDGSTS.E [R6+0x70b00], desc[UR28][R4.64], P3 ;  /* 0x70b0000004067fae */ /* 0x0009e800099a101c */
[----:B------:R1:W-:Y:S04]  /*2c340*/  STL [R1+0x2b4], R16 ;  /* 0x0002b41001007387 */ /* 0x0003e80000100800 */
[----:B------:R-:W3:Y:S01]  /*2c350*/  LDL.LU R22, [R1+0x354] ;  /* 0x0003540001167983 */ /* 0x000ee20000300800 */
[----:B----4-:R-:W-:-:S03]  /*2c360*/  IMAD.MOV.U32 R4, RZ, RZ, R7 ;  /* 0x000000ffff047224 */ /* 0x010fc600078e0007 */
[----:B-1----:R-:W4:Y:S04]  /*2c370*/  LDL.LU R7, [R1+0x358] ;  /* 0x0003580001077983 */ /* 0x002f280000300800 */
[----:B------:R-:W4:Y:S04]  /*2c380*/  LDL.LU R21, [R1+0x374] ;  /* 0x0003740001157983 */ /* 0x000f280000300800 */
[----:B------:R-:W4:Y:S01]  /*2c390*/  LDL.LU R20, [R1+0x378] ;  /* 0x0003780001147983 */ /* 0x000f220000300800 */
[----:B------:R-:W-:Y:S02]  /*2c3a0*/  IADD3 R14, P4, PT, R14, UR12, RZ ;  /* 0x0000000c0e0e7c10 */ /* 0x000fe4000ff9e0ff */
[----:B------:R-:W-:-:S03]  /*2c3b0*/  IADD3 R12, P5, PT, R12, UR12, RZ ;  /* 0x0000000c0c0c7c10 */ /* 0x000fc6000ffbe0ff */
[----:B------:R-:W-:Y:S01]  /*2c3c0*/  STL [R1+0x2d8], R14 ;  /* 0x0002d80e01007387 */ /* 0x000fe20000100800 */
[----:B--2---:R-:W-:Y:S02]  /*2c3d0*/  IADD3.X R15, PT, PT, R15, UR13, RZ, P4, !PT ;  /* 0x0000000d0f0f7c10 */ /* 0x004fe4000a7fe4ff */
[----:B------:R-:W-:-:S03]  /*2c3e0*/  IADD3.X R13, PT, PT, R13, UR13, RZ, P5, !PT ;  /* 0x0000000d0d0d7c10 */ /* 0x000fc6000affe4ff */
[----:B------:R1:W-:Y:S01]  /*2c3f0*/  STL [R1+0x2d4], R15 ;  /* 0x0002d40f01007387 */ /* 0x0003e20000100800 */
[----:B------:R-:W-:-:S03]  /*2c400*/  IMAD.MOV.U32 R5, RZ, RZ, R16 ;  /* 0x000000ffff057224 */ /* 0x000fc600078e0010 */
[----:B------:R-:W-:Y:S04]  /*2c410*/  STL [R1+0x2f8], R12 ;  /* 0x0002f80c01007387 */ /* 0x000fe80000100800 */
[----:B------:R-:W2:Y:S04]  /*2c420*/  LDL.LU R18, [R1+0x398] ;  /* 0x0003980001127983 */ /* 0x000ea80000300800 */
[----:B------:R1:W-:Y:S04]  /*2c430*/  STL [R1+0x2f4], R13 ;  /* 0x0002f40d01007387 */ /* 0x0003e80000100800 */
[----:B------:R-:W2:Y:S04]  /*2c440*/  LDL.LU R16, [R1+0x3b8] ;  /* 0x0003b80001107983 */ /* 0x000ea80000300800 */
[----:B------:R-:W2:Y:S04]  /*2c450*/  LDL.LU R19, [R1+0x394] ;  /* 0x0003940001137983 */ /* 0x000ea80000300800 */
[----:B------:R1:W-:Y:S04]  /*2c460*/  LDGSTS.E [R6+0x70f00], desc[UR28][R4.64], P3 ;  /* 0x70f0000004067fae */ /* 0x0003e800099a101c */
[----:B------:R-:W2:Y:S01]  /*2c470*/  LDL.LU R17, [R1+0x3b4] ;  /* 0x0003b40001117983 */ /* 0x000ea20000300800 */
[----:B-1----:R-:W-:Y:S01]  /*2c480*/  MOV R4, R14 ;  /* 0x0000000e00047202 */ /* 0x002fe20000000f00 */
[----:B------:R-:W-:-:S02]  /*2c490*/  IMAD.MOV.U32 R5, RZ, RZ, R15 ;  /* 0x000000ffff057224 */ /* 0x000fc400078e000f */
[----:B------:R-:W2:Y:S04]  /*2c4a0*/  LDL.LU R15, [R1+0x3d4] ;  /* 0x0003d400010f7983 */ /* 0x000ea80000300800 */
[----:B------:R-:W2:Y:S04]  /*2c4b0*/  LDL.LU R14, [R1+0x3d8] ;  /* 0x0003d800010e7983 */ /* 0x000ea80000300800 */
[----:B------:R1:W-:Y:S02]  /*2c4c0*/  LDGSTS.E [R6+0x71300], desc[UR28][R4.64], P3 ;  /* 0x7130000004067fae */ /* 0x0003e400099a101c */
[----:B-1----:R-:W-:Y:S01]  /*2c4d0*/  IMAD.MOV.U32 R4, RZ, RZ, R12 ;  /* 0x000000ffff047224 */ /* 0x002fe200078e000c */
[----:B------:R-:W-:-:S02]  /*2c4e0*/  MOV R5, R13 ;  /* 0x0000000d00057202 */ /* 0x000fc40000000f00 */
[----:B------:R-:W2:Y:S04]  /*2c4f0*/  LDL.LU R13, [R1+0x3f4] ;  /* 0x0003f400010d7983 */ /* 0x000ea80000300800 */
[----:B------:R-:W2:Y:S04]  /*2c500*/  LDL.LU R12, [R1+0x3f8] ;  /* 0x0003f800010c7983 */ /* 0x000ea80000300800 */
[----:B------:R1:W-:Y:S01]  /*2c510*/  LDGSTS.E [R6+0x71700], desc[UR28][R4.64], P3 ;  /* 0x7170000004067fae */ /* 0x0003e200099a101c */
[----:B------:R-:W-:-:S04]  /*2c520*/  IADD3 R8, P4, PT, R8, UR12, RZ ;  /* 0x0000000c08087c10 */ /* 0x000fc8000ff9e0ff */
[----:B------:R-:W-:Y:S02]  /*2c530*/  IADD3.X R10, PT, PT, R10, UR13, RZ, P4, !PT ;  /* 0x0000000d0a0a7c10 */ /* 0x000fe4000a7fe4ff */
[----:B---3--:R-:W-:Y:S01]  /*2c540*/  IADD3 R9, P5, PT, R9, UR12, RZ ;  /* 0x0000000c09097c10 */ /* 0x008fe2000ffbe0ff */
[----:B------:R-:W-:Y:S01]  /*2c550*/  STL [R1+0x318], R8 ;  /* 0x0003180801007387 */ /* 0x000fe20000100800 */
[----:B-1----:R-:W-:Y:S02]  /*2c560*/  IMAD.MOV.U32 R4, RZ, RZ, R8 ;  /* 0x000000ffff047224 */ /* 0x002fe400078e0008 */
[----:B------:R-:W-:Y:S01]  /*2c570*/  IADD3.X R11, PT, PT, R11, UR13, RZ, P5, !PT ;  /* 0x0000000d0b0b7c10 */ /* 0x000fe2000affe4ff */
[----:B------:R-:W-:Y:S01]  /*2c580*/  IMAD.MOV.U32 R5, RZ, RZ, R10 ;  /* 0x000000ffff057224 */ /* 0x000fe200078e000a */
[----:B------:R1:W-:Y:S04]  /*2c590*/  STL [R1+0x314], R10 ;  /* 0x0003140a01007387 */ /* 0x0003e80000100800 */
[----:B------:R-:W-:Y:S04]  /*2c5a0*/  STL [R1+0x338], R9 ;  /* 0x0003380901007387 */ /* 0x000fe80000100800 */
[----:B------:R3:W-:Y:S04]  /*2c5b0*/  LDGSTS.E [R6+0x71b00], desc[UR28][R4.64], P3 ;  /* 0x71b0000004067fae */ /* 0x0007e800099a101c */
[----:B-1----:R-:W2:Y:S04]  /*2c5c0*/  LDL.LU R10, [R1+0x418] ;  /* 0x00041800010a7983 */ /* 0x002ea80000300800 */
[----:B------:R1:W-:Y:S04]  /*2c5d0*/  STL [R1+0x334], R11 ;  /* 0x0003340b01007387 */ /* 0x0003e80000100800 */
[----:B------:R-:W2:Y:S01]  /*2c5e0*/  LDL.LU R8, [R1+0x438] ;  /* 0x0004380001087983 */ /* 0x000ea20000300800 */
[----:B---3--:R-:W-:Y:S01]  /*2c5f0*/  IMAD.MOV.U32 R5, RZ, RZ, R11 ;  /* 0x000000ffff057224 */ /* 0x008fe200078e000b */
[----:B------:R-:W-:-:S02]  /*2c600*/  MOV R4, R9 ;  /* 0x0000000900047202 */ /* 0x000fc40000000f00 */
[----:B-1----:R-:W3:Y:S04]  /*2c610*/  LDL.LU R11, [R1+0x414] ;  /* 0x00041400010b7983 */ /* 0x002ee80000300800 */
[----:B------:R-:W3:Y:S04]  /*2c620*/  LDL.LU R9, [R1+0x434] ;  /* 0x0004340001097983 */ /* 0x000ee80000300800 */
[----:B------:R1:W-:Y:S01]  /*2c630*/  LDGSTS.E [R6+0x71f00], desc[UR28][R4.64], P3 ;  /* 0x71f0000004067fae */ /* 0x0003e200099a101c */
[----:B----4-:R-:W-:-:S04]  /*2c640*/  IADD3 R7, P4, PT, R7, UR12, RZ ;  /* 0x0000000c07077c10 */ /* 0x010fc8000ff9e0ff */
[----:B------:R-:W-:Y:S01]  /*2c650*/  IADD3.X R22, PT, PT, R22, UR13, RZ, P4, !PT ;  /* 0x0000000d16167c10 */ /* 0x000fe2000a7fe4ff */
[----:B------:R4:W-:Y:S01]  /*2c660*/  STL [R1+0x358], R7 ;  /* 0x0003580701007387 */ /* 0x0009e20000100800 */
[----:B------:R-:W-:-:S03]  /*2c670*/  IADD3 R20, P5, PT, R20, UR12, RZ ;  /* 0x0000000c14147c10 */ /* 0x000fc6000ffbe0ff */
[----:B------:R2:W-:Y:S01]  /*2c680*/  STL [R1+0x354], R22 ;  /* 0x0003541601007387 */ /* 0x0005e20000100800 */
[----:B-1----:R-:W-:-:S03]  /*2c690*/  IMAD.MOV.U32 R4, RZ, RZ, R7 ;  /* 0x000000ffff047224 */ /* 0x002fc600078e0007 */
[----:B------:R1:W-:Y:S04]  /*2c6a0*/  STL [R1+0x378], R20 ;  /* 0x0003781401007387 */ /* 0x0003e80000100800 */
[----:B----4-:R-:W4:Y:S01]  /*2c6b0*/  LDL R7, [R1+0x43c] ;  /* 0x00043c0001077983 */ /* 0x010f220000100800 */
[----:B------:R-:W-:Y:S02]  /*2c6c0*/  MOV R5, R22 ;  /* 0x0000001600057202 */ /* 0x000fe40000000f00 */
[----:B------:R-:W-:-:S03]  /*2c6d0*/  IADD3.X R21, PT, PT, R21, UR13, RZ, P5, !PT ;  /* 0x0000000d15157c10 */ /* 0x000fc6000affe4ff */
[----:B------:R1:W-:Y:S01]  /*2c6e0*/  LDGSTS.E [R6+0x72300], desc[UR28][R4.64], P3 ;  /* 0x7230000004067fae */ /* 0x0003e200099a101c */
[----:B--2---:R-:W-:Y:S01]  /*2c6f0*/  IADD3 R18, P4, PT, R18, UR12, RZ ;  /* 0x0000000c12127c10 */ /* 0x004fe2000ff9e0ff */
[----:B-1----:R-:W-:Y:S02]  /*2c700*/  IMAD.MOV.U32 R4, RZ, RZ, R20 ;  /* 0x000000ffff047224 */ /* 0x002fe400078e0014 */
[----:B------:R-:W-:Y:S01]  /*2c710*/  IMAD.MOV.U32 R5, RZ, RZ, R21 ;  /* 0x000000ffff057224 */ /* 0x000fe200078e0015 */
[----:B------:R-:W-:-:S04]  /*2c720*/  IADD3 R16, P5, PT, R16, UR12, RZ ;  /* 0x0000000c10107c10 */ /* 0x000fc8000ffbe0ff */
[----:B------:R1:W-:Y:S01]  /*2c730*/  LDGSTS.E [R6+0x72700], desc[UR28][R4.64], P3 ;  /* 0x7270000004067fae */ /* 0x0003e200099a101c */
[----:B------:R-:W-:Y:S02]  /*2c740*/  IADD3.X R19, PT, PT, R19, UR13, RZ, P4, !PT ;  /* 0x0000000d13137c10 */ /* 0x000fe4000a7fe4ff */
[----:B-1----:R-:W-:-:S03]  /*2c750*/  MOV R4, R18 ;  /* 0x0000001200047202 */ /* 0x002fc60000000f00 */
[----:B------:R-:W-:Y:S01]  /*2c760*/  IMAD.MOV.U32 R5, RZ, RZ, R19 ;  /* 0x000000ffff057224 */ /* 0x000fe200078e0013 */
[----:B------:R-:W-:-:S04]  /*2c770*/  IADD3.X R17, PT, PT, R17, UR13, RZ, P5, !PT ;  /* 0x0000000d11117c10 */ /* 0x000fc8000affe4ff */
[----:B------:R1:W-:Y:S01]  /*2c780*/  LDGSTS.E [R6+0x72b00], desc[UR28][R4.64], P3 ;  /* 0x72b0000004067fae */ /* 0x0003e200099a101c */
[----:B------:R-:W-:Y:S01]  /*2c790*/  IADD3 R14, P4, PT, R14, UR12, RZ ;  /* 0x0000000c0e0e7c10 */ /* 0x000fe2000ff9e0ff */
[----:B-1----:R-:W-:Y:S01]  /*2c7a0*/  IMAD.MOV.U32 R4, RZ, RZ, R16 ;  /* 0x000000ffff047224 */ /* 0x002fe200078e0010 */
[----:B------:R-:W-:Y:S02]  /*2c7b0*/  MOV R5, R17 ;  /* 0x0000001100057202 */ /* 0x000fe40000000f00 */
[----:B------:R-:W-:-:S03]  /*2c7c0*/  IADD3.X R15, PT, PT, R15, UR13, RZ, P4, !PT ;  /* 0x0000000d0f0f7c10 */ /* 0x000fc6000a7fe4ff */
[----:B------:R1:W-:Y:S01]  /*2c7d0*/  LDGSTS.E [R6+0x72f00], desc[UR28][R4.64], P3 ;  /* 0x72f0000004067fae */ /* 0x0003e200099a101c */
[----:B------:R-:W-:Y:S01]  /*2c7e0*/  IADD3 R12, P5, PT, R12, UR12, RZ ;  /* 0x0000000c0c0c7c10 */ /* 0x000fe2000ffbe0ff */
[----:B-1----:R-:W-:Y:S02]  /*2c7f0*/  IMAD.MOV.U32 R4, RZ, RZ, R14 ;  /* 0x000000ffff047224 */ /* 0x002fe400078e000e */
[----:B------:R-:W-:Y:S01]  /*2c800*/  IMAD.MOV.U32 R5, RZ, RZ, R15 ;  /* 0x000000ffff057224 */ /* 0x000fe200078e000f */
[----:B------:R-:W-:Y:S01]  /*2c810*/  IADD3.X R13, PT, PT, R13, UR13, RZ, P5, !PT ;  /* 0x0000000d0d0d7c10 */ /* 0x000fe2000affe4ff */
[----:B------:R2:W-:Y:S04]  /*2c820*/  STL [R1+0x374], R21 ;  /* 0x0003741501007387 */ /* 0x0005e80000100800 */
[----:B------:R1:W-:Y:S04]  /*2c830*/  LDGSTS.E [R6+0x73300], desc[UR28][R4.64], P3 ;  /* 0x7330000004067fae */ /* 0x0003e800099a101c */
[----:B------:R2:W-:Y:S04]  /*2c840*/  STL [R1+0x398], R18 ;  /* 0x0003981201007387 */ /* 0x0005e80000100800 */
[----:B------:R2:W-:Y:S01]  /*2c850*/  STL [R1+0x394], R19 ;  /* 0x0003941301007387 */ /* 0x0005e20000100800 */
[----:B-1----:R-:W-:Y:S01]  /*2c860*/  MOV R4, R12 ;  /* 0x0000000c00047202 */ /* 0x002fe20000000f00 */
[----:B------:R-:W-:-:S02]  /*2c870*/  IMAD.MOV.U32 R5, RZ, RZ, R13 ;  /* 0x000000ffff057224 */ /* 0x000fc400078e000d */
[----:B------:R2:W-:Y:S04]  /*2c880*/  STL [R1+0x3b8], R16 ;  /* 0x0003b81001007387 */ /* 0x0005e80000100800 */
[----:B------:R2:W-:Y:S04]  /*2c890*/  STL [R1+0x3b4], R17 ;  /* 0x0003b41101007387 */ /* 0x0005e80000100800 */
[----:B------:R1:W-:Y:S04]  /*2c8a0*/  LDGSTS.E [R6+0x73700], desc[UR28][R4.64], P3 ;  /* 0x7370000004067fae */ /* 0x0003e800099a101c */
[----:B------:R2:W-:Y:S04]  /*2c8b0*/  STL [R1+0x3d8], R14 ;  /* 0x0003d80e01007387 */ /* 0x0005e80000100800 */
[----:B------:R2:W-:Y:S04]  /*2c8c0*/  STL [R1+0x3d4], R15 ;  /* 0x0003d40f01007387 */ /* 0x0005e80000100800 */
[----:B------:R2:W-:Y:S04]  /*2c8d0*/  STL [R1+0x3f8], R12 ;  /* 0x0003f80c01007387 */ /* 0x0005e80000100800 */
[----:B------:R2:W-:Y:S01]  /*2c8e0*/  STL [R1+0x3f4], R13 ;  /* 0x0003f40d01007387 */ /* 0x0005e20000100800 */
[----:B------:R-:W-:-:S04]  /*2c8f0*/  UIADD3 UR17, UPT, UPT, UR17, 0x1, URZ ;  /* 0x0000000111117890 */ /* 0x000fc8000fffe0ff */
[----:B------:R-:W-:-:S04]  /*2c900*/  UISETP.GT.AND UP1, UPT, UR17, 0x1, UPT ;  /* 0x000000011100788c */ /* 0x000fc8000bf24270 */
[----:B------:R-:W-:Y:S02]  /*2c910*/  USEL UR5, URZ, 0x1, !UP1 ;  /* 0x00000001ff057887 */ /* 0x000fe4000c800000 */
[----:B------:R-:W-:Y:S02]  /*2c920*/  USEL UR17, UR17, URZ, !UP1 ;  /* 0x000000ff11117287 */ /* 0x000fe4000c800000 */
[----:B------:R-:W-:Y:S01]  /*2c930*/  ULOP3.LUT UR5, UR6, UR5, URZ, 0x3c, !UPT ;  /* 0x0000000506057292 */ /* 0x000fe2000f8e3cff */
[----:B------:R-:W-:-:S05]  /*2c940*/  IADD3 R10, P4, PT, R10, UR12, RZ ;  /* 0x0000000c0a0a7c10 */ /* 0x000fca000ff9e0ff */
[----:B-1----:R-:W-:Y:S01]  /*2c950*/  IMAD.MOV.U32 R4, RZ, RZ, R10 ;  /* 0x000000ffff047224 */ /* 0x002fe200078e000a */
[----:B------:R-:W-:Y:S02]  /*2c960*/  IADD3 R8, P5, PT, R8, UR12, RZ ;  /* 0x0000000c08087c10 */ /* 0x000fe4000ffbe0ff */
[----:B---3--:R-:W-:-:S04]  /*2c970*/  IADD3.X R11, PT, PT, R11, UR13, RZ, P4, !PT ;  /* 0x0000000d0b0b7c10 */ /* 0x008fc8000a7fe4ff */
[----:B------:R-:W-:Y:S02]  /*2c980*/  MOV R5, R11 ;  /* 0x0000000b00057202 */ /* 0x000fe40000000f00 */
[----:B------:R-:W-:Y:S01]  /*2c990*/  IADD3.X R9, PT, PT, R9, UR13, RZ, P5, !PT ;  /* 0x0000000d09097c10 */ /* 0x000fe2000affe4ff */
[----:B------:R2:W-:Y:S04]  /*2c9a0*/  STL [R1+0x418], R10 ;  /* 0x0004180a01007387 */ /* 0x0005e80000100800 */
[----:B------:R2:W-:Y:S04]  /*2c9b0*/  STL [R1+0x414], R11 ;  /* 0x0004140b01007387 */ /* 0x0005e80000100800 */
[----:B------:R1:W-:Y:S04]  /*2c9c0*/  LDGSTS.E [R6+0x73b00], desc[UR28][R4.64], P3 ;  /* 0x73b0000004067fae */ /* 0x0003e800099a101c */
[----:B------:R2:W-:Y:S04]  /*2c9d0*/  STL [R1+0x438], R8 ;  /* 0x0004380801007387 */ /* 0x0005e80000100800 */
[----:B------:R2:W-:Y:S01]  /*2c9e0*/  STL [R1+0x434], R9 ;  /* 0x0004340901007387 */ /* 0x0005e20000100800 */
[----:B-1----:R-:W-:-:S02]  /*2c9f0*/  IMAD.MOV.U32 R4, RZ, RZ, R8 ;  /* 0x000000ffff047224 */ /* 0x002fc400078e0008 */
[----:B------:R-:W-:-:S05]  /*2ca00*/  IMAD.MOV.U32 R5, RZ, RZ, R9 ;  /* 0x000000ffff057224 */ /* 0x000fca00078e0009 */
[----:B------:R1:W-:Y:S01]  /*2ca10*/  LDGSTS.E [R6+0x73f00], desc[UR28][R4.64], P3 ;  /* 0x73f0000004067fae */ /* 0x0003e200099a101c */
[----:B----4-:R-:W-:-:S03]  /*2ca20*/  ISETP.NE.U32.AND P3, PT, R166, R7, PT ;  /* 0x00000007a600720c */ /* 0x010fc60003f65070 */
[----:B------:R-:W0:Y:S01]  /*2ca30*/  LDGDEPBAR ;  /* 0x00000000000079af */ /* 0x000e220000000000 */
[----:B------:R-:W-:Y:S01]  /*2ca40*/  IADD3 R166, PT, PT, R166, 0x1, RZ ;  /* 0x00000001a6a67810 */ /* 0x000fe20007ffe0ff */
[----:B-1----:R-:W-:-:S08]  /*2ca50*/  IMAD.U32 R4, RZ, RZ, UR6 ;  /* 0x00000006ff047e24 */ /* 0x002fd0000f8e00ff */
[----:B--2---:R-:W-:Y:S05]  /*2ca60*/  @P3 BRA `(.L_x_11) ;  /* 0xffffff7c00a03947 */ /* 0x004fea000383ffff */
.L_x_8:
[----:B------:R-:W1:Y:S01]  /*2ca70*/  LDC R4, c[0x0][0x3b4] ;  /* 0x0000ed00ff047b82 */ /* 0x000e620000000800 */
[----:B------:R-:W2:Y:S01]  /*2ca80*/  LDCU UR32, c[0x0][0x3b8] ;  /* 0x00007700ff2077ac */ /* 0x000ea20008000800 */
[----:B------:R-:W3:Y:S01]  /*2ca90*/  LDCU.64 UR34, c[0x0][0x398] ;  /* 0x00007300ff2277ac */ /* 0x000ee20008000a00 */
[----:B------:R-:W4:Y:S01]  /*2caa0*/  LDCU.128 UR12, c[0x0][0x390] ;  /* 0x00007200ff0c77ac */ /* 0x000f220008000c00 */
[----:B------:R-:W-:Y:S05]  /*2cab0*/  @!P2 BRA `(.L_x_12) ;  /* 0x000000000010a947 */ /* 0x000fea0003800000 */
[----:B------:R-:W-:-:S06]  /*2cac0*/  USHF.L.U32 UR6, UR6, 0x1f, URZ ;  /* 0x0000001f06067899 */ /* 0x000fcc00080006ff */
[----:B------:R-:W-:-:S04]  /*2cad0*/  IMAD.U32 R0, RZ, RZ, UR6 ;  /* 0x00000006ff007e24 */ /* 0x000fc8000f8e00ff */
[----:B------:R-:W4:Y:S02]  /*2cae0*/  SYNCS.PHASECHK.TRANS64.TRYWAIT P0, [UR4], R0 ;  /* 0x00000000ff0075a7 */ /* 0x000f240008001104 */
[----:B----4-:R-:W-:Y:S05]  /*2caf0*/  @!P0 BRA `(.L_x_13) ;  /* 0x0000006400c48947 */ /* 0x010fea0003800000 */
.L_x_12:
[----:B------:R-:W-:-:S04]  /*2cb00*/  DEPBAR.LE SB0, 0x0 ;  /* 0x000080000000791a */ /* 0x000fc80000000000 */
[----:B------:R-:W-:Y:S01]  /*2cb10*/  BAR.SYNC.DEFER_BLOCKING 0x0 ;  /* 0x0000000000007b1d */ /* 0x000fe20000010000 */
[C---:B-1---5:R-:W-:Y:S01]  /*2cb20*/  IMAD R201, R199.reuse, R4, RZ ;  /* 0x00000004c7c97224 */ /* 0x062fe200078e02ff */
[----:B----4-:R-:W-:-:S04]  /*2cb30*/  ISETP.GE.AND P0, PT, R199, UR14, PT ;  /* 0x0000000ec7007c0c */ /* 0x010fc8000bf06270 */
[----:B------:R-:W1:Y:S01]  /*2cb40*/  LDCU.64 UR4, c[0x0][0x398] ;  /* 0x00007300ff0477ac */ /* 0x000e620008000a00 */
[----:B--2---:R-:W-:Y:S01]  /*2cb50*/  IMAD R0, R198, UR32, RZ ;  /* 0x00000020c6007c24 */ /* 0x004fe2000f8e02ff */
[----:B------:R-:W2:Y:S01]  /*2cb60*/  LDCU.64 UR30, c[0x0][0x398] ;  /* 0x00007300ff1e77ac */ /* 0x000ea20008000a00 */
[----:B------:R-:W4:Y:S01]  /*2cb70*/  LDCU.64 UR26, c[0x0][0x398] ;  /* 0x00007300ff1a77ac */ /* 0x000f220008000a00 */
[----:B------:R-:W3:Y:S01]  /*2cb80*/  LDCU.64 UR24, c[0x0][0x398] ;  /* 0x00007300ff1877ac */ /* 0x000ee20008000a00 */
[----:B------:R-:W1:Y:S01]  /*2cb90*/  LDCU.64 UR20, c[0x0][0x398] ;  /* 0x00007300ff1477ac */ /* 0x000e620008000a00 */
[----:B------:R-:W1:Y:S02]  /*2cba0*/  @!P1 SYNCS.CCTL.IV [UR9+0xb0000] ;  /* 0x0b000000ff0099b1 */ /* 0x000e640008000009 */
[----:B-1----:R-:W-:Y:S01]  /*2cbb0*/  BAR.SYNC.DEFER_BLOCKING 0x0 ;  /* 0x0000000000007b1d */ /* 0x002fe20000010000 */
[----:B------:R-:W-:-:S05]  /*2cbc0*/  LEA R2, P2, R201, UR12, 0x2 ;  /* 0x0000000cc9027c11 */ /* 0x000fca000f8410ff */
[----:B------:R-:W1:Y:S01]  /*2cbd0*/  LDCU.64 UR22, c[0x0][0x398] ;  /* 0x00007300ff1677ac */ /* 0x000e620008000a00 */
[----:B------:R-:W1:Y:S01]  /*2cbe0*/  LDTM.x64 R8, tmem[UR11] ;  /* 0x0000000b000879ee */ /* 0x000e620008340000 */
[----:B---3--:R-:W-:Y:S01]  /*2cbf0*/  ISETP.LT.AND P0, PT, R198, UR35, !P0 ;  /* 0x00000023c6007c0c */ /* 0x008fe2000c701270 */
[----:B------:R-:W-:Y:S01]  /*2cc00*/  LDTM.x64 R132, tmem[UR11+0x40] ;  /* 0x0000400b008479ee */ /* 0x000fe20008340000 */
[----:B------:R-:W-:Y:S01]  /*2cc10*/  LEA.HI.X.SX32 R3, R201, UR13, 0x2, P2 ;  /* 0x0000000dc9037c11 */ /* 0x000fe200090f16ff */
[----:B------:R-:W-:Y:S01]  /*2cc20*/  IMAD R201, R4, 0x80, R201 ;  /* 0x0000008004c97824 */ /* 0x000fe200078e02c9 */
[----:B------:R-:W3:Y:S01]  /*2cc30*/  LDCU.64 UR16, c[0x0][0x398] ;  /* 0x00007300ff1077ac */ /* 0x000ee20008000a00 */
[----:B------:R-:W-:Y:S01]  /*2cc40*/  IMAD.WIDE R196, R0, 0x4, R2 ;  /* 0x0000000400c47825 */ /* 0x000fe200078e0202 */
[----:B------:R-:W2:Y:S01]  /*2cc50*/  LDCU.64 UR18, c[0x0][0x398] ;  /* 0x00007300ff1277ac */ /* 0x000ea20008000a00 */
[----:B------:R-:W2:Y:S01]  /*2cc60*/  LDCU.64 UR6, c[0x0][0x398] ;  /* 0x00007300ff0677ac */ /* 0x000ea20008000a00 */
[----:B------:R-:W2:Y:S01]  /*2cc70*/  @!P1 SYNCS.CCTL.IV [UR9+0xb0008] ;  /* 0x0b000800ff0099b1 */ /* 0x000ea20008000009 */
[----:B------:R-:W2:Y:S01]  /*2cc80*/  LDCU.64 UR8, c[0x0][0x398] ;  /* 0x00007300ff0877ac */ /* 0x000ea20008000a00 */
[----:B------:R-:W2:Y:S01]  /*2cc90*/  LDCU UR47, c[0x0][0x398] ;  /* 0x00007300ff2f77ac */ /* 0x000ea20008000800 */
[----:B-1----:R-:W-:Y:S01]  /*2cca0*/  STL [R1+0x4], R9 ;  /* 0x0000040901007387 */ /* 0x002fe20000100800 */
[----:B------:R-:W-:Y:S01]  /*2ccb0*/  IMAD.MOV.U32 R207, RZ, RZ, R68 ;  /* 0x000000ffffcf7224 */ /* 0x000fe200078e0044 */
[----:B------:R-:W-:Y:S01]  /*2ccc0*/  MOV R205, R70 ;  /* 0x0000004600cd7202 */ /* 0x000fe20000000f00 */
[----:B------:R-:W-:Y:S01]  /*2ccd0*/  IMAD.MOV.U32 R206, RZ, RZ, R69 ;  /* 0x000000ffffce7224 */ /* 0x000fe200078e0045 */
[----:B------:R-:W-:Y:S01]  /*2cce0*/  STL.64 [R1+0x8], R10 ;  /* 0x0000080a01007387 */ /* 0x000fe20000100a00 */
        /* <DEDUP_REMOVED lines=15> */
[----:B------:R-:W1:Y:S01]  /*2cde0*/  LDTM.x64 R68, tmem[UR11+0x80] ;  /* 0x0000800b004479ee */ /* 0x000e620008340000 */
        /* <DEDUP_REMOVED lines=28> */
[----:B------:R-:W-:Y:S01]  /*2cfb0*/  STL [R1+0x38], R22 ;  /* 0x0000381601007387 */ /* 0x000fe20000100800 */
[----:B------:R-:W-:Y:S01]  /*2cfc0*/  IMAD.MOV.U32 R221, RZ, RZ, R54 ;  /* 0x000000ffffdd7224 */ /* 0x000fe200078e0036 */
[----:B------:R-:W1:Y:S01]  /*2cfd0*/  LDCU UR48, c[0x0][0x398] ;  /* 0x00007300ff3077ac */ /* 0x000e620008000800 */
[----:B------:R-:W-:Y:S01]  /*2cfe0*/  IMAD.MOV.U32 R219, RZ, RZ, R56 ;  /* 0x000000ffffdb7224 */ /* 0x000fe200078e0038 */
[----:B------:R2:W-:Y:S01]  /*2cff0*/  STL [R1+0x7e8], R249 ;  /* 0x0007e8f901007387 */ /* 0x0005e20000100800 */
[----:B------:R-:W-:Y:S01]  /*2d000*/  IMAD.MOV.U32 R218, RZ, RZ, R57 ;  /* 0x000000ffffda7224 */ /* 0x000fe200078e0039 */
[----:B------:R-:W1:Y:S01]  /*2d010*/  LDCU UR73, c[0x0][0x398] ;  /* 0x00007300ff4977ac */ /* 0x000e620008000800 */
[----:B------:R-:W-:-:S02]  /*2d020*/  IMAD.MOV.U32 R216, RZ, RZ, R59 ;  /* 0x000000ffffd87224 */ /* 0x000fc400078e003b */
[----:B------:R-:W-:Y:S01]  /*2d030*/  IMAD.MOV.U32 R215, RZ, RZ, R60 ;  /* 0x000000ffffd77224 */ /* 0x000fe200078e003c */
[----:B------:R-:W1:Y:S01]  /*2d040*/  LDCU UR52, c[0x0][0x398] ;  /* 0x00007300ff3477ac */ /* 0x000e620008000800 */
[----:B------:R-:W-:Y:S02]  /*2d050*/  IMAD.MOV.U32 R213, RZ, RZ, R62 ;  /* 0x000000ffffd57224 */ /* 0x000fe400078e003e */
[----:B------:R-:W-:Y:S01]  /*2d060*/  IMAD.MOV.U32 R212, RZ, RZ, R63 ;  /* 0x000000ffffd47224 */ /* 0x000fe200078e003f */
[----:B--2---:R-:W2:Y:S01]  /*2d070*/  LDL.LU R249, [R1+0x8] ;  /* 0x0000080001f97983 */ /* 0x004ea20000300800 */
[----:B------:R-:W-:Y:S01]  /*2d080*/  IMAD.MOV.U32 R210, RZ, RZ, R65 ;  /* 0x000000ffffd27224 */ /* 0x000fe200078e0041 */
[----:B------:R-:W1:Y:S01]  /*2d090*/  LDCU UR71, c[0x0][0x398] ;  /* 0x00007300ff4777ac */ /* 0x000e620008000800 */
[----:B------:R-:W-:Y:S02]  /*2d0a0*/  IMAD.MOV.U32 R209, RZ, RZ, R66 ;  /* 0x000000ffffd17224 */ /* 0x000fe400078e0042 */
[----:B------:R-:W1:Y:S01]  /*2d0b0*/  LDTM.x64 R4, tmem[UR11+0xc0] ;  /* 0x0000c00b000479ee */ /* 0x000e620008340000 */
[----:B------:R-:W-:Y:S01]  /*2d0c0*/  NOP ;  /* 0x0000000000007918 */ /* 0x000fe20000000000 */
[----:B------:R3:W-:Y:S01]  /*2d0d0*/  @P0 STG.E desc[UR28][R196.64], R202 ;  /* 0x000000cac4000986 */ /* 0x0007e2000c10191c */
[----:B------:R-:W-:Y:S01]  /*2d0e0*/  ISETP.GE.AND P0, PT, R198, UR15, PT ;  /* 0x0000000fc6007c0c */ /* 0x000fe2000bf06270 */
[----:B------:R-:W1:Y:S03]  /*2d0f0*/  LDCU UR11, c[0x0][0x398] ;  /* 0x00007300ff0b77ac */ /* 0x000e660008000800 */
[----:B------:R-:W-:Y:S01]  /*2d100*/  ISETP.LT.AND P0, PT, R200, UR4, !P0 ;  /* 0x00000004c8007c0c */ /* 0x000fe2000c701270 */
[----:B------:R4:W-:Y:S01]  /*2d110*/  STL [R1+0x7e4], R250 ;  /* 0x0007e4fa01007387 */ /* 0x0009e20000100800 */
[----:B------:R-:W1:Y:S01]  /*2d120*/  LDCU UR4, c[0x0][0x398] ;  /* 0x00007300ff0477ac */ /* 0x000e620008000800 */
[----:B------:R-:W2:Y:S01]  /*2d130*/  LDCU UR59, c[0x0][0x398] ;  /* 0x00007300ff3b77ac */ /* 0x000ea20008000800 */
[C---:B---3--:R-:W-:Y:S01]  /*2d140*/  LEA R196, P1, R201.reuse, UR12, 0x2 ;  /* 0x0000000cc9c47c11 */ /* 0x048fe2000f8210ff */
[----:B------:R-:W3:Y:S03]  /*2d150*/  LDCU UR72, c[0x0][0x398] ;  /* 0x00007300ff4877ac */ /* 0x000ee60008000800 */
[----:B------:R-:W-:Y:S01]  /*2d160*/  LEA.HI.X.SX32 R197, R201, UR13, 0x2, P1 ;  /* 0x0000000dc9c57c11 */ /* 0x000fe200088f16ff */
[----:B----4-:R-:W4:Y:S01]  /*2d170*/  LDL.LU R250, [R1+0xc] ;  /* 0x00000c0001fa7983 */ /* 0x010f220000300800 */
[----:B------:R-:W3:Y:S01]  /*2d180*/  LDCU.64 UR12, c[0x0][0x398] ;  /* 0x00007300ff0c77ac */ /* 0x000ee20008000a00 */
[----:B------:R-:W-:-:S02]  /*2d190*/  IMAD.WIDE R202, R0, 0x4, R196 ;  /* 0x0000000400ca7825 */ /* 0x000fc400078e02c4 */
[----:B------:R3:W-:Y:S01]  /*2d1a0*/  STL [R1+0x7e0], R251 ;  /* 0x0007e0fb01007387 */ /* 0x0007e20000100800 */
[----:B------:R-:W2:Y:S03]  /*2d1b0*/  LDCU UR41, c[0x0][0x398] ;  /* 0x00007300ff2977ac */ /* 0x000ea60008000800 */
[----:B-1----:R1:W-:Y:S01]  /*2d1c0*/  @P0 STG.E desc[UR28][R202.64], R68 ;  /* 0x00000044ca000986 */ /* 0x0023e2000c10191c */
[----:B------:R-:W2:Y:S01]  /*2d1d0*/  LDCU UR57, c[0x0][0x398] ;  /* 0x00007300ff3977ac */ /* 0x000ea20008000800 */
[----:B------:R-:W2:Y:S02]  /*2d1e0*/  LDCU UR43, c[0x0][0x39c] ;  /* 0x00007380ff2b77ac */ /* 0x000ea40008000800 */
[----:B---3--:R-:W3:Y:S01]  /*2d1f0*/  LDL.LU R251, [R1+0x10] ;  /* 0x0000100001fb7983 */ /* 0x008ee20000300800 */
[----:B------:R-:W2:Y:S01]  /*2d200*/  LDCU UR77, c[0x0][0x398] ;  /* 0x00007300ff4d77ac */ /* 0x000ea20008000800 */
[----:B-1----:R-:W-:-:S02]  /*2d210*/  IADD3 R68, PT, PT, R198, 0x1, RZ ;  /* 0x00000001c6447810 */ /* 0x002fc40007ffe0ff */
[----:B------:R1:W-:Y:S01]  /*2d220*/  STL [R1+0x7dc], R252 ;  /* 0x0007dcfc01007387 */ /* 0x0003e20000100800 */
[----:B------:R-:W2:Y:S01]  /*2d230*/  LDCU UR68, c[0x0][0x39c] ;  /* 0x00007380ff4477ac */ /* 0x000ea20008000800 */
[----:B------:R-:W-:Y:S01]  /*2d240*/  ISETP.GE.AND P0, PT, R68, UR15, PT ;  /* 0x0000000f44007c0c */ /* 0x000fe2000bf06270 */
[----:B------:R-:W2:Y:S01]  /*2d250*/  LDCU UR70, c[0x0][0x398] ;  /* 0x00007300ff4677ac */ /* 0x000ea20008000800 */
[----:B------:R-:W2:Y:S01]  /*2d260*/  LDCU UR58, c[0x0][0x398] ;  /* 0x00007300ff3a77ac */ /* 0x000ea20008000800 */
[----:B-1----:R-:W2:Y:S01]  /*2d270*/  LDL.LU R252, [R1+0x14] ;  /* 0x0000140001fc7983 */ /* 0x002ea20000300800 */
[----:B------:R-:W1:Y:S03]  /*2d280*/  LDCU UR49, c[0x0][0x398] ;  /* 0x00007300ff3177ac */ /* 0x000e660008000800 */
[----:B------:R-:W2:Y:S01]  /*2d290*/  LDL.LU R201, [R1+0x38] ;  /* 0x0000380001c97983 */ /* 0x000ea20000300800 */
[----:B------:R-:W1:Y:S03]  /*2d2a0*/  LDCU UR39, c[0x0][0x398] ;  /* 0x00007300ff2777ac */ /* 0x000e660008000800 */
[----:B------:R-:W2:Y:S01]  /*2d2b0*/  LDL.LU R68, [R1+0x4] ;  /* 0x0000040001447983 */ /* 0x000ea20000300800 */
[----:B------:R-:W-:Y:S01]  /*2d2c0*/  ISETP.LT.AND P1, PT, R199, UR30, !P0 ;  /* 0x0000001ec7007c0c */ /* 0x000fe2000c721270 */
[----:B------:R-:W-:Y:S01]  /*2d2d0*/  VIADD R0, R0, UR32 ;  /* 0x0000002000007c36 */ /* 0x000fe20008000000 */
[----:B------:R-:W-:Y:S01]  /*2d2e0*/  ISETP.LT.AND P0, PT, R200, UR12, !P0 ;  /* 0x0000000cc8007c0c */ /* 0x000fe2000c701270 */
[----:B------:R-:W1:Y:S02]  /*2d2f0*/  LDCU UR30, c[0x0][0x398] ;  /* 0x00007300ff1e77ac */ /* 0x000e640008000800 */
[C---:B------:R-:W-:Y:S01]  /*2d300*/  IMAD.WIDE R202, R0.reuse, 0x4, R2 ;  /* 0x0000000400ca7825 */ /* 0x040fe200078e0202 */
[----:B------:R-:W1:Y:S01]  /*2d310*/  LDCU UR12, c[0x0][0x39c] ;  /* 0x00007380ff0c77ac */ /* 0x000e620008000800 */
        /* <DEDUP_REMOVED lines=29> */
[----:B--2---:R2:W-:Y:S02]  /*2d4f0*/  @P1 STG.E desc[UR28][R202.64], R68 ;  /* 0x00000044ca001986 */ /* 0x0045e4000c10191c */
[----:B--2---:R-:W-:-:S04]  /*2d500*/  IMAD.WIDE R202, R0, 0x4, R196 ;  /* 0x0000000400ca7825 */ /* 0x004fc800078e02c4 */
[----:B------:R-:W-:Y:S01]  /*2d510*/  VIADD R68, R198, 0x2 ;  /* 0x00000002c6447836 */ /* 0x000fe20000000000 */
[----:B------:R2:W-:Y:S04]  /*2d520*/  @P0 STG.E desc[UR28][R202.64], R69 ;  /* 0x00000045ca000986 */ /* 0x0005e8000c10191c */
[----:B------:R-:W-:-:S04]  /*2d530*/  ISETP.GE.AND P0, PT, R68, UR15, PT ;  /* 0x0000000f44007c0c */ /* 0x000fc8000bf06270 */
[----:B------:R-:W-:Y:S01]  /*2d540*/  ISETP.LT.AND P1, PT, R199, UR26, !P0 ;  /* 0x0000001ac7007c0c */ /* 0x000fe2000c721270 */
[----:B------:R-:W1:Y:S01]  /*2d550*/  LDCU UR26, c[0x0][0x398] ;  /* 0x00007300ff1a77ac */ /* 0x000e620008000800 */
[----:B------:R-:W-:Y:S02]  /*2d560*/  IADD3 R0, PT, PT, R0, UR32, RZ ;  /* 0x0000002000007c10 */ /* 0x000fe4000fffe0ff */
[----:B------:R-:W-:Y:S01]  /*2d570*/  ISETP.LT.AND P0, PT, R200, UR24, !P0 ;  /* 0x00000018c8007c0c */ /* 0x000fe2000c701270 */
[----:B--2---:R-:W2:Y:S01]  /*2d580*/  LDL.LU R202, [R1+0x30] ;  /* 0x0000300001ca7983 */ /* 0x004ea20000300800 */
[----:B------:R-:W1:Y:S01]  /*2d590*/  LDCU UR24, c[0x0][0x398] ;  /* 0x00007300ff1877ac */ /* 0x000e620008000800 */
[C---:B------:R-:W-:Y:S02]  /*2d5a0*/  IMAD.WIDE R68, R0.reuse, 0x4, R2 ;  /* 0x0000000400447825 */ /* 0x040fe400078e0202 */
[----:B------:R-:W2:Y:S04]  /*2d5b0*/  LDL.LU R203, [R1+0x34] ;  /* 0x0000340001cb7983 */ /* 0x000ea80000300800 */
[----:B------:R1:W-:Y:S02]  /*2d5c0*/  @P1 STG.E desc[UR28][R68.64], R249 ;  /* 0x000000f944001986 */ /* 0x0003e4000c10191c */
[----:B-1----:R-:W-:-:S02]  /*2d5d0*/  IMAD.WIDE R68, R0, 0x4, R196 ;  /* 0x0000000400447825 */ /* 0x002fc400078e02c4 */
[----:B------:R-:W2:Y:S04]  /*2d5e0*/  LDL.LU R249, [R1+0x7e8] ;  /* 0x0007e80001f97983 */ /* 0x000ea80000300800 */
[----:B------:R1:W-:Y:S02]  /*2d5f0*/  @P0 STG.E desc[UR28][R68.64], R70 ;  /* 0x0000004644000986 */ /* 0x0003e4000c10191c */
[----:B-1----:R-:W-:Y:S02]  /*2d600*/  VIADD R68, R198, 0x3 ;  /* 0x00000003c6447836 */ /* 0x002fe40000000000 */
[----:B------:R-:W2:Y:S03]  /*2d610*/  LDL.LU R70, [R1+0x18] ;  /* 0x0000180001467983 */ /* 0x000ea60000300800 */
[----:B------:R-:W-:-:S04]  /*2d620*/  ISETP.GE.AND P0, PT, R68, UR15, PT ;  /* 0x0000000f44007c0c */ /* 0x000fc8000bf06270 */
[----:B------:R-:W-:Y:S01]  /*2d630*/  ISETP.LT.AND P1, PT, R199, UR8, !P0 ;  /* 0x00000008c7007c0c */ /* 0x000fe2000c721270 */
[----:B------:R-:W-:Y:S01]  /*2d640*/  VIADD R0, R0, UR32 ;  /* 0x0000002000007c36 */ /* 0x000fe20008000000 */
[----:B------:R-:W-:Y:S01]  /*2d650*/  ISETP.LT.AND P0, PT, R200, UR20, !P0 ;  /* 0x00000014c8007c0c */ /* 0x000fe2000c701270 */
[----:B------:R-:W1:Y:S02]  /*2d660*/  LDCU UR8, c[0x0][0x398] ;  /* 0x00007300ff0877ac */ /* 0x000e640008000800 */
[C---:B------:R-:W-:Y:S01]  /*2d670*/  IMAD.WIDE R68, R0.reuse, 0x4, R2 ;  /* 0x0000000400447825 */ /* 0x040fe200078e0202 */
[----:B------:R-:W1:Y:S07]  /*2d680*/  LDCU UR20, c[0x0][0x398] ;  /* 0x00007300ff1477ac */ /* 0x000e6e0008000800 */
[----:B----4-:R4:W-:Y:S02]  /*2d690*/  @P1 STG.E desc[UR28][R68.64], R250 ;  /* 0x000000fa44001986 */ /* 0x0109e4000c10191c */
[----:B----4-:R-:W-:-:S02]  /*2d6a0*/  IMAD.WIDE R68, R0, 0x4, R196 ;  /* 0x0000000400447825 */ /* 0x010fc400078e02c4 */
[----:B------:R-:W4:Y:S04]  /*2d6b0*/  LDL.LU R250, [R1+0x7e4] ;  /* 0x0007e40001fa7983 */ /* 0x000f280000300800 */
[----:B------:R1:W-:Y:S02]  /*2d6c0*/  @P0 STG.E desc[UR28][R68.64], R71 ;  /* 0x0000004744000986 */ /* 0x0003e4000c10191c */
[----:B-1----:R-:W-:Y:S01]  /*2d6d0*/  IADD3 R68, PT, PT, R198, 0x4, RZ ;  /* 0x00000004c6447810 */ /* 0x002fe20007ffe0ff */
[----:B------:R-:W-:Y:S01]  /*2d6e0*/  VIADD R0, R0, UR32 ;  /* 0x0000002000007c36 */ /* 0x000fe20008000000 */
[----:B------:R-:W4:Y:S02]  /*2d6f0*/  LDL.LU R71, [R1+0x1c] ;  /* 0x00001c0001477983 */ /* 0x000f240000300800 */
[----:B------:R-:W-:-:S04]  /*2d700*/  ISETP.GE.AND P0, PT, R68, UR15, PT ;  /* 0x0000000f44007c0c */ /* 0x000fc8000bf06270 */
[----:B------:R-:W-:Y:S01]  /*2d710*/  ISETP.LT.AND P1, PT, R199, UR22, !P0 ;  /* 0x00000016c7007c0c */ /* 0x000fe2000c721270 */
[----:B------:R-:W-:Y:S01]  /*2d720*/  IMAD.WIDE R68, R0, 0x4, R2 ;  /* 0x0000000400447825 */ /* 0x000fe200078e0202 */
[----:B------:R-:W-:Y:S01]  /*2d730*/  ISETP.LT.AND P0, PT, R200, UR16, !P0 ;  /* 0x00000010c8007c0c */ /* 0x000fe2000c701270 */
[----:B------:R-:W1:Y:S01]  /*2d740*/  LDCU UR16, c[0x0][0x398] ;  /* 0x00007300ff1077ac */ /* 0x000e620008000800 */
[----:B------:R-:W1:Y:S09]  /*2d750*/  LDCU UR22, c[0x0][0x398] ;  /* 0x00007300ff1677ac */ /* 0x000e720008000800 */
[----:B---3--:R3:W-:Y:S02]  /*2d760*/  @P1 STG.E desc[UR28][R68.64], R251 ;  /* 0x000000fb44001986 */ /* 0x0087e4000c10191c */
[----:B---3--:R-:W-:-:S02]  /*2d770*/  IMAD.WIDE R68, R0, 0x4, R196 ;  /* 0x0000000400447825 */ /* 0x008fc400078e02c4 */
[----:B------:R-:W3:Y:S04]  /*2d780*/  LDL.LU R251, [R1+0x7e0] ;  /* 0x0007e00001fb7983 */ /* 0x000ee80000300800 */
[----:B------:R1:W-:Y:S02]  /*2d790*/  @P0 STG.E desc[UR28][R68.64], R72 ;  /* 0x0000004844000986 */ /* 0x0003e4000c10191c */
[----:B-1----:R-:W-:Y:S01]  /*2d7a0*/  VIADD R68, R198, 0x5 ;  /* 0x00000005c6447836 */ /* 0x002fe20000000000 */
[----:B------:R-:W-:Y:S01]  /*2d7b0*/  IADD3 R0, PT, PT, R0, UR32, RZ ;  /* 0x0000002000007c10 */ /* 0x000fe2000fffe0ff */
[----:B------:R-:W3:Y:S03]  /*2d7c0*/  LDL.LU R72, [R1+0x24] ;  /* 0x0000240001487983 */ /* 0x000ee60000300800 */
[----:B------:R-:W-:-:S04]  /*2d7d0*/  ISETP.GE.AND P0, PT, R68, UR15, PT ;  /* 0x0000000f44007c0c */ /* 0x000fc8000bf06270 */
[----:B------:R-:W-:Y:S01]  /*2d7e0*/  ISETP.LT.AND P1, PT, R199, UR18, !P0 ;  /* 0x00000012c7007c0c */ /* 0x000fe2000c721270 */
[----:B------:R-:W-:Y:S01]  /*2d7f0*/  IMAD.WIDE R68, R0, 0x4, R2 ;  /* 0x0000000400447825 */ /* 0x000fe200078e0202 */
[----:B------:R-:W-:Y:S01]  /*2d800*/  ISETP.LT.AND P0, PT, R200, UR6, !P0 ;  /* 0x00000006c8007c0c */ /* 0x000fe2000c701270 */
[----:B------:R-:W1:Y:S01]  /*2d810*/  LDCU UR6, c[0x0][0x398] ;  /* 0x00007300ff0677ac */ /* 0x000e620008000800 */
[----:B------:R-:W1:Y:S09]  /*2d820*/  LDCU UR18, c[0x0][0x398] ;  /* 0x00007300ff1277ac */ /* 0x000e720008000800 */
[----:B------:R1:W-:Y:S02]  /*2d830*/  @P1 STG.E desc[UR28][R68.64], R252 ;  /* 0x000000fc44001986 */ /* 0x0003e4000c10191c */
[----:B-1----:R-:W-:-:S02]  /*2d840*/  IMAD.WIDE R68, R0, 0x4, R196 ;  /* 0x0000000400447825 */ /* 0x002fc400078e02c4 */
[----:B------:R-:W3:Y:S04]  /*2d850*/  LDL.LU R252, [R1+0x7dc] ;  /* 0x0007dc0001fc7983 */ /* 0x000ee80000300800 */
[----:B------:R1:W-:Y:S04]  /*2d860*/  @P0 STG.E desc[UR28][R68.64], R73 ;  /* 0x0000004944000986 */ /* 0x0003e8000c10191c */
[----:B-1----:R-:W3:Y:S01]  /*2d870*/  LDL.LU R73, [R1+0x20] ;  /* 0x0000200001497983 */ /* 0x002ee20000300800 */
[----:B------:R-:W-:-:S05]  /*2d880*/  VIADD R68, R198, 0x6 ;  /* 0x00000006c6447836 */ /* 0x000fca0000000000 */
[----:B------:R-:W-:-:S04]  /*2d890*/  ISETP.GE.AND P0, PT, R68, UR15, PT ;  /* 0x0000000f44007c0c */ /* 0x000fc8000bf06270 */
[----:B------:R-:W-:Y:S01]  /*2d8a0*/  ISETP.LT.AND P1, PT, R199, UR34, !P0 ;  /* 0x00000022c7007c0c */ /* 0x000fe2000c721270 */
[----:B------:R-:W-:Y:S01]  /*2d8b0*/  VIADD R0, R0, UR32 ;  /* 0x0000002000007c36 */ /* 0x000fe20008000000 */
[----:B------:R-:W-:Y:S01]  /*2d8c0*/  ISETP.LT.AND P0, PT, R200, UR4, !P0 ;  /* 0x00000004c8007c0c */ /* 0x000fe2000c701270 */
[----:B------:R-:W1:Y:S02]  /*2d8d0*/  LDCU UR4, c[0x0][0x398] ;  /* 0x00007300ff0477ac */ /* 0x000e640008000800 */
[C---:B------:R-:W-:Y:S01]  /*2d8e0*/  IMAD.WIDE R68, R0.reuse, 0x4, R2 ;  /* 0x0000000400447825 */ /* 0x040fe200078e0202 */
[----:B------:R-:W1:Y:S07]  /*2d8f0*/  LDCU UR34, c[0x0][0x398] ;  /* 0x00007300ff2277ac */ /* 0x000e6e0008000800 */
[----:B--2---:R2:W-:Y:S02]  /*2d900*/  @P1 STG.E desc[UR28][R68.64], R70 ;  /* 0x0000004644001986 */ /* 0x0045e4000c10191c */
[----:B--2---:R-:W-:Y:S01]  /*2d910*/  IMAD.WIDE R68, R0, 0x4, R196 ;  /* 0x0000000400447825 */ /* 0x004fe200078e02c4 */
[----:B------:R-:W-:-:S04]  /*2d920*/  IADD3 R70, PT, PT, R198, 0x7, RZ ;  /* 0x00000007c6467810 */ /* 0x000fc80007ffe0ff */
[----:B------:R2:W-:Y:S01]  /*2d930*/  @P0 STG.E desc[UR28][R68.64], R74 ;  /* 0x0000004a44000986 */ /* 0x0005e2000c10191c */
[----:B------:R-:W-:-:S04]  /*2d940*/  ISETP.GE.AND P0, PT, R70, UR15, PT ;  /* 0x0000000f46007c0c */ /* 0x000fc8000bf06270 */
[----:B-1----:R-:W-:Y:S01]  /*2d950*/  ISETP.LT.AND P1, PT, R199, UR4, !P0 ;  /* 0x00000004c7007c0c */ /* 0x002fe2000c721270 */
[----:B------:R-:W-:Y:S01]  /*2d960*/  VIADD R0, R0, UR32 ;  /* 0x0000002000007c36 */ /* 0x000fe20008000000 */
[----:B------:R-:W-:Y:S01]  /*2d970*/  ISETP.LT.AND P0, PT, R200, UR6, !P0 ;  /* 0x00000006c8007c0c */ /* 0x000fe2000c701270 */
[----:B------:R-:W1:Y:S02]  /*2d980*/  LDCU UR4, c[0x0][0x398] ;  /* 0x00007300ff0477ac */ /* 0x000e640008000800 */
[----:B--2---:R-:W-:Y:S01]  /*2d990*/  IMAD.WIDE R68, R0, 0x4, R2 ;  /* 0x0000000400447825 */ /* 0x004fe200078e0202 */
[----:B------:R-:W2:Y:S01]  /*2d9a0*/  LDCU UR6, c[0x0][0x398] ;  /* 0x00007300ff0677ac */ /* 0x000ea20008000800 */
[----:B------:R-:W3:Y:S02]  /*2d9b0*/  LDL.LU R74, [R1+0x2c] ;  /* 0x00002c00014a7983 */ /* 0x000ee40000300800 */
[----:B------:R-:W-:-:S04]  /*2d9c0*/  VIADD R70, R198, 0x8 ;  /* 0x00000008c6467836 */ /* 0x000fc80000000000 */
[----:B----4-:R4:W-:Y:S02]  /*2d9d0*/  @P1 STG.E desc[UR28][R68.64], R71 ;  /* 0x0000004744001986 */ /* 0x0109e4000c10191c */
[----:B----4-:R-:W-:-:S05]  /*2d9e0*/  IMAD.WIDE R68, R0, 0x4, R196 ;  /* 0x0000000400447825 */ /* 0x010fca00078e02c4 */
[----:B------:R4:W-:Y:S01]  /*2d9f0*/  @P0 STG.E desc[UR28][R68.64], R75 ;  /* 0x0000004b44000986 */ /* 0x0009e2000c10191c */
[----:B------:R-:W-:-:S04]  /*2da00*/  ISETP.GE.AND P0, PT, R70, UR15, PT ;  /* 0x0000000f46007c0c */ /* 0x000fc8000bf06270 */
[----:B-1----:R-:W-:Y:S01]  /*2da10*/  ISETP.LT.AND P1, PT, R199, UR4, !P0 ;  /* 0x00000004c7007c0c */ /* 0x002fe2000c721270 */
[----:B------:R-:W1:Y:S01]  /*2da20*/  LDCU UR4, c[0x0][0x398] ;  /* 0x00007300ff0477ac */ /* 0x000e620008000800 */
[----:B------:R-:W-:Y:S02]  /*2da30*/  IADD3 R71, PT, PT, R0, UR32, RZ ;  /* 0x0000002000477c10 */ /* 0x000fe4000fffe0ff */
[----:B--2---:R-:W-:Y:S01]  /*2da40*/  ISETP.LT.AND P0, PT, R200, UR6, !P0 ;  /* 0x00000006c8007c0c */ /* 0x004fe2000c701270 */
[----:B------:R-:W-:Y:S01]  /*2da50*/  VIADD R0, R198, 0x9 ;  /* 0x00000009c6007836 */ /* 0x000fe20000000000 */
[----:B------:R-:W2:Y:S01]  /*2da60*/  LDCU UR6, c[0x0][0x398] ;  /* 0x00007300ff0677ac */ /* 0x000ea20008000800 */
[----:B----4-:R-:W-:-:S06]  /*2da70*/  IMAD.WIDE R68, R71, 0x4, R2 ;  /* 0x0000000447447825 */ /* 0x010fcc00078e0202 */
[----:B---3--:R3:W-:Y:S02]  /*2da80*/  @P1 STG.E desc[UR28][R68.64], R73 ;  /* 0x0000004944001986 */ /* 0x0087e4000c10191c */
[----:B---3--:R-:W-:-:S05]  /*2da90*/  IMAD.WIDE R68, R71, 0x4, R196 ;  /* 0x0000000447447825 */ /* 0x008fca00078e02c4 */
[----:B------:R3:W-:Y:S01]  /*2daa0*/  @P0 STG.E desc[UR28][R68.64], R76 ;  /* 0x0000004c44000986 */ /* 0x0007e2000c10191c */
[----:B------:R-:W-:-:S04]  /*2dab0*/  ISETP.GE.AND P0, PT, R0, UR15, PT ;  /* 0x0000000f00007c0c */ /* 0x000fc8000bf06270 */
[----:B-1----:R-:W-:Y:S01]  /*2dac0*/  ISETP.LT.AND P1, PT, R199, UR4, !P0 ;  /* 0x00000004c7007c0c */ /* 0x002fe2000c721270 */
[----:B------:R-:W-:Y:S01]  /*2dad0*/  VIADD R71, R71, UR32 ;  /* 0x0000002047477c36 */ /* 0x000fe20008000000 */
[----:B------:R-:W-:Y:S01]  /*2dae0*/  IADD3 R0, PT, PT, R198, 0xa, RZ ;  /* 0x0000000ac6007810 */ /* 0x000fe20007ffe0ff */
[----:B------:R-:W1:Y:S02]  /*2daf0*/  LDCU UR4, c[0x0][0x398] ;  /* 0x00007300ff0477ac */ /* 0x000e640008000800 */
[----:B---3--:R-:W-:-:S08]  /*2db00*/  IMAD.WIDE R68, R71, 0x4, R2 ;  /* 0x0000000447447825 */ /* 0x008fd000078e0202 */
[----:B------:R3:W-:Y:S04]  /*2db10*/  @P1 STG.E desc[UR28][R68.64], R72 ;  /* 0x0000004844001986 */ /* 0x0007e8000c10191c */
[----:B---3--:R-:W3:Y:S01]  /*2db20*/  LDL.LU R72, [R1+0x28] ;  /* 0x0000280001487983 */ /* 0x008ee20000300800 */
[----:B------:R-:W-:Y:S01]  /*2db30*/  ISETP.LT.AND P1, PT, R200, UR18, !P0 ;  /* 0x00000012c8007c0c */ /* 0x000fe2000c721270 */
[----:B------:R-:W-:Y:S01]  /*2db40*/  IMAD.WIDE R68, R71, 0x4, R196 ;  /* 0x0000000447447825 */ /* 0x000fe200078e02c4 */
[----:B------:R-:W-:Y:S01]  /*2db50*/  ISETP.GE.AND P0, PT, R0, UR15, PT ;  /* 0x0000000f00007c0c */ /* 0x000fe2000bf06270 */
[----:B------:R-:W4:Y:S02]  /*2db60*/  LDCU UR18, c[0x0][0x39c] ;  /* 0x00007380ff1277ac */ /* 0x000f240008000800 */
[----:B------:R-:W-:-:S02]  /*2db70*/  VIADD R0, R198, 0xb ;  /* 0x0000000bc6007836 */ /* 0x000fc40000000000 */
[----:B------:R-:W-:-:S06]  /*2db80*/  VIADD R73, R71, UR32 ;  /* 0x0000002047497c36 */ /* 0x000fcc0008000000 */
[----:B------:R1:W-:Y:S01]  /*2db90*/  @P1 STG.E desc[UR28][R68.64], R77 ;  /* 0x0000004d44001986 */ /* 0x0003e2000c10191c */
[----:B------:R-:W-:Y:S01]  /*2dba0*/  ISETP.LT.AND P1, PT, R199, UR47, !P0 ;  /* 0x0000002fc7007c0c */ /* 0x000fe2000c721270 */
[C---:B------:R-:W-:Y:S01]  /*2dbb0*/  IMAD.WIDE R70, R73.reuse, 0x4, R2 ;  /* 0x0000000449467825 */ /* 0x040fe200078e0202 */
[----:B------:R-:W-:Y:S01]  /*2dbc0*/  ISETP.LT.AND P0, PT, R200, UR24, !P0 ;  /* 0x00000018c8007c0c */ /* 0x000fe2000c701270 */
[----:B------:R-:W2:Y:S01]  /*2dbd0*/  LDCU UR24, c[0x0][0x39c] ;  /* 0x00007380ff1877ac */ /* 0x000ea20008000800 */
[----:B------:R-:W-:Y:S02]  /*2dbe0*/  ISETP.GE.AND P6, PT, R0, UR15, PT ;  /* 0x0000000f00007c0c */ /* 0x000fe4000bfc6270 */
[----:B------:R-:W-:Y:S01]  /*2dbf0*/  IADD3 R0, PT, PT, R198, 0xc, RZ ;  /* 0x0000000cc6007810 */ /* 0x000fe20007ffe0ff */
[----:B------:R-:W-:Y:S01]  /*2dc00*/  VIADD R75, R73, UR32 ;  /* 0x00000020494b7c36 */ /* 0x000fe20008000000 */
[----:B------:R-:W-:Y:S01]  /*2dc10*/  ISETP.LT.AND P3, PT, R199, UR48, !P6 ;  /* 0x00000030c7007c0c */ /* 0x000fe2000f761270 */
[----:B------:R-:W2:Y:S01]  /*2dc20*/  LDCU UR47, c[0x0][0x398] ;  /* 0x00007300ff2f77ac */ /* 0x000ea20008000800 */
[----:B------:R-:W-:Y:S01]  /*2dc30*/  ISETP.LT.AND P6, PT, R200, UR73, !P6 ;  /* 0x00000049c8007c0c */ /* 0x000fe2000f7c1270 */
[----:B-1----:R-:W-:Y:S01]  /*2dc40*/  IMAD.WIDE R68, R73, 0x4, R196 ;  /* 0x0000000449447825 */ /* 0x002fe200078e02c4 */
[----:B------:R-:W1:Y:S03]  /*2dc50*/  LDCU UR48, c[0x0][0x398] ;  /* 0x00007300ff3077ac */ /* 0x000e660008000800 */
[----:B------:R-:W-:Y:S01]  /*2dc60*/  VIADD R77, R75, UR32 ;  /* 0x000000204b4d7c36 */ /* 0x000fe20008000000 */
[----:B------:R-:W1:Y:S01]  /*2dc70*/  LDCU UR73, c[0x0][0x398] ;  /* 0x00007300ff4977ac */ /* 0x000e620008000800 */
[----:B------:R-:W-:Y:S01]  /*2dc80*/  VIADD R76, R198, 0x2d ;  /* 0x0000002dc64c7836 */ /* 0x000fe20000000000 */
[----:B---3--:R3:W-:Y:S01]  /*2dc90*/  @P1 STG.E desc[UR28][R70.64], R72 ;  /* 0x0000004846001986 */ /* 0x0087e2000c10191c */
[----:B------:R-:W-:-:S02]  /*2dca0*/  ISETP.GE.AND P1, PT, R0, UR15, PT ;  /* 0x0000000f00007c0c */ /* 0x000fc4000bf26270 */
[----:B------:R-:W-:Y:S02]  /*2dcb0*/  IADD3 R0, PT, PT, R198, 0xe, RZ ;  /* 0x0000000ec6007810 */ /* 0x000fe40007ffe0ff */
[----:B------:R-:W-:Y:S01]  /*2dcc0*/  ISETP.LT.AND P5, PT, R199, UR52, !P1 ;  /* 0x00000034c7007c0c */ /* 0x000fe2000cfa1270 */
[----:B------:R1:W-:Y:S01]  /*2dcd0*/  @P0 STG.E desc[UR28][R68.64], R78 ;  /* 0x0000004e44000986 */ /* 0x0003e2000c10191c */
[----:B------:R-:W-:Y:S01]  /*2dce0*/  ISETP.LT.AND P1, PT, R200, UR71, !P1 ;  /* 0x00000047c8007c0c */ /* 0x000fe2000cf21270 */
[----:B------:R-:W2:Y:S01]  /*2dcf0*/  LDCU UR52, c[0x0][0x39c] ;  /* 0x00007380ff3477ac */ /* 0x000ea20008000800 */
[----:B---3--:R-:W-:Y:S02]  /*2dd00*/  VIADD R70, R198, 0xd ;  /* 0x0000000dc6467836 */ /* 0x008fe40000000000 */
[C---:B------:R-:W-:Y:S01]  /*2dd10*/  IMAD.WIDE R72, R75.reuse, 0x4, R2 ;  /* 0x000000044b487825 */ /* 0x040fe200078e0202 */
[----:B------:R-:W-:Y:S01]  /*2dd20*/  ISETP.GE.AND P0, PT, R0, UR15, PT ;  /* 0x0000000f00007c0c */ /* 0x000fe2000bf06270 */
[----:B------:R-:W3:Y:S01]  /*2dd30*/  LDCU UR71, c[0x0][0x398] ;  /* 0x00007300ff4777ac */ /* 0x000ee20008000800 */
[----:B------:R-:W-:Y:S01]  /*2dd40*/  ISETP.GE.AND P2, PT, R70, UR15, PT ;  /* 0x0000000f46007c0c */ /* 0x000fe2000bf46270 */
[----:B------:R-:W-:Y:S01]  /*2dd50*/  VIADD R0, R198, 0xf ;  /* 0x0000000fc6007836 */ /* 0x000fe20000000000 */
[----:B------:R2:W-:Y:S01]  /*2dd60*/  @P3 STG.E desc[UR28][R72.64], R74 ;  /* 0x0000004a48003986 */ /* 0x0005e2000c10191c */
[----:B------:R-:W-:Y:S01]  /*2dd70*/  IMAD.WIDE R70, R75, 0x4, R196 ;  /* 0x000000044b467825 */ /* 0x000fe200078e02c4 */
[----:B------:R-:W-:Y:S01]  /*2dd80*/  ISETP.LT.AND P4, PT, R199, UR30, !P2 ;  /* 0x0000001ec7007c0c */ /* 0x000fe2000d781270 */
[----:B------:R-:W3:Y:S01]  /*2dd90*/  LDCU UR30, c[0x0][0x398] ;  /* 0x00007300ff1e77ac */ /* 0x000ee20008000800 */
[----:B------:R-:W-:Y:S01]  /*2dda0*/  ISETP.LT.AND P2, PT, R200, UR11, !P2 ;  /* 0x0000000bc8007c0c */ /* 0x000fe2000d741270 */
[----:B-1----:R-:W-:Y:S01]  /*2ddb0*/  IMAD.WIDE R68, R77, 0x4, R2 ;  /* 0x000000044d447825 */ /* 0x002fe200078e0202 */
[----:B------:R-:W-:Y:S01]  /*2ddc0*/  ISETP.GE.AND P3, PT, R0, UR15, PT ;  /* 0x0000000f00007c0c */ /* 0x000fe2000bf66270 */
[----:B------:R1:W-:Y:S01]  /*2ddd0*/  @P6 STG.E desc[UR28][R70.64], R79 ;  /* 0x0000004f46006986 */ /* 0x0003e2000c10191c */
[----:B------:R-:W-:Y:S01]  /*2dde0*/  ISETP.LT.AND P6, PT, R199, UR59, !P0 ;  /* 0x0000003bc7007c0c */ /* 0x000fe2000c7c1270 */
[----:B------:R-:W-:-:S02]  /*2ddf0*/  VIADD R0, R198, 0x10 ;  /* 0x00000010c6007836 */ /* 0x000fc40000000000 */
[C---:B--2---:R-:W-:Y:S01]  /*2de00*/  IMAD.WIDE R72, R77.reuse, 0x4, R196 ;  /* 0x000000044d487825 */ /* 0x044fe200078e02c4 */
[----:B------:R-:W-:Y:S01]  /*2de10*/  IADD3 R77, PT, PT, R77, UR32, RZ ;  /* 0x000000204d4d7c10 */ /* 0x000fe2000fffe0ff */
[----:B------:R2:W-:Y:S01]  /*2de20*/  @P5 STG.E desc[UR28][R68.64], R202 ;  /* 0x000000ca44005986 */ /* 0x0005e2000c10191c */
[----:B------:R-:W-:Y:S01]  /*2de30*/  ISETP.LT.AND P0, PT, R200, UR72, !P0 ;  /* 0x00000048c8007c0c */ /* 0x000fe2000c701270 */
[----:B------:R-:W3:Y:S02]  /*2de40*/  LDCU UR11, c[0x0][0x39c] ;  /* 0x00007380ff0b77ac */ /* 0x000ee40008000800 */
[----:B------:R3:W-:Y:S01]  /*2de50*/  @P1 STG.E desc[UR28][R72.64], R80 ;  /* 0x0000005048001986 */ /* 0x0007e2000c10191c */
[C---:B-1----:R-:W-:Y:S01]  /*2de60*/  IMAD.WIDE R70, R77.reuse, 0x4, R2 ;  /* 0x000000044d467825 */ /* 0x042fe200078e0202 */
[----:B------:R-:W-:Y:S01]  /*2de70*/  ISETP.GE.AND P1, PT, R0, UR15, PT ;  /* 0x0000000f00007c0c */ /* 0x000fe2000bf26270 */
[----:B------:R-:W1:Y:S01]  /*2de80*/  LDCU UR59, c[0x0][0x398] ;  /* 0x00007300ff3b77ac */ /* 0x000e620008000800 */
[----:B------:R-:W-:Y:S01]  /*2de90*/  IADD3 R0, PT, PT, R198, 0x11, RZ ;  /* 0x00000011c6007810 */ /* 0x000fe20007ffe0ff */
[----:B--2---:R-:W-:Y:S01]  /*2dea0*/  IMAD.WIDE R68, R77, 0x4, R196 ;  /* 0x000000044d447825 */ /* 0x004fe200078e02c4 */
[----:B------:R-:W-:Y:S01]  /*2deb0*/  ISETP.LT.AND P5, PT, R199, UR41, !P3 ;  /* 0x00000029c7007c0c */ /* 0x000fe2000dfa1270 */
[----:B------:R-:W-:Y:S01]  /*2dec0*/  @P4 STG.E desc[UR28][R70.64], R203 ;  /* 0x000000cb46004986 */ /* 0x000fe2000c10191c */
[----:B------:R-:W2:Y:S01]  /*2ded0*/  LDCU UR72, c[0x0][0x398] ;  /* 0x00007300ff4877ac */ /* 0x000ea20008000800 */
[----:B------:R-:W-:Y:S01]  /*2dee0*/  VIADD R77, R77, UR32 ;  /* 0x000000204d4d7c36 */ /* 0x000fe20008000000 */
[----:B------:R-:W-:Y:S01]  /*2def0*/  ISETP.LT.AND P3, PT, R200, UR57, !P3 ;  /* 0x00000039c8007c0c */ /* 0x000fe2000df61270 */
[----:B------:R1:W-:Y:S01]  /*2df00*/  @P2 STG.E desc[UR28][R68.64], R81 ;  /* 0x0000005144002986 */ /* 0x0003e2000c10191c */
[----:B------:R-:W-:Y:S01]  /*2df10*/  ISETP.GE.AND P2, PT, R0, UR43, PT ;  /* 0x0000002b00007c0c */ /* 0x000fe2000bf46270 */
[----:B---3--:R-:W-:Y:S01]  /*2df20*/  IMAD.WIDE R72, R77, 0x4, R2 ;  /* 0x000000044d487825 */ /* 0x008fe200078e0202 */
[----:B------:R-:W-:Y:S01]  /*2df30*/  ISETP.LT.AND P4, PT, R199, UR77, !P1 ;  /* 0x0000004dc7007c0c */ /* 0x000fe2000cf81270 */
[----:B------:R-:W3:Y:S02]  /*2df40*/  LDCU UR41, c[0x0][0x39c] ;  /* 0x00007380ff2977ac */ /* 0x000ee40008000800 */
[C---:B------:R-:W-:Y:S01]  /*2df50*/  IMAD.WIDE R74, R77.reuse, 0x4, R196 ;  /* 0x000000044d4a7825 */ /* 0x040fe200078e02c4 */
[----:B------:R-:W-:Y:S01]  /*2df60*/  ISETP.LT.AND P1, PT, R200, UR16, !P1 ;  /* 0x00000010c8007c0c */ /* 0x000fe2000cf21270 */
[----:B------:R-:W2:Y:S02]  /*2df70*/  LDCU UR57, c[0x0][0x398] ;  /* 0x00007300ff3977ac */ /* 0x000ea40008000800 */
[----:B------:R-:W-:-:S02]  /*2df80*/  VIADD R77, R77, UR32 ;  /* 0x000000204d4d7c36 */ /* 0x000fc40008000000 */
[----:B------:R-:W-:Y:S01]  /*2df90*/  VIADD R0, R198, 0x12 ;  /* 0x00000012c6007836 */ /* 0x000fe20000000000 */
[----:B------:R2:W-:Y:S01]  /*2dfa0*/  @P6 STG.E desc[UR28][R72.64], R201 ;  /* 0x000000c948006986 */ /* 0x0005e2000c10191c */
[C---:B-1----:R-:W-:Y:S01]  /*2dfb0*/  IMAD.WIDE R68, R77.reuse, 0x4, R2 ;  /* 0x000000044d447825 */ /* 0x042fe200078e0202 */
[----:B------:R-:W1:Y:S02]  /*2dfc0*/  LDCU UR77, c[0x0][0x39c] ;  /* 0x00007380ff4d77ac */ /* 0x000e640008000800 */
[----:B------:R3:W-:Y:S01]  /*2dfd0*/  @P0 STG.E desc[UR28][R74.64], R82 ;  /* 0x000000524a000986 */ /* 0x0007e2000c10191c */
[C---:B------:R-:W-:Y:S01]  /*2dfe0*/  IMAD.WIDE R70, R77.reuse, 0x4, R196 ;  /* 0x000000044d467825 */ /* 0x040fe200078e02c4 */
[----:B------:R-:W-:Y:S01]  /*2dff0*/  IADD3 R77, PT, PT, R77, UR32, RZ ;  /* 0x000000204d4d7c10 */ /* 0x000fe2000fffe0ff */
[----:B------:R-:W1:Y:S01]  /*2e000*/  LDCU UR15, c[0x0][0x398] ;  /* 0x00007300ff0f77ac */ /* 0x000e620008000800 */
[----:B------:R-:W-:Y:S01]  /*2e010*/  ISETP.GE.AND P0, PT, R0, UR68, PT ;  /* 0x0000004400007c0c */ /* 0x000fe2000bf06270 */
[----:B------:R-:W-:Y:S01]  /*2e020*/  VIADD R0, R198, 0x13 ;  /* 0x00000013c6007836 */ /* 0x000fe20000000000 */
[----:B------:R-:W-:Y:S01]  /*2e030*/  ISETP.LT.AND P6, PT, R199, UR70, !P2 ;  /* 0x00000046c7007c0c */ /* 0x000fe2000d7c1270 */
[----:B------:R1:W-:Y:S01]  /*2e040*/  @P5 STG.E desc[UR28][R68.64], R252 ;  /* 0x000000fc44005986 */ /* 0x0003e2000c10191c */
[----:B------:R-:W-:Y:S01]  /*2e050*/  ISETP.LT.AND P2, PT, R200, UR58, !P2 ;  /* 0x0000003ac8007c0c */ /* 0x000fe2000d741270 */
[----:B--2---:R-:W-:Y:S01]  /*2e060*/  IMAD.WIDE R72, R77, 0x4, R2 ;  /* 0x000000044d487825 */ /* 0x004fe200078e0202 */
[----:B------:R-:W-:Y:S01]  /*2e070*/  ISETP.LT.AND P5, PT, R199, UR49, !P0 ;  /* 0x00000031c7007c0c */ /* 0x000fe2000c7a1270 */
[----:B------:R2:W-:Y:S01]  /*2e080*/  @P3 STG.E desc[UR28][R70.64], R83 ;  /* 0x0000005346003986 */ /* 0x0005e2000c10191c */
[----:B------:R-:W-:Y:S01]  /*2e090*/  ISETP.GE.AND P3, PT, R0, UR12, PT ;  /* 0x0000000c00007c0c */ /* 0x000fe2000bf66270 */
[C---:B---3--:R-:W-:Y:S01]  /*2e0a0*/  IMAD.WIDE R74, R77.reuse, 0x4, R196 ;  /* 0x000000044d4a7825 */ /* 0x048fe200078e02c4 */
[----:B------:R-:W-:Y:S01]  /*2e0b0*/  IADD3 R0, PT, PT, R198, 0x14, RZ ;  /* 0x00000014c6007810 */ /* 0x000fe20007ffe0ff */
[----:B------:R3:W-:Y:S01]  /*2e0c0*/  @P4 STG.E desc[UR28][R72.64], R251 ;  /* 0x000000fb48004986 */ /* 0x0007e2000c10191c */
[----:B------:R-:W-:Y:S01]  /*2e0d0*/  ISETP.LT.AND P0, PT, R200, UR39, !P0 ;  /* 0x00000027c8007c0c */ /* 0x000fe2000c701270 */
[----:B------:R-:W-:Y:S01]  /*2e0e0*/  VIADD R77, R77, UR32 ;  /* 0x000000204d4d7c36 */ /* 0x000fe20008000000 */
[----:B------:R-:W-:Y:S01]  /*2e0f0*/  ISETP.LT.AND P4, PT, R199, UR69, !P3 ;  /* 0x00000045c7007c0c */ /* 0x000fe2000df81270 */
[----:B------:R3:W-:Y:S01]  /*2e100*/  @P1 STG.E desc[UR28][R74.64], R84 ;  /* 0x000000544a001986 */ /* 0x0007e2000c10191c */
[----:B------:R-:W-:Y:S01]  /*2e110*/  ISETP.GE.AND P1, PT, R0, UR45, PT ;  /* 0x0000002d00007c0c */ /* 0x000fe2000bf26270 */
[C---:B-1----:R-:W-:Y:S01]  /*2e120*/  IMAD.WIDE R68, R77.reuse, 0x4, R2 ;  /* 0x000000044d447825 */ /* 0x042fe200078e0202 */
[----:B------:R-:W1:Y:S03]  /*2e130*/  LDCU UR70, c[0x0][0x39c] ;  /* 0x00007380ff4677ac */ /* 0x000e660008000800 */
[C---:B--2---:R-:W-:Y:S01]  /*2e140*/  IMAD.WIDE R70, R77.reuse, 0x4, R196 ;  /* 0x000000044d467825 */ /* 0x044fe200078e02c4 */
[----:B------:R-:W-:Y:S01]  /*2e150*/  ISETP.LT.AND P3, PT, R200, UR6, !P3 ;  /* 0x00000006c8007c0c */ /* 0x000fe2000df61270 */
[----:B------:R-:W2:Y:S02]  /*2e160*/  LDCU UR16, c[0x0][0x398] ;  /* 0x00007300ff1077ac */ /* 0x000ea40008000800 */
[----:B------:R-:W-:-:S02]  /*2e170*/  VIADD R77, R77, UR32 ;  /* 0x000000204d4d7c36 */ /* 0x000fc40008000000 */
[----:B------:R-:W-:Y:S01]  /*2e180*/  VIADD R0, R198, 0x15 ;  /* 0x00000015c6007836 */ /* 0x000fe20000000000 */
[----:B------:R1:W-:Y:S01]  /*2e190*/  @P6 STG.E desc[UR28][R68.64], R250 ;  /* 0x000000fa44006986 */ /* 0x0003e2000c10191c */
[C---:B---3--:R-:W-:Y:S01]  /*2e1a0*/  IMAD.WIDE R72, R77.reuse, 0x4, R2 ;  /* 0x000000044d487825 */ /* 0x048fe200078e0202 */
[----:B------:R-:W3:Y:S02]  /*2e1b0*/  LDCU UR43, c[0x0][0x398] ;  /* 0x00007300ff2b77ac */ /* 0x000ee40008000800 */
[----:B------:R2:W-:Y:S01]  /*2e1c0*/  @P2 STG.E desc[UR28][R70.64], R85 ;  /* 0x0000005546002986 */ /* 0x0005e2000c10191c */
[C---:B------:R-:W-:Y:S01]  /*2e1d0*/  IMAD.WIDE R74, R77.reuse, 0x4, R196 ;  /* 0x000000044d4a7825 */ /* 0x040fe200078e02c4 */
[----:B------:R-:W-:Y:S01]  /*2e1e0*/  IADD3 R77, PT, PT, R77, UR32, RZ ;  /* 0x000000204d4d7c10 */ /* 0x000fe2000fffe0ff */
[----:B------:R-:W3:Y:S01]  /*2e1f0*/  LDCU UR49, c[0x0][0x39c] ;  /* 0x00007380ff3177ac */ /* 0x000ee20008000800 */
[----:B------:R-:W-:Y:S01]  /*2e200*/  ISETP.GE.AND P2, PT, R0, UR54, PT ;  /* 0x0000003600007c0c */ /* 0x000fe2000bf46270 */
[----:B------:R-:W-:Y:S01]  /*2e210*/  VIADD R0, R198, 0x16 ;  /* 0x00000016c6007836 */ /* 0x000fe20000000000 */
[----:B------:R-:W-:Y:S01]  /*2e220*/  ISETP.LT.AND P6, PT, R199, UR38, !P1 ;  /* 0x00000026c7007c0c */ /* 0x000fe2000cfc1270 */
[----:B------:R3:W-:Y:S01]  /*2e230*/  @P5 STG.E desc[UR28][R72.64], R249 ;  /* 0x000000f948005986 */ /* 0x0007e2000c10191c */
[----:B------:R-:W-:Y:S01]  /*2e240*/  ISETP.LT.AND P1, PT, R200, UR35, !P1 ;  /* 0x00000023c8007c0c */ /* 0x000fe2000cf21270 */
[----:B-1----:R-:W-:Y:S01]  /*2e250*/  IMAD.WIDE R68, R77, 0x4, R2 ;  /* 0x000000044d447825 */ /* 0x002fe200078e0202 */
[----:B------:R-:W-:Y:S01]  /*2e260*/  ISETP.LT.AND P5, PT, R199, UR67, !P2 ;  /* 0x00000043c7007c0c */ /* 0x000fe2000d7a1270 */
[----:B------:R1:W-:Y:S01]  /*2e270*/  @P0 STG.E desc[UR28][R74.64], R86 ;  /* 0x000000564a000986 */ /* 0x0003e2000c10191c */
[----:B------:R-:W-:Y:S01]  /*2e280*/  ISETP.GE.AND P0, PT, R0, UR65, PT ;  /* 0x0000004100007c0c */ /* 0x000fe2000bf06270 */
[C---:B--2---:R-:W-:Y:S01]  /*2e290*/  IMAD.WIDE R70, R77.reuse, 0x4, R196 ;  /* 0x000000044d467825 */ /* 0x044fe200078e02c4 */
[----:B------:R-:W-:Y:S01]  /*2e2a0*/  IADD3 R0, PT, PT, R198, 0x17, RZ ;  /* 0x00000017c6007810 */ /* 0x000fe20007ffe0ff */
[----:B------:R2:W-:Y:S01]  /*2e2b0*/  @P4 STG.E desc[UR28][R68.64], R248 ;  /* 0x000000f844004986 */ /* 0x0005e2000c10191c */
[----:B------:R-:W-:Y:S01]  /*2e2c0*/  ISETP.LT.AND P2, PT, R200, UR26, !P2 ;  /* 0x0000001ac8007c0c */ /* 0x000fe2000d741270 */
[----:B------:R-:W-:Y:S01]  /*2e2d0*/  VIADD R77, R77, UR32 ;  /* 0x000000204d4d7c36 */ /* 0x000fe20008000000 */
[----:B------:R-:W-:Y:S01]  /*2e2e0*/  ISETP.LT.AND P4, PT, R199, UR40, !P0 ;  /* 0x00000028c7007c0c */ /* 0x000fe2000c781270 */
[----:B------:R2:W-:Y:S01]  /*2e2f0*/  @P3 STG.E desc[UR28][R70.64], R87 ;  /* 0x0000005746003986 */ /* 0x0005e2000c10191c */
[----:B------:R-:W-:Y:S01]  /*2e300*/  ISETP.GE.AND P3, PT, R0, UR55, PT ;  /* 0x0000003700007c0c */ /* 0x000fe2000bf66270 */
[C---:B---3--:R-:W-:Y:S01]  /*2e310*/  IMAD.WIDE R72, R77.reuse, 0x4, R2 ;  /* 0x000000044d487825 */ /* 0x048fe200078e0202 */
[----:B------:R-:W3:Y:S03]  /*2e320*/  LDCU UR58, c[0x0][0x398] ;  /* 0x00007300ff3a77ac */ /* 0x000ee60008000800 */
[C---:B-1----:R-:W-:Y:S01]  /*2e330*/  IMAD.WIDE R74, R77.reuse, 0x4, R196 ;  /* 0x000000044d4a7825 */ /* 0x042fe200078e02c4 */
[----:B------:R-:W-:Y:S01]  /*2e340*/  ISETP.LT.AND P0, PT, R200, UR33, !P0 ;  /* 0x00000021c8007c0c */ /* 0x000fe2000c701270 */
[----:B------:R-:W1:Y:S02]  /*2e350*/  LDCU UR68, c[0x0][0x398] ;  /* 0x00007300ff4477ac */ /* 0x000e640008000800 */
[----:B------:R-:W-:-:S02]  /*2e360*/  VIADD R77, R77, UR32 ;  /* 0x000000204d4d7c36 */ /* 0x000fc40008000000 */
[----:B------:R-:W-:Y:S01]  /*2e370*/  VIADD R0, R198, 0x18 ;  /* 0x00000018c6007836 */ /* 0x000fe20000000000 */
[----:B------:R1:W-:Y:S01]  /*2e380*/  @P6 STG.E desc[UR28][R72.64], R247 ;  /* 0x000000f748006986 */ /* 0x0003e2000c10191c */
[C---:B--2---:R-:W-:Y:S01]  /*2e390*/  IMAD.WIDE R68, R77.reuse, 0x4, R2 ;  /* 0x000000044d447825 */ /* 0x044fe200078e0202 */
[----:B------:R-:W2:Y:S02]  /*2e3a0*/  LDCU UR69, c[0x0][0x39c] ;  /* 0x00007380ff4577ac */ /* 0x000ea40008000800 */
[----:B------:R3:W-:Y:S01]  /*2e3b0*/  @P1 STG.E desc[UR28][R74.64], R88 ;  /* 0x000000584a001986 */ /* 0x0007e2000c10191c */
[C---:B------:R-:W-:Y:S01]  /*2e3c0*/  IMAD.WIDE R70, R77.reuse, 0x4, R196 ;  /* 0x000000044d467825 */ /* 0x040fe200078e02c4 */
[----:B------:R-:W-:Y:S01]  /*2e3d0*/  IADD3 R77, PT, PT, R77, UR32, RZ ;  /* 0x000000204d4d7c10 */ /* 0x000fe2000fffe0ff */
[----:B------:R-:W2:Y:S01]  /*2e3e0*/  LDCU UR39, c[0x0][0x398] ;  /* 0x00007300ff2777ac */ /* 0x000ea20008000800 */
        /* <DEDUP_REMOVED lines=17> */
[C---:B--2---:R-:W-:Y:S01]  /*2e500*/  IMAD.WIDE R68, R77.reuse, 0x4, R2 ;  /* 0x000000044d447825 */ /* 0x044fe200078e0202 */
[----:B------:R-:W2:Y:S03]  /*2e510*/  LDCU UR12, c[0x0][0x398] ;  /* 0x00007300ff0c77ac */ /* 0x000ea60008000800 */
[C---:B-1----:R-:W-:Y:S01]  /*2e520*/  IMAD.WIDE R70, R77.reuse, 0x4, R196 ;  /* 0x000000044d467825 */ /* 0x042fe200078e02c4 */
[----:B------:R-:W-:Y:S01]  /*2e530*/  ISETP.LT.AND P2, PT, R200, UR4, !P2 ;  /* 0x00000004c8007c0c */ /* 0x000fe2000d741270 */
[----:B------:R-:W1:Y:S02]  /*2e540*/  LDCU UR6, c[0x0][0x398] ;  /* 0x00007300ff0677ac */ /* 0x000e640008000800 */
        /* <DEDUP_REMOVED lines=40> */
[----:B----4-:R-:W-:Y:S01]  /*2e7d0*/  ISETP.GE.AND P0, PT, R0, UR18, PT ;  /* 0x0000001200007c0c */ /* 0x010fe2000bf06270 */
        /* <DEDUP_REMOVED lines=16> */
[C---:B----4-:R-:W-:Y:S01]  /*2e8e0*/  IMAD.WIDE R68, R77.reuse, 0x4, R2 ;  /* 0x000000044d447825 */ /* 0x050fe200078e0202 */
[----:B------:R-:W4:Y:S03]  /*2e8f0*/  LDCU UR40, c[0x0][0x39c] ;  /* 0x00007380ff2877ac */ /* 0x000f260008000800 */
[C---:B-1----:R-:W-:Y:S01]  /*2e900*/  IMAD.WIDE R70, R77.reuse, 0x4, R196 ;  /* 0x000000044d467825 */ /* 0x042fe200078e02c4 */
[----:B------:R1:W-:Y:S01]  /*2e910*/  @P6 STG.E desc[UR28][R68.64], R238 ;  /* 0x000000ee44006986 */ /* 0x0003e2000c10191c */
[----:B------:R-:W-:Y:S01]  /*2e920*/  ISETP.LT.AND P3, PT, R200, UR47, !P3 ;  /* 0x0000002fc8007c0c */ /* 0x000fe2000df61270 */
[----:B------:R-:W4:Y:S01]  /*2e930*/  LDCU UR65, c[0x0][0x398] ;  /* 0x00007300ff4177ac */ /* 0x000f220008000800 */
[----:B------:R-:W-:-:S02]  /*2e940*/  VIADD R77, R77, UR32 ;  /* 0x000000204d4d7c36 */ /* 0x000fc40008000000 */
[----:B------:R-:W-:Y:S01]  /*2e950*/  VIADD R0, R198, 0x21 ;  /* 0x00000021c6007836 */ /* 0x000fe20000000000 */
[----:B------:R1:W-:Y:S01]  /*2e960*/  @P2 STG.E desc[UR28][R70.64], R97 ;  /* 0x0000006146002986 */ /* 0x0003e2000c10191c */
[----:B---3--:R-:W-:Y:S01]  /*2e970*/  IMAD.WIDE R72, R77, 0x4, R2 ;  /* 0x000000044d487825 */ /* 0x008fe200078e0202 */
[----:B------:R-:W-:Y:S01]  /*2e980*/  ISETP.LT.AND P6, PT, R199, UR48, !P1 ;  /* 0x00000030c7007c0c */ /* 0x000fe2000cfc1270 */
[----:B------:R-:W3:Y:S01]  /*2e990*/  LDCU UR33, c[0x0][0x398] ;  /* 0x00007300ff2177ac */ /* 0x000ee20008000800 */
[----:B------:R-:W-:Y:S01]  /*2e9a0*/  ISETP.GE.AND P2, PT, R0, UR52, PT ;  /* 0x0000003400007c0c */ /* 0x000fe2000bf46270 */
[C---:B--2---:R-:W-:Y:S01]  /*2e9b0*/  IMAD.WIDE R74, R77.reuse, 0x4, R196 ;  /* 0x000000044d4a7825 */ /* 0x044fe200078e02c4 */
[----:B------:R-:W-:Y:S01]  /*2e9c0*/  IADD3 R77, PT, PT, R77, UR32, RZ ;  /* 0x000000204d4d7c10 */ /* 0x000fe2000fffe0ff */
[----:B------:R2:W-:Y:S01]  /*2e9d0*/  @P5 STG.E desc[UR28][R72.64], R237 ;  /* 0x000000ed48005986 */ /* 0x0005e2000c10191c */
[----:B------:R-:W3:Y:S01]  /*2e9e0*/  LDCU UR55, c[0x0][0x398] ;  /* 0x00007300ff3777ac */ /* 0x000ee20008000800 */
[----:B------:R-:W-:Y:S01]  /*2e9f0*/  VIADD R0, R198, 0x22 ;  /* 0x00000022c6007836 */ /* 0x000fe20000000000 */
[----:B------:R-:W-:Y:S01]  /*2ea00*/  ISETP.LT.AND P1, PT, R200, UR73, !P1 ;  /* 0x00000049c8007c0c */ /* 0x000fe2000cf21270 */
[----:B------:R2:W-:Y:S01]  /*2ea10*/  @P0 STG.E desc[UR28][R74.64], R98 ;  /* 0x000000624a000986 */ /* 0x0005e2000c10191c */
[----:B-1----:R-:W-:Y:S01]  /*2ea20*/  IMAD.WIDE R68, R77, 0x4, R2 ;  /* 0x000000044d447825 */ /* 0x002fe200078e0202 */
[----:B------:R-:W-:Y:S01]  /*2ea30*/  ISETP.LT.AND P5, PT, R199, UR71, !P2 ;  /* 0x00000047c7007c0c */ /* 0x000fe2000d7a1270 */
[----:B------:R-:W1:Y:S01]  /*2ea40*/  LDCU UR76, c[0x0][0x39c] ;  /* 0x00007380ff4c77ac */ /* 0x000e620008000800 */
[----:B------:R-:W-:Y:S01]  /*2ea50*/  ISETP.GE.AND P0, PT, R0, UR11, PT ;  /* 0x0000000b00007c0c */ /* 0x000fe2000bf06270 */
[C---:B------:R-:W-:Y:S01]  /*2ea60*/  IMAD.WIDE R70, R77.reuse, 0x4, R196 ;  /* 0x000000044d467825 */ /* 0x040fe200078e02c4 */
[----:B------:R-:W-:Y:S01]  /*2ea70*/  IADD3 R0, PT, PT, R198, 0x23, RZ ;  /* 0x00000023c6007810 */ /* 0x000fe20007ffe0ff */
[----:B------:R1:W-:Y:S01]  /*2ea80*/  @P4 STG.E desc[UR28][R68.64], R236 ;  /* 0x000000ec44004986 */ /* 0x0003e2000c10191c */
[----:B------:R-:W-:Y:S01]  /*2ea90*/  ISETP.LT.AND P2, PT, R200, UR30, !P2 ;  /* 0x0000001ec8007c0c */ /* 0x000fe2000d741270 */
[----:B------:R-:W-:Y:S01]  /*2eaa0*/  VIADD R77, R77, UR32 ;  /* 0x000000204d4d7c36 */ /* 0x000fe20008000000 */
[----:B------:R-:W-:Y:S01]  /*2eab0*/  ISETP.GE.AND P4, PT, R0, UR41, PT ;  /* 0x0000002900007c0c */ /* 0x000fe2000bf86270 */
[----:B------:R1:W-:Y:S01]  /*2eac0*/  @P3 STG.E desc[UR28][R70.64], R99 ;  /* 0x0000006346003986 */ /* 0x0003e2000c10191c */
[----:B------:R-:W3:Y:S01]  /*2ead0*/  LDCU UR66, c[0x0][0x398] ;  /* 0x00007300ff4277ac */ /* 0x000ee20008000800 */
[----:B--2---:R-:W-:Y:S01]  /*2eae0*/  IMAD.WIDE R72, R77, 0x4, R2 ;  /* 0x000000044d487825 */ /* 0x004fe200078e0202 */
[----:B------:R-:W-:Y:S01]  /*2eaf0*/  ISETP.LT.AND P3, PT, R199, UR59, !P0 ;  /* 0x0000003bc7007c0c */ /* 0x000fe2000c761270 */
[----:B------:R-:W2:Y:S02]  /*2eb00*/  LDCU UR46, c[0x0][0x398] ;  /* 0x00007300ff2e77ac */ /* 0x000ea40008000800 */
        /* <DEDUP_REMOVED lines=37> */
[----:B---3--:R-:W-:Y:S01]  /*2ed60*/  IMAD.WIDE R72, R77, 0x4, R2 ;  /* 0x000000044d487825 */ /* 0x008fe200078e0202 */
[----:B------:R-:W-:Y:S01]  /*2ed70*/  ISETP.LT.AND P6, PT, R199, UR39, !P0 ;  /* 0x00000027c7007c0c */ /* 0x000fe2000c7c1270 */
[----:B------:R-:W3:Y:S01]  /*2ed80*/  LDCU UR22, c[0x0][0x39c] ;  /* 0x00007380ff1677ac */ /* 0x000ee20008000800 */
        /* <DEDUP_REMOVED lines=8> */
[----:B-1----:R-:W-:Y:S01]  /*2ee10*/  IMAD.WIDE R68, R77, 0x4, R2 ;  /* 0x000000044d447825 */ /* 0x002fe200078e0202 */
[----:B------:R-:W-:Y:S01]  /*2ee20*/  ISETP.LT.AND P5, PT, R199, UR6, !P4 ;  /* 0x00000006c7007c0c */ /* 0x000fe2000e7a1270 */
[----:B------:R-:W1:Y:S01]  /*2ee30*/  LDCU UR36, c[0x0][0x398] ;  /* 0x00007300ff2477ac */ /* 0x000e620008000800 */
[----:B------:R3:W-:Y:S01]  /*2ee40*/  @P1 STG.E desc[UR28][R74.64], R104 ;  /* 0x000000684a001986 */ /* 0x0007e2000c10191c */
[C---:B--2---:R-:W-:Y:S01]  /*2ee50*/  IMAD.WIDE R70, R77.reuse, 0x4, R196 ;  /* 0x000000044d467825 */ /* 0x044fe200078e02c4 */
[----:B------:R-:W-:Y:S01]  /*2ee60*/  ISETP.GE.AND P1, PT, R0, UR38, PT ;  /* 0x0000002600007c0c */ /* 0x000fe2000bf26270 */
[----:B------:R-:W2:Y:S02]  /*2ee70*/  LDCU UR63, c[0x0][0x398] ;  /* 0x00007300ff3f77ac */ /* 0x000ea40008000800 */
[----:B------:R-:W-:Y:S01]  /*2ee80*/  VIADD R77, R77, UR32 ;  /* 0x000000204d4d7c36 */ /* 0x000fe20008000000 */
[----:B------:R-:W-:Y:S01]  /*2ee90*/  ISETP.LT.AND P4, PT, R200, UR45, !P4 ;  /* 0x0000002dc8007c0c */ /* 0x000fe2000e781270 */
[----:B------:R1:W-:Y:S01]  /*2eea0*/  @P3 STG.E desc[UR28][R68.64], R230 ;  /* 0x000000e644003986 */ /* 0x0003e2000c10191c */
[----:B------:R-:W-:Y:S01]  /*2eeb0*/  IADD3 R0, PT, PT, R198, 0x29, RZ ;  /* 0x00000029c6007810 */ /* 0x000fe20007ffe0ff */
[C---:B----4-:R-:W-:Y:S01]  /*2eec0*/  IMAD.WIDE R72, R77.reuse, 0x4, R2 ;  /* 0x000000044d487825 */ /* 0x050fe200078e0202 */
[----:B------:R-:W4:Y:S03]  /*2eed0*/  LDCU UR14, c[0x0][0x39c] ;  /* 0x00007380ff0e77ac */ /* 0x000f260008000800 */
[C---:B---3--:R-:W-:Y:S01]  /*2eee0*/  IMAD.WIDE R74, R77.reuse, 0x4, R196 ;  /* 0x000000044d4a7825 */ /* 0x048fe200078e02c4 */
[----:B------:R-:W-:Y:S01]  /*2eef0*/  ISETP.GE.AND P3, PT, R0, UR67, PT ;  /* 0x0000004300007c0c */ /* 0x000fe2000bf66270 */
[----:B------:R3:W-:Y:S01]  /*2ef00*/  @P2 STG.E desc[UR28][R70.64], R105 ;  /* 0x0000006946002986 */ /* 0x0007e2000c10191c */
[----:B------:R-:W2:Y:S01]  /*2ef10*/  LDCU UR37, c[0x0][0x39c] ;  /* 0x00007380ff2577ac */ /* 0x000ea20008000800 */
[----:B------:R-:W-:-:S02]  /*2ef20*/  VIADD R77, R77, UR32 ;  /* 0x000000204d4d7c36 */ /* 0x000fc40008000000 */
[----:B------:R-:W-:Y:S01]  /*2ef30*/  VIADD R0, R198, 0x2a ;  /* 0x0000002ac6007836 */ /* 0x000fe20000000000 */
[----:B------:R-:W-:Y:S01]  /*2ef40*/  ISETP.LT.AND P2, PT, R199, UR35, !P1 ;  /* 0x00000023c7007c0c */ /* 0x000fe2000cf41270 */
[----:B------:R2:W-:Y:S01]  /*2ef50*/  @P6 STG.E desc[UR28][R72.64], R229 ;  /* 0x000000e548006986 */ /* 0x0005e2000c10191c */
[C---:B-1----:R-:W-:Y:S01]  /*2ef60*/  IMAD.WIDE R68, R77.reuse, 0x4, R2 ;  /* 0x000000044d447825 */ /* 0x042fe200078e0202 */
[----:B------:R-:W-:Y:S01]  /*2ef70*/  ISETP.LT.AND P1, PT, R200, UR54, !P1 ;  /* 0x00000036c8007c0c */ /* 0x000fe2000cf21270 */
[----:B------:R-:W1:Y:S01]  /*2ef80*/  LDCU UR53, c[0x0][0x398] ;  /* 0x00007300ff3577ac */ /* 0x000e620008000800 */
[----:B------:R1:W-:Y:S01]  /*2ef90*/  @P0 STG.E desc[UR28][R74.64], R106 ;  /* 0x0000006a4a000986 */ /* 0x0003e2000c10191c */
[----:B---3--:R-:W-:Y:S01]  /*2efa0*/  IMAD.WIDE R70, R77, 0x4, R196 ;  /* 0x000000044d467825 */ /* 0x008fe200078e02c4 */
[----:B------:R-:W-:Y:S01]  /*2efb0*/  ISETP.LT.AND P0, PT, R199, UR26, !P3 ;  /* 0x0000001ac7007c0c */ /* 0x000fe2000df01270 */
[----:B------:R-:W3:Y:S02]  /*2efc0*/  LDCU UR42, c[0x0][0x398] ;  /* 0x00007300ff2a77ac */ /* 0x000ee40008000800 */
[----:B------:R-:W-:Y:S01]  /*2efd0*/  VIADD R77, R77, UR32 ;  /* 0x000000204d4d7c36 */ /* 0x000fe20008000000 */
[----:B------:R-:W-:Y:S01]  /*2efe0*/  ISETP.GE.AND P6, PT, R0, UR40, PT ;  /* 0x0000002800007c0c */ /* 0x000fe2000bfc6270 */
[----:B------:R3:W-:Y:S01]  /*2eff0*/  @P5 STG.E desc[UR28][R68.64], R228 ;  /* 0x000000e444005986 */ /* 0x0007e2000c10191c */
[----:B------:R-:W-:Y:S01]  /*2f000*/  ISETP.LT.AND P3, PT, R200, UR65, !P3 ;  /* 0x00000041c8007c0c */ /* 0x000fe2000df61270 */
[----:B------:R-:W-:Y:S01]  /*2f010*/  VIADD R79, R77, UR32 ;  /* 0x000000204d4f7c36 */ /* 0x000fe20008000000 */
[----:B------:R-:W-:Y:S01]  /*2f020*/  IADD3 R0, PT, PT, R198, 0x2b, RZ ;  /* 0x0000002bc6007810 */ /* 0x000fe20007ffe0ff */
[----:B------:R4:W-:Y:S01]  /*2f030*/  @P4 STG.E desc[UR28][R70.64], R107 ;  /* 0x0000006b46004986 */ /* 0x0009e2000c10191c */
[----:B------:R-:W-:Y:S01]  /*2f040*/  ISETP.LT.AND P4, PT, R199, UR33, !P6 ;  /* 0x00000021c7007c0c */ /* 0x000fe2000f781270 */
[----:B--2---:R-:W-:Y:S01]  /*2f050*/  IMAD.WIDE R72, R77, 0x4, R2 ;  /* 0x000000044d487825 */ /* 0x004fe200078e0202 */
[----:B------:R-:W-:Y:S01]  /*2f060*/  ISETP.LT.AND P6, PT, R200, UR55, !P6 ;  /* 0x00000037c8007c0c */ /* 0x000fe2000f7c1270 */
[----:B------:R-:W2:Y:S02]  /*2f070*/  LDCU UR34, c[0x0][0x398] ;  /* 0x00007300ff2277ac */ /* 0x000ea40008000800 */
[--C-:B-1----:R-:W-:Y:S01]  /*2f080*/  IMAD.WIDE R74, R79, 0x4, R196.reuse ;  /* 0x000000044f4a7825 */ /* 0x102fe200078e02c4 */
[----:B------:R-:W-:Y:S01]  /*2f090*/  ISETP.GE.AND P5, PT, R0, UR76, PT ;  /* 0x0000004c00007c0c */ /* 0x000fe2000bfa6270 */
[----:B------:R-:W1:Y:S02]  /*2f0a0*/  LDCU UR74, c[0x0][0x39c] ;  /* 0x00007380ff4a77ac */ /* 0x000e640008000800 */
[----:B---3--:R-:W-:Y:S01]  /*2f0b0*/  IMAD.WIDE R68, R77, 0x4, R196 ;  /* 0x000000044d447825 */ /* 0x008fe200078e02c4 */
[----:B------:R-:W3:Y:S03]  /*2f0c0*/  LDCU UR20, c[0x0][0x39c] ;  /* 0x00007380ff1477ac */ /* 0x000ee60008000800 */
[C-C-:B----4-:R-:W-:Y:S01]  /*2f0d0*/  IMAD.WIDE R70, R79.reuse, 0x4, R2.reuse ;  /* 0x000000044f467825 */ /* 0x150fe200078e0202 */
[----:B------:R-:W-:Y:S01]  /*2f0e0*/  IADD3 R79, PT, PT, R79, UR32, RZ ;  /* 0x000000204f4f7c10 */ /* 0x000fe2000fffe0ff */
[----:B------:R-:W-:Y:S01]  /*2f0f0*/  @P2 STG.E desc[UR28][R72.64], R227 ;  /* 0x000000e348002986 */ /* 0x000fe2000c10191c */
[----:B------:R-:W-:Y:S01]  /*2f100*/  IADD3 R0, PT, PT, R198, 0x2c, RZ ;  /* 0x0000002cc6007810 */ /* 0x000fe20007ffe0ff */
[----:B------:R-:W4:Y:S02]  /*2f110*/  LDCU UR61, c[0x0][0x398] ;  /* 0x00007300ff3d77ac */ /* 0x000f240008000800 */
[----:B------:R1:W-:Y:S01]  /*2f120*/  @P1 STG.E desc[UR28][R68.64], R108 ;  /* 0x0000006c44001986 */ /* 0x0003e2000c10191c */
[----:B------:R-:W-:Y:S01]  /*2f130*/  ISETP.LT.AND P1, PT, R199, UR66, !P5 ;  /* 0x00000042c7007c0c */ /* 0x000fe2000ef21270 */
[----:B------:R-:W2:Y:S02]  /*2f140*/  LDCU UR51, c[0x0][0x398] ;  /* 0x00007300ff3377ac */ /* 0x000ea40008000800 */
[----:B------:R3:W-:Y:S01]  /*2f150*/  @P0 STG.E desc[UR28][R70.64], R226 ;  /* 0x000000e246000986 */ /* 0x0007e2000c10191c */
[----:B------:R-:W-:Y:S01]  /*2f160*/  ISETP.LT.AND P5, PT, R200, UR46, !P5 ;  /* 0x0000002ec8007c0c */ /* 0x000fe2000efa1270 */
[----:B------:R-:W2:Y:S01]  /*2f170*/  LDCU UR18, c[0x0][0x398] ;  /* 0x00007300ff1277ac */ /* 0x000ea20008000800 */
[----:B------:R-:W-:Y:S01]  /*2f180*/  ISETP.GE.AND P2, PT, R0, UR56, PT ;  /* 0x0000003800007c0c */ /* 0x000fe2000bf46270 */
[----:B------:R-:W-:Y:S01]  /*2f190*/  @P3 STG.E desc[UR28][R74.64], R109 ;  /* 0x0000006d4a003986 */ /* 0x000fe2000c10191c */
[----:B------:R-:W2:Y:S01]  /*2f1a0*/  LDCU UR75, c[0x0][0x398] ;  /* 0x00007300ff4b77ac */ /* 0x000ea20008000800 */
[C---:B-1----:R-:W-:Y:S01]  /*2f1b0*/  IMAD.WIDE R68, R79.reuse, 0x4, R2 ;  /* 0x000000044f447825 */ /* 0x042fe200078e0202 */
[----:B------:R-:W1:Y:S03]  /*2f1c0*/  LDCU UR60, c[0x0][0x398] ;  /* 0x00007300ff3c77ac */ /* 0x000e660008000800 */
[C---:B---3--:R-:W-:Y:S01]  /*2f1d0*/  IMAD.WIDE R70, R79.reuse, 0x4, R196 ;  /* 0x000000044f467825 */ /* 0x048fe200078e02c4 */
[----:B------:R3:W-:Y:S01]  /*2f1e0*/  @P4 STG.E desc[UR28][R68.64], R225 ;  /* 0x000000e144004986 */ /* 0x0007e2000c10191c */
[----:B------:R-:W-:Y:S01]  /*2f1f0*/  ISETP.GE.AND P0, PT, R76, UR62, PT ;  /* 0x0000003e4c007c0c */ /* 0x000fe2000bf06270 */
[----:B------:R-:W1:Y:S01]  /*2f200*/  LDCU UR50, c[0x0][0x39c] ;  /* 0x00007380ff3277ac */ /* 0x000e620008000800 */
[----:B------:R-:W-:Y:S01]  /*2f210*/  VIADD R79, R79, UR32 ;  /* 0x000000204f4f7c36 */ /* 0x000fe20008000000 */
[----:B------:R1:W-:Y:S01]  /*2f220*/  @P6 STG.E desc[UR28][R70.64], R110 ;  /* 0x0000006e46006986 */ /* 0x0003e2000c10191c */
[----:B------:R-:W-:Y:S01]  /*2f230*/  ISETP.LT.AND P6, PT, R199, UR8, !P2 ;  /* 0x00000008c7007c0c */ /* 0x000fe2000d7c1270 */
[----:B------:R-:W-:Y:S01]  /*2f240*/  VIADD R0, R198, 0x2e ;  /* 0x0000002ec6007836 */ /* 0x000fe20000000000 */
[----:B------:R-:W2:Y:S01]  /*2f250*/  LDCU UR47, c[0x0][0x398] ;  /* 0x00007300ff2f77ac */ /* 0x000ea20008000800 */
[C---:B------:R-:W-:Y:S01]  /*2f260*/  IMAD.WIDE R72, R79.reuse, 0x4, R2 ;  /* 0x000000044f487825 */ /* 0x040fe200078e0202 */
[----:B------:R-:W2:Y:S03]  /*2f270*/  LDCU UR24, c[0x0][0x398] ;  /* 0x00007300ff1877ac */ /* 0x000ea60008000800 */
[C---:B---3--:R-:W-:Y:S01]  /*2f280*/  IMAD.WIDE R68, R79.reuse, 0x4, R196 ;  /* 0x000000044f447825 */ /* 0x048fe200078e02c4 */
[----:B------:R-:W-:Y:S01]  /*2f290*/  @P1 STG.E desc[UR28][R72.64], R224 ;  /* 0x000000e048001986 */ /* 0x000fe2000c10191c */
[----:B------:R-:W3:Y:S02]  /*2f2a0*/  LDCU UR48, c[0x0][0x39c] ;  /* 0x00007380ff3077ac */ /* 0x000ee40008000800 */
[----:B------:R-:W-:Y:S01]  /*2f2b0*/  VIADD R77, R79, UR32 ;  /* 0x000000204f4d7c36 */ /* 0x000fe20008000000 */
[----:B------:R-:W-:Y:S01]  /*2f2c0*/  ISETP.LT.AND P2, PT, R200, UR64, !P2 ;  /* 0x00000040c8007c0c */ /* 0x000fe2000d741270 */
[----:B------:R2:W-:Y:S01]  /*2f2d0*/  @P5 STG.E desc[UR28][R68.64], R111 ;  /* 0x0000006f44005986 */ /* 0x0005e2000c10191c */
[----:B------:R-:W-:Y:S01]  /*2f2e0*/  ISETP.LT.AND P5, PT, R199, UR4, !P0 ;  /* 0x00000004c7007c0c */ /* 0x000fe2000c7a1270 */
[C---:B-1----:R-:W-:Y:S01]  /*2f2f0*/  IMAD.WIDE R70, R77.reuse, 0x4, R2 ;  /* 0x000000044d467825 */ /* 0x042fe200078e0202 */
[----:B------:R-:W-:Y:S01]  /*2f300*/  ISETP.GE.AND P3, PT, R0, UR22, PT ;  /* 0x0000001600007c0c */ /* 0x000fe2000bf66270 */
[----:B------:R-:W1:Y:S01]  /*2f310*/  LDCU UR73, c[0x0][0x398] ;  /* 0x00007300ff4977ac */ /* 0x000e620008000800 */
[C---:B------:R-:W-:Y:S01]  /*2f320*/  ISETP.LT.AND P0, PT, R200.reuse, UR44, !P0 ;  /* 0x0000002cc8007c0c */ /* 0x040fe2000c701270 */
[----:B------:R-:W-:Y:S01]  /*2f330*/  IMAD.WIDE R74, R77, 0x4, R196 ;  /* 0x000000044d4a7825 */ /* 0x000fe200078e02c4 */
[----:B------:R3:W-:Y:S01]  /*2f340*/  @P6 STG.E desc[UR28][R70.64], R223 ;  /* 0x000000df46006986 */ /* 0x0007e2000c10191c */
[----:B------:R-:W-:Y:S01]  /*2f350*/  ISETP.LT.AND P6, PT, R199, UR36, !P3 ;  /* 0x00000024c7007c0c */ /* 0x000fe2000dfc1270 */
[----:B------:R-:W1:Y:S01]  /*2f360*/  LDCU UR71, c[0x0][0x39c] ;  /* 0x00007380ff4777ac */ /* 0x000e620008000800 */
[----:B------:R-:W-:Y:S01]  /*2f370*/  VIADD R77, R77, UR32 ;  /* 0x000000204d4d7c36 */ /* 0x000fe20008000000 */
[----:B------:R-:W-:Y:S01]  /*2f380*/  ISETP.LT.AND P3, PT, R200, UR63, !P3 ;  /* 0x0000003fc8007c0c */ /* 0x000fe2000df61270 */
[----:B------:R-:W-:Y:S01]  /*2f390*/  VIADD R0, R198, 0x2f ;  /* 0x0000002fc6007836 */ /* 0x000fe20000000000 */
[----:B------:R-:W-:Y:S01]  /*2f3a0*/  @P2 STG.E desc[UR28][R74.64], R112 ;  /* 0x000000704a002986 */ /* 0x000fe2000c10191c */
[C---:B--2---:R-:W-:Y:S01]  /*2f3b0*/  IMAD.WIDE R68, R77.reuse, 0x4, R2 ;  /* 0x000000044d447825 */ /* 0x044fe200078e0202 */
[----:B------:R-:W2:Y:S03]  /*2f3c0*/  LDCU UR52, c[0x0][0x398] ;  /* 0x00007300ff3477ac */ /* 0x000ea60008000800 */
[C---:B------:R-:W-:Y:S01]  /*2f3d0*/  VIADD R79, R77.reuse, UR32 ;  /* 0x000000204d4f7c36 */ /* 0x040fe20008000000 */
[----:B------:R-:W-:Y:S01]  /*2f3e0*/  ISETP.GE.AND P4, PT, R0, UR14, PT ;  /* 0x0000000e00007c0c */ /* 0x000fe2000bf86270 */
[----:B---3--:R-:W-:Y:S01]  /*2f3f0*/  IMAD.WIDE R70, R77, 0x4, R196 ;  /* 0x000000044d467825 */ /* 0x008fe200078e02c4 */
[----:B------:R-:W-:Y:S01]  /*2f400*/  IADD3 R0, PT, PT, R198, 0x30, RZ ;  /* 0x00000030c6007810 */ /* 0x000fe20007ffe0ff */
[----:B------:R3:W-:Y:S01]  /*2f410*/  @P5 STG.E desc[UR28][R68.64], R222 ;  /* 0x000000de44005986 */ /* 0x0007e2000c10191c */
[----:B------:R-:W1:Y:S01]  /*2f420*/  LDCU UR30, c[0x0][0x398] ;  /* 0x00007300ff1e77ac */ /* 0x000e620008000800 */
[----:B------:R-:W-:Y:S01]  /*2f430*/  IMAD.WIDE R72, R79, 0x4, R2 ;  /* 0x000000044f487825 */ /* 0x000fe200078e0202 */
[----:B------:R-:W-:Y:S01]  /*2f440*/  ISETP.GE.AND P1, PT, R0, UR37, PT ;  /* 0x0000002500007c0c */ /* 0x000fe2000bf26270 */
[----:B------:R1:W-:Y:S01]  /*2f450*/  @P0 STG.E desc[UR28][R70.64], R113 ;  /* 0x0000007146000986 */ /* 0x0003e2000c10191c */
[----:B------:R-:W-:Y:S01]  /*2f460*/  ISETP.LT.AND P0, PT, R199, UR53, !P4 ;  /* 0x00000035c7007c0c */ /* 0x000fe2000e701270 */
[----:B------:R-:W1:Y:S01]  /*2f470*/  LDCU UR11, c[0x0][0x398] ;  /* 0x00007300ff0b77ac */ /* 0x000e620008000800 */
[----:B------:R-:W-:Y:S01]  /*2f480*/  ISETP.LT.AND P4, PT, R200, UR42, !P4 ;  /* 0x0000002ac8007c0c */ /* 0x000fe2000e781270 */
[----:B------:R1:W-:Y:S01]  /*2f490*/  @P6 STG.E desc[UR28][R72.64], R221 ;  /* 0x000000dd48006986 */ /* 0x0003e2000c10191c */
[----:B------:R-:W2:Y:S01]  /*2f4a0*/  LDCU UR59, c[0x0][0x39c] ;  /* 0x00007380ff3b77ac */ /* 0x000ea20008000800 */
[C---:B---3--:R-:W-:Y:S01]  /*2f4b0*/  IMAD.WIDE R68, R79.reuse, 0x4, R196 ;  /* 0x000000044f447825 */ /* 0x048fe200078e02c4 */
[----:B------:R-:W-:Y:S01]  /*2f4c0*/  IADD3 R0, PT, PT, R198, 0x31, RZ ;  /* 0x00000031c6007810 */ /* 0x000fe20007ffe0ff */
[----:B------:R-:W3:Y:S02]  /*2f4d0*/  LDCU UR72, c[0x0][0x398] ;  /* 0x00007300ff4877ac */ /* 0x000ee40008000800 */
[----:B------:R-:W-:Y:S01]  /*2f4e0*/  VIADD R79, R79, UR32 ;  /* 0x000000204f4f7c36 */ /* 0x000fe20008000000 */
[----:B------:R2:W-:Y:S01]  /*2f4f0*/  @P3 STG.E desc[UR28][R68.64], R114 ;  /* 0x0000007244003986 */ /* 0x0005e2000c10191c */
[----:B------:R-:W-:Y:S01]  /*2f500*/  ISETP.LT.AND P3, PT, R199, UR34, !P1 ;  /* 0x00000022c7007c0c */ /* 0x000fe2000cf61270 */
[----:B------:R-:W3:Y:S01]  /*2f510*/  LDCU UR41, c[0x0][0x398] ;  /* 0x00007300ff2977ac */ /* 0x000ee20008000800 */
[----:B------:R-:W-:-:S02]  /*2f520*/  ISETP.GE.AND P2, PT, R0, UR74, PT ;  /* 0x0000004a00007c0c */ /* 0x000fc4000bf46270 */
[C---:B------:R-:W-:Y:S01]  /*2f530*/  IADD3 R77, PT, PT, R79.reuse, UR32, RZ ;  /* 0x000000204f4d7c10 */ /* 0x040fe2000fffe0ff */
[----:B------:R-:W-:Y:S01]  /*2f540*/  VIADD R0, R198, 0x32 ;  /* 0x00000032c6007836 */ /* 0x000fe20000000000 */
[----:B------:R-:W3:Y:S01]  /*2f550*/  LDCU UR57, c[0x0][0x39c] ;  /* 0x00007380ff3977ac */ /* 0x000ee20008000800 */
[C---:B-1----:R-:W-:Y:S01]  /*2f560*/  IMAD.WIDE R70, R79.reuse, 0x4, R2 ;  /* 0x000000044f467825 */ /* 0x042fe200078e0202 */
[----:B------:R-:W1:Y:S03]  /*2f570*/  LDCU UR15, c[0x0][0x398] ;  /* 0x00007300ff0f77ac */ /* 0x000e660008000800 */
[----:B------:R-:W-:Y:S01]  /*2f580*/  IMAD.WIDE R72, R79, 0x4, R196 ;  /* 0x000000044f487825 */ /* 0x000fe200078e02c4 */
[----:B------:R-:W-:Y:S01]  /*2f590*/  ISETP.GE.AND P5, PT, R0, UR20, PT ;  /* 0x0000001400007c0c */ /* 0x000fe2000bfa6270 */
[----:B------:R1:W-:Y:S01]  /*2f5a0*/  @P0 STG.E desc[UR28][R70.64], R220 ;  /* 0x000000dc46000986 */ /* 0x0003e2000c10191c */
[----:B------:R-:W3:Y:S01]  /*2f5b0*/  LDCU UR77, c[0x0][0x398] ;  /* 0x00007300ff4d77ac */ /* 0x000ee20008000800 */
[----:B--2---:R-:W-:Y:S01]  /*2f5c0*/  IMAD.WIDE R68, R77, 0x4, R2 ;  /* 0x000000044d447825 */ /* 0x004fe200078e0202 */
[C---:B----4-:R-:W-:Y:S01]  /*2f5d0*/  ISETP.LT.AND P1, PT, R200.reuse, UR61, !P1 ;  /* 0x0000003dc8007c0c */ /* 0x050fe2000cf21270 */
[----:B------:R-:W-:Y:S01]  /*2f5e0*/  @P4 STG.E desc[UR28][R72.64], R115 ;  /* 0x0000007348004986 */ /* 0x000fe2000c10191c */
[----:B------:R-:W-:Y:S01]  /*2f5f0*/  ISETP.LT.AND P4, PT, R199, UR51, !P2 ;  /* 0x00000033c7007c0c */ /* 0x000fe2000d781270 */
[C---:B------:R-:W-:Y:S01]  /*2f600*/  IMAD.WIDE R74, R77.reuse, 0x4, R196 ;  /* 0x000000044d4a7825 */ /* 0x040fe200078e02c4 */
[----:B------:R-:W-:Y:S01]  /*2f610*/  ISETP.LT.AND P2, PT, R200, UR18, !P2 ;  /* 0x00000012c8007c0c */ /* 0x000fe2000d741270 */
[----:B------:R2:W-:Y:S01]  /*2f620*/  @P3 STG.E desc[UR28][R68.64], R219 ;  /* 0x000000db44003986 */ /* 0x0005e2000c10191c */
[----:B------:R-:W-:Y:S01]  /*2f630*/  IADD3 R0, PT, PT, R198, 0x33, RZ ;  /* 0x00000033c6007810 */ /* 0x000fe20007ffe0ff */
[----:B------:R-:W-:Y:S01]  /*2f640*/  VIADD R77, R77, UR32 ;  /* 0x000000204d4d7c36 */ /* 0x000fe20008000000 */
[----:B------:R-:W-:Y:S01]  /*2f650*/  ISETP.LT.AND P3, PT, R199, UR75, !P5 ;  /* 0x0000004bc7007c0c */ /* 0x000fe2000ef61270 */
[----:B------:R-:W4:Y:S03]  /*2f660*/  LDCU UR16, c[0x0][0x39c] ;  /* 0x00007380ff1077ac */ /* 0x000f260008000800 */
[C---:B------:R-:W-:Y:S01]  /*2f670*/  IADD3 R79, PT, PT, R77.reuse, UR32, RZ ;  /* 0x000000204d4f7c10 */ /* 0x040fe2000fffe0ff */
[C---:B-1----:R-:W-:Y:S01]  /*2f680*/  IMAD.WIDE R70, R77.reuse, 0x4, R2 ;  /* 0x000000044d467825 */ /* 0x042fe200078e0202 */
[----:B------:R-:W-:Y:S01]  /*2f690*/  ISETP.LT.AND P5, PT, R200, UR60, !P5 ;  /* 0x0000003cc8007c0c */ /* 0x000fe2000efa1270 */
[----:B------:R-:W-:Y:S01]  /*2f6a0*/  @P1 STG.E desc[UR28][R74.64], R116 ;  /* 0x000000744a001986 */ /* 0x000fe2000c10191c */
[----:B------:R-:W-:Y:S01]  /*2f6b0*/  ISETP.GE.AND P6, PT, R0, UR50, PT ;  /* 0x0000003200007c0c */ /* 0x000fe2000bfc6270 */
[----:B--2---:R-:W-:Y:S01]  /*2f6c0*/  IMAD.WIDE R68, R77, 0x4, R196 ;  /* 0x000000044d447825 */ /* 0x004fe200078e02c4 */
[----:B------:R-:W1:Y:S03]  /*2f6d0*/  LDCU UR43, c[0x0][0x398] ;  /* 0x00007300ff2b77ac */ /* 0x000e660008000800 */
[----:B------:R-:W-:Y:S01]  /*2f6e0*/  IMAD.WIDE R72, R79, 0x4, R2 ;  /* 0x000000044f487825 */ /* 0x000fe200078e0202 */
[----:B------:R2:W-:Y:S01]  /*2f6f0*/  @P4 STG.E desc[UR28][R70.64], R218 ;  /* 0x000000da46004986 */ /* 0x0005e2000c10191c */
[----:B------:R-:W1:Y:S02]  /*2f700*/  LDCU UR58, c[0x0][0x39c] ;  /* 0x00007380ff3a77ac */ /* 0x000e640008000800 */
[----:B------:R-:W-:Y:S01]  /*2f710*/  VIADD R0, R198, 0x34 ;  /* 0x00000034c6007836 */ /* 0x000fe20000000000 */
[----:B------:R3:W-:Y:S01]  /*2f720*/  @P2 STG.E desc[UR28][R68.64], R117 ;  /* 0x0000007544002986 */ /* 0x0007e2000c10191c */
[----:B------:R-:W1:Y:S03]  /*2f730*/  LDCU UR70, c[0x0][0x398] ;  /* 0x00007300ff4677ac */ /* 0x000e660008000800 */
[----:B------:R4:W-:Y:S01]  /*2f740*/  @P3 STG.E desc[UR28][R72.64], R217 ;  /* 0x000000d948003986 */ /* 0x0009e2000c10191c */
[----:B------:R-:W-:Y:S01]  /*2f750*/  ISETP.LT.AND P3, PT, R199, UR47, !P6 ;  /* 0x0000002fc7007c0c */ /* 0x000fe2000f761270 */
[----:B------:R-:W1:Y:S01]  /*2f760*/  LDCU UR68, c[0x0][0x398] ;  /* 0x00007300ff4477ac */ /* 0x000e620008000800 */
[----:B------:R-:W-:Y:S01]  /*2f770*/  ISETP.LT.AND P6, PT, R200, UR24, !P6 ;  /* 0x00000018c8007c0c */ /* 0x000fe2000f7c1270 */
[C---:B--2---:R-:W-:Y:S01]  /*2f780*/  IMAD.WIDE R70, R79.reuse, 0x4, R196 ;  /* 0x000000044f467825 */ /* 0x044fe200078e02c4 */
[----:B------:R-:W-:Y:S01]  /*2f790*/  IADD3 R79, PT, PT, R79, UR32, RZ ;  /* 0x000000204f4f7c10 */ /* 0x000fe2000fffe0ff */
[----:B------:R-:W2:Y:S01]  /*2f7a0*/  LDCU UR49, c[0x0][0x398] ;  /* 0x00007300ff3177ac */ /* 0x000ea20008000800 */
[----:B------:R-:W-:Y:S01]  /*2f7b0*/  ISETP.GE.AND P0, PT, R0, UR48, PT ;  /* 0x0000003000007c0c */ /* 0x000fe2000bf06270 */
[----:B------:R-:W-:Y:S01]  /*2f7c0*/  VIADD R0, R198, 0x35 ;  /* 0x00000035c6007836 */ /* 0x000fe20000000000 */
[----:B------:R1:W-:Y:S01]  /*2f7d0*/  @P5 STG.E desc[UR28][R70.64], R118 ;  /* 0x0000007646005986 */ /* 0x0003e2000c10191c */
[----:B---3--:R-:W-:Y:S01]  /*2f7e0*/  IMAD.WIDE R68, R79, 0x4, R2 ;  /* 0x000000044f447825 */ /* 0x008fe200078e0202 */
[----:B------:R-:W-:Y:S01]  /*2f7f0*/  ISETP.LT.AND P5, PT, R199, UR73, !P0 ;  /* 0x00000049c7007c0c */ /* 0x000fe2000c7a1270 */
[----:B------:R-:W3:Y:S02]  /*2f800*/  LDCU UR39, c[0x0][0x39c] ;  /* 0x00007380ff2777ac */ /* 0x000ee40008000800 */
[C---:B----4-:R-:W-:Y:S01]  /*2f810*/  IMAD.WIDE R72, R79.reuse, 0x4, R196 ;  /* 0x000000044f487825 */ /* 0x050fe200078e02c4 */
[----:B------:R-:W-:Y:S01]  /*2f820*/  ISETP.GE.AND P1, PT, R0, UR71, PT ;  /* 0x0000004700007c0c */ /* 0x000fe2000bf26270 */
[----:B------:R4:W-:Y:S01]  /*2f830*/  @P3 STG.E desc[UR28][R68.64], R216 ;  /* 0x000000d844003986 */ /* 0x0009e2000c10191c */
[----:B------:R-:W2:Y:S01]  /*2f840*/  LDCU UR12, c[0x0][0x398] ;  /* 0x00007300ff0c77ac */ /* 0x000ea20008000800 */
[----:B------:R-:W-:Y:S01]  /*2f850*/  VIADD R77, R79, UR32 ;  /* 0x000000204f4d7c36 */ /* 0x000fe20008000000 */
[----:B------:R-:W-:Y:S01]  /*2f860*/  ISETP.LT.AND P0, PT, R200, UR52, !P0 ;  /* 0x00000034c8007c0c */ /* 0x000fe2000c701270 */
[----:B------:R-:W-:Y:S01]  /*2f870*/  VIADD R0, R198, 0x36 ;  /* 0x00000036c6007836 */ /* 0x000fe20000000000 */
[----:B------:R-:W-:Y:S01]  /*2f880*/  @P6 STG.E desc[UR28][R72.64], R119 ;  /* 0x0000007748006986 */ /* 0x000fe2000c10191c */
[----:B------:R-:W-:Y:S01]  /*2f890*/  ISETP.LT.AND P6, PT, R199, UR30, !P1 ;  /* 0x0000001ec7007c0c */ /* 0x000fe2000cfc1270 */
[C---:B-1----:R-:W-:Y:S01]  /*2f8a0*/  IMAD.WIDE R70, R77.reuse, 0x4, R2 ;  /* 0x000000044d467825 */ /* 0x042fe200078e0202 */
[----:B------:R-:W-:Y:S01]  /*2f8b0*/  ISETP.LT.AND P1, PT, R200, UR11, !P1 ;  /* 0x0000000bc8007c0c */ /* 0x000fe2000cf21270 */
[----:B------:R-:W1:Y:S01]  /*2f8c0*/  LDCU UR69, c[0x0][0x398] ;  /* 0x00007300ff4577ac */ /* 0x000e620008000800 */
[----:B------:R-:W-:Y:S01]  /*2f8d0*/  ISETP.GE.AND P4, PT, R0, UR59, PT ;  /* 0x0000003b00007c0c */ /* 0x000fe2000bf86270 */
[C---:B------:R-:W-:Y:S01]  /*2f8e0*/  IMAD.WIDE R74, R77.reuse, 0x4, R196 ;  /* 0x000000044d4a7825 */ /* 0x040fe200078e02c4 */
[----:B------:R-:W-:Y:S01]  /*2f8f0*/  IADD3 R77, PT, PT, R77, UR32, RZ ;  /* 0x000000204d4d7c10 */ /* 0x000fe2000fffe0ff */
[----:B------:R2:W-:Y:S01]  /*2f900*/  @P5 STG.E desc[UR28][R70.64], R215 ;  /* 0x000000d746005986 */ /* 0x0005e2000c10191c */
[----:B------:R-:W-:Y:S01]  /*2f910*/  ISETP.LT.AND P5, PT, R199, UR72, !P4 ;  /* 0x00000048c7007c0c */ /* 0x000fe2000e7a1270 */
[----:B------:R-:W-:Y:S01]  /*2f920*/  VIADD R0, R198, 0x37 ;  /* 0x00000037c6007836 */ /* 0x000fe20000000000 */
[----:B------:R-:W-:Y:S01]  /*2f930*/  ISETP.LT.AND P4, PT, R200, UR41, !P4 ;  /* 0x00000029c8007c0c */ /* 0x000fe2000e781270 */
[C---:B----4-:R-:W-:Y:S01]  /*2f940*/  IMAD.WIDE R68, R77.reuse, 0x4, R2 ;  /* 0x000000044d447825 */ /* 0x050fe200078e0202 */
[----:B------:R-:W-:Y:S01]  /*2f950*/  @P0 STG.E desc[UR28][R74.64], R120 ;  /* 0x000000784a000986 */ /* 0x000fe2000c10191c */
[----:B------:R-:W4:Y:S01]  /*2f960*/  LDCU UR6, c[0x0][0x39c] ;  /* 0x00007380ff0677ac */ /* 0x000f220008000800 */
[----:B------:R-:W-:Y:S01]  /*2f970*/  ISETP.GE.AND P2, PT, R0, UR57, PT ;  /* 0x0000003900007c0c */ /* 0x000fe2000bf46270 */
[C---:B------:R-:W-:Y:S01]  /*2f980*/  VIADD R79, R77.reuse, UR32 ;  /* 0x000000204d4f7c36 */ /* 0x040fe20008000000 */
[----:B------:R-:W1:Y:S01]  /*2f990*/  LDCU UR45, c[0x0][0x398] ;  /* 0x00007300ff2d77ac */ /* 0x000e620008000800 */
[----:B--2---:R-:W-:Y:S01]  /*2f9a0*/  IMAD.WIDE R70, R77, 0x4, R196 ;  /* 0x000000044d467825 */ /* 0x004fe200078e02c4 */
[----:B------:R2:W-:Y:S01]  /*2f9b0*/  @P6 STG.E desc[UR28][R68.64], R214 ;  /* 0x000000d644006986 */ /* 0x0005e2000c10191c */
[----:B------:R-:W1:Y:S02]  /*2f9c0*/  LDCU UR38, c[0x0][0x398] ;  /* 0x00007300ff2677ac */ /* 0x000e640008000800 */
[----:B------:R-:W-:Y:S01]  /*2f9d0*/  VIADD R0, R198, 0x38 ;  /* 0x00000038c6007836 */ /* 0x000fe20000000000 */
[----:B------:R1:W-:Y:S01]  /*2f9e0*/  @P1 STG.E desc[UR28][R70.64], R121 ;  /* 0x0000007946001986 */ /* 0x0003e2000c10191c */
[----:B------:R-:W-:Y:S01]  /*2f9f0*/  IMAD.WIDE R72, R79, 0x4, R2 ;  /* 0x000000044f487825 */ /* 0x000fe200078e0202 */
[----:B------:R-:W-:Y:S01]  /*2fa00*/  ISETP.LT.AND P1, PT, R199, UR15, !P2 ;  /* 0x0000000fc7007c0c */ /* 0x000fe2000d721270 */
[----:B------:R-:W3:Y:S01]  /*2fa10*/  LDCU UR35, c[0x0][0x39c] ;  /* 0x00007380ff2377ac */ /* 0x000ee20008000800 */
[----:B------:R-:W-:-:S02]  /*2fa20*/  ISETP.LT.AND P2, PT, R200, UR77, !P2 ;  /* 0x0000004dc8007c0c */ /* 0x000fc4000d741270 */
[----:B------:R-:W-:Y:S01]  /*2fa30*/  ISETP.GE.AND P3, PT, R0, UR16, PT ;  /* 0x0000001000007c0c */ /* 0x000fe2000bf66270 */
[----:B------:R-:W3:Y:S01]  /*2fa40*/  LDCU UR54, c[0x0][0x398] ;  /* 0x00007300ff3677ac */ /* 0x000ee20008000800 */
[C---:B--2---:R-:W-:Y:S01]  /*2fa50*/  IMAD.WIDE R68, R79.reuse, 0x4, R196 ;  /* 0x000000044f447825 */ /* 0x044fe200078e02c4 */
[----:B------:R2:W-:Y:S01]  /*2fa60*/  @P5 STG.E desc[UR28][R72.64], R213 ;  /* 0x000000d548005986 */ /* 0x0005e2000c10191c */
[----:B------:R-:W3:Y:S02]  /*2fa70*/  LDCU UR26, c[0x0][0x39c] ;  /* 0x00007380ff1a77ac */ /* 0x000ee40008000800 */
[----:B------:R-:W-:Y:S01]  /*2fa80*/  VIADD R79, R79, UR32 ;  /* 0x000000204f4f7c36 */ /* 0x000fe20008000000 */
[----:B------:R3:W-:Y:S01]  /*2fa90*/  @P4 STG.E desc[UR28][R68.64], R122 ;  /* 0x0000007a44004986 */ /* 0x0007e2000c10191c */
[----:B------:R-:W-:Y:S01]  /*2faa0*/  VIADD R0, R198, 0x39 ;  /* 0x00000039c6007836 */ /* 0x000fe20000000000 */
[----:B------:R-:W-:Y:S01]  /*2fab0*/  ISETP.LT.AND P4, PT, R199, UR43, !P3 ;  /* 0x0000002bc7007c0c */ /* 0x000fe2000df81270 */
[C---:B-1----:R-:W-:Y:S01]  /*2fac0*/  IMAD.WIDE R70, R79.reuse, 0x4, R2 ;  /* 0x000000044f467825 */ /* 0x042fe200078e0202 */
[----:B------:R-:W1:Y:S02]  /*2fad0*/  LDCU UR67, c[0x0][0x398] ;  /* 0x00007300ff4377ac */ /* 0x000e640008000800 */
[----:B------:R-:W-:Y:S01]  /*2fae0*/  ISETP.GE.AND P0, PT, R0, UR58, PT ;  /* 0x0000003a00007c0c */ /* 0x000fe2000bf06270 */
[C---:B--2---:R-:W-:Y:S01]  /*2faf0*/  IMAD.WIDE R72, R79.reuse, 0x4, R196 ;  /* 0x000000044f487825 */ /* 0x044fe200078e02c4 */
[----:B------:R-:W-:Y:S01]  /*2fb00*/  IADD3 R0, PT, PT, R198, 0x3a, RZ ;  /* 0x0000003ac6007810 */ /* 0x000fe20007ffe0ff */
[----:B------:R2:W-:Y:S01]  /*2fb10*/  @P1 STG.E desc[UR28][R70.64], R212 ;  /* 0x000000d446001986 */ /* 0x0005e2000c10191c */
[----:B------:R-:W1:Y:S01]  /*2fb20*/  LDCU UR65, c[0x0][0x398] ;  /* 0x00007300ff4177ac */ /* 0x000e620008000800 */
[----:B------:R-:W-:Y:S01]  /*2fb30*/  VIADD R77, R79, UR32 ;  /* 0x000000204f4d7c36 */ /* 0x000fe20008000000 */
[C---:B------:R-:W-:Y:S01]  /*2fb40*/  ISETP.LT.AND P3, PT, R200.reuse, UR70, !P3 ;  /* 0x00000046c8007c0c */ /* 0x040fe2000df61270 */
[----:B------:R-:W-:Y:S01]  /*2fb50*/  @P2 STG.E desc[UR28][R72.64], R123 ;  /* 0x0000007b48002986 */ /* 0x000fe2000c10191c */
[----:B------:R-:W-:Y:S01]  /*2fb60*/  ISETP.LT.AND P2, PT, R199, UR68, !P0 ;  /* 0x00000044c7007c0c */ /* 0x000fe2000c741270 */
[C---:B---3--:R-:W-:Y:S01]  /*2fb70*/  IMAD.WIDE R68, R77.reuse, 0x4, R2 ;  /* 0x000000044d447825 */ /* 0x048fe200078e0202 */
[----:B------:R-:W-:Y:S01]  /*2fb80*/  ISETP.LT.AND P0, PT, R200, UR49, !P0 ;  /* 0x00000031c8007c0c */ /* 0x000fe2000c701270 */
[----:B------:R-:W3:Y:S01]  /*2fb90*/  LDCU UR33, c[0x0][0x39c] ;  /* 0x00007380ff2177ac */ /* 0x000ee20008000800 */
[----:B------:R-:W-:Y:S01]  /*2fba0*/  ISETP.GE.AND P6, PT, R0, UR39, PT ;  /* 0x0000002700007c0c */ /* 0x000fe2000bfc6270 */
[C---:B------:R-:W-:Y:S01]  /*2fbb0*/  IMAD.WIDE R74, R77.reuse, 0x4, R196 ;  /* 0x000000044d4a7825 */ /* 0x040fe200078e02c4 */
[----:B------:R1:W-:Y:S01]  /*2fbc0*/  @P4 STG.E desc[UR28][R68.64], R211 ;  /* 0x000000d344004986 */ /* 0x0003e2000c10191c */
[----:B------:R-:W3:Y:S02]  /*2fbd0*/  LDCU UR40, c[0x0][0x398] ;  /* 0x00007300ff2877ac */ /* 0x000ee40008000800 */
[----:B------:R-:W-:Y:S01]  /*2fbe0*/  VIADD R77, R77, UR32 ;  /* 0x000000204d4d7c36 */ /* 0x000fe20008000000 */
[----:B------:R-:W-:Y:S01]  /*2fbf0*/  ISETP.LT.AND P4, PT, R199, UR12, !P6 ;  /* 0x0000000cc7007c0c */ /* 0x000fe2000f781270 */
[----:B------:R-:W-:Y:S01]  /*2fc00*/  VIADD R0, R198, 0x3b ;  /* 0x0000003bc6007836 */ /* 0x000fe20000000000 */
[----:B------:R-:W-:Y:S01]  /*2fc10*/  ISETP.LT.AND P6, PT, R200, UR69, !P6 ;  /* 0x00000045c8007c0c */ /* 0x000fe2000f7c1270 */
[C---:B--2---:R-:W-:Y:S01]  /*2fc20*/  IMAD.WIDE R70, R77.reuse, 0x4, R2 ;  /* 0x000000044d467825 */ /* 0x044fe200078e0202 */
[----:B------:R-:W-:Y:S01]  /*2fc30*/  @P3 STG.E desc[UR28][R74.64], R124 ;  /* 0x0000007c4a003986 */ /* 0x000fe2000c10191c */
[----:B------:R-:W2:Y:S01]  /*2fc40*/  LDCU UR76, c[0x0][0x398] ;  /* 0x00007300ff4c77ac */ /* 0x000ea20008000800 */
[----:B----4-:R-:W-:Y:S01]  /*2fc50*/  ISETP.GE.AND P5, PT, R0, UR6, PT ;  /* 0x0000000600007c0c */ /* 0x010fe2000bfa6270 */
[----:B------:R-:W-:-:S02]  /*2fc60*/  VIADD R79, R77, UR32 ;  /* 0x000000204d4f7c36 */ /* 0x000fc40008000000 */
[----:B-1----:R-:W-:Y:S01]  /*2fc70*/  IMAD.WIDE R68, R77, 0x4, R196 ;  /* 0x000000044d447825 */ /* 0x002fe200078e02c4 */
[----:B------:R-:W-:Y:S01]  /*2fc80*/  IADD3 R0, PT, PT, R198, 0x3c, RZ ;  /* 0x0000003cc6007810 */ /* 0x000fe20007ffe0ff */
[----:B------:R1:W-:Y:S01]  /*2fc90*/  @P2 STG.E desc[UR28][R70.64], R210 ;  /* 0x000000d246002986 */ /* 0x0003e2000c10191c */
[----:B------:R-:W4:Y:S01]  /*2fca0*/  LDCU UR55, c[0x0][0x398] ;  /* 0x00007300ff3777ac */ /* 0x000f220008000800 */
[----:B------:R-:W-:Y:S02]  /*2fcb0*/  IMAD.WIDE R72, R79, 0x4, R2 ;  /* 0x000000044f487825 */ /* 0x000fe400078e0202 */
[----:B------:R2:W-:Y:S01]  /*2fcc0*/  @P0 STG.E desc[UR28][R68.64], R125 ;  /* 0x0000007d44000986 */ /* 0x0005e2000c10191c */
[----:B------:R-:W-:Y:S01]  /*2fcd0*/  ISETP.LT.AND P0, PT, R199, UR45, !P5 ;  /* 0x0000002dc7007c0c */ /* 0x000fe2000ef01270 */
[----:B------:R-:W3:Y:S01]  /*2fce0*/  LDCU UR66, c[0x0][0x39c] ;  /* 0x00007380ff4277ac */ /* 0x000ee20008000800 */
[----:B------:R-:W-:Y:S02]  /*2fcf0*/  ISETP.LT.AND P5, PT, R200, UR38, !P5 ;  /* 0x00000026c8007c0c */ /* 0x000fe4000efa1270 */
[----:B------:R-:W-:Y:S01]  /*2fd00*/  ISETP.GE.AND P1, PT, R0, UR35, PT ;  /* 0x0000002300007c0c */ /* 0x000fe2000bf26270 */
[----:B------:R-:W3:Y:S01]  /*2fd10*/  LDCU UR46, c[0x0][0x39c] ;  /* 0x00007380ff2e77ac */ /* 0x000ee20008000800 */
[C---:B-1----:R-:W-:Y:S01]  /*2fd20*/  IMAD.WIDE R70, R79.reuse, 0x4, R196 ;  /* 0x000000044f467825 */ /* 0x042fe200078e02c4 */
[----:B------:R1:W-:Y:S01]  /*2fd30*/  @P4 STG.E desc[UR28][R72.64], R209 ;  /* 0x000000d148004986 */ /* 0x0003e2000c10191c */
[----:B------:R-:W-:Y:S01]  /*2fd40*/  IADD3 R0, PT, PT, R198, 0x3d, RZ ;  /* 0x0000003dc6007810 */ /* 0x000fe20007ffe0ff */
[----:B------:R-:W3:Y:S01]  /*2fd50*/  LDCU UR56, c[0x0][0x398] ;  /* 0x00007300ff3877ac */ /* 0x000ee20008000800 */
[----:B------:R-:W-:Y:S01]  /*2fd60*/  VIADD R79, R79, UR32 ;  /* 0x000000204f4f7c36 */ /* 0x000fe20008000000 */
[----:B------:R4:W-:Y:S01]  /*2fd70*/  @P6 STG.E desc[UR28][R70.64], R126 ;  /* 0x0000007e46006986 */ /* 0x0009e2000c10191c */
[----:B------:R-:W-:Y:S01]  /*2fd80*/  ISETP.LT.AND P6, PT, R199, UR54, !P1 ;  /* 0x00000036c7007c0c */ /* 0x000fe2000cfc1270 */
[----:B------:R-:W3:Y:S01]  /*2fd90*/  LDCU UR62, c[0x0][0x398] ;  /* 0x00007300ff3e77ac */ /* 0x000ee20008000800 */
[C---:B--2---:R-:W-:Y:S01]  /*2fda0*/  IMAD.WIDE R68, R79.reuse, 0x4, R2 ;  /* 0x000000044f447825 */ /* 0x044fe200078e0202 */
[----:B------:R-:W-:-:S02]  /*2fdb0*/  IADD3 R77, PT, PT, R79, UR32, RZ ;  /* 0x000000204f4d7c10 */ /* 0x000fc4000fffe0ff */
[----:B------:R-:W-:Y:S01]  /*2fdc0*/  ISETP.GE.AND P3, PT, R0, UR26, PT ;  /* 0x0000001a00007c0c */ /* 0x000fe2000bf66270 */
[----:B------:R-:W2:Y:S01]  /*2fdd0*/  LDCU UR22, c[0x0][0x398] ;  /* 0x00007300ff1677ac */ /* 0x000ea20008000800 */
[----:B-1----:R-:W-:Y:S01]  /*2fde0*/  IMAD.WIDE R72, R79, 0x4, R196 ;  /* 0x000000044f487825 */ /* 0x002fe200078e02c4 */
[----:B------:R1:W-:Y:S01]  /*2fdf0*/  @P0 STG.E desc[UR28][R68.64], R208 ;  /* 0x000000d044000986 */ /* 0x0003e2000c10191c */
[----:B------:R-:W-:Y:S01]  /*2fe00*/  ISETP.LT.AND P1, PT, R200, UR67, !P1 ;  /* 0x00000043c8007c0c */ /* 0x000fe2000cf21270 */
[----:B------:R-:W2:Y:S01]  /*2fe10*/  LDCU UR14, c[0x0][0x39c] ;  /* 0x00007380ff0e77ac */ /* 0x000ea20008000800 */
[----:B------:R-:W-:Y:S01]  /*2fe20*/  VIADD R0, R198, 0x3e ;  /* 0x0000003ec6007836 */ /* 0x000fe20000000000 */
[----:B------:R-:W-:Y:S01]  /*2fe30*/  @P5 STG.E desc[UR28][R72.64], R127 ;  /* 0x0000007f48005986 */ /* 0x000fe2000c10191c */
[----:B----4-:R-:W-:Y:S01]  /*2fe40*/  IMAD.WIDE R70, R77, 0x4, R2 ;  /* 0x000000044d467825 */ /* 0x010fe200078e0202 */
[----:B------:R-:W-:Y:S01]  /*2fe50*/  ISETP.LT.AND P5, PT, R199, UR65, !P3 ;  /* 0x00000041c7007c0c */ /* 0x000fe2000dfa1270 */
[----:B------:R-:W4:Y:S01]  /*2fe60*/  LDCU UR44, c[0x0][0x39c] ;  /* 0x00007380ff2c77ac */ /* 0x000f220008000800 */
[----:B---3--:R-:W-:Y:S01]  /*2fe70*/  ISETP.GE.AND P2, PT, R0, UR33, PT ;  /* 0x0000002100007c0c */ /* 0x008fe2000bf46270 */
[C---:B------:R-:W-:Y:S01]  /*2fe80*/  IMAD.WIDE R74, R77.reuse, 0x4, R196 ;  /* 0x000000044d4a7825 */ /* 0x040fe200078e02c4 */
[----:B------:R-:W-:Y:S01]  /*2fe90*/  ISETP.LT.AND P3, PT, R200, UR40, !P3 ;  /* 0x00000028c8007c0c */ /* 0x000fe2000df61270 */
[----:B------:R3:W-:Y:S01]  /*2fea0*/  @P6 STG.E desc[UR28][R70.64], R207 ;  /* 0x000000cf46006986 */ /* 0x0007e2000c10191c */
[----:B------:R-:W-:Y:S01]  /*2feb0*/  IADD3 R0, PT, PT, R198, 0x3f, RZ ;  /* 0x0000003fc6007810 */ /* 0x000fe20007ffe0ff */
[----:B------:R-:W-:Y:S01]  /*2fec0*/  VIADD R77, R77, UR32 ;  /* 0x000000204d4d7c36 */ /* 0x000fe20008000000 */
[----:B------:R-:W-:Y:S01]  /*2fed0*/  ISETP.LT.AND P6, PT, R199, UR76, !P2 ;  /* 0x0000004cc7007c0c */ /* 0x000fe2000d7c1270 */
[----:B------:R-:W2:Y:S01]  /*2fee0*/  LDCU UR8, c[0x0][0x398] ;  /* 0x00007300ff0877ac */ /* 0x000ea20008000800 */
[----:B------:R-:W-:Y:S01]  /*2fef0*/  ISETP.LT.AND P2, PT, R200, UR55, !P2 ;  /* 0x00000037c8007c0c */ /* 0x000fe2000d741270 */
[C---:B-1----:R-:W-:Y:S01]  /*2ff00*/  IMAD.WIDE R68, R77.reuse, 0x4, R2 ;  /* 0x000000044d447825 */ /* 0x042fe200078e0202 */
[C---:B------:R-:W-:Y:S01]  /*2ff10*/  IADD3 R79, PT, PT, R77.reuse, UR32, RZ ;  /* 0x000000204d4f7c10 */ /* 0x040fe2000fffe0ff */
[----:B------:R-:W-:Y:S01]  /*2ff20*/  @P1 STG.E desc[UR28][R74.64], R128 ;  /* 0x000000804a001986 */ /* 0x000fe2000c10191c */
[----:B------:R-:W-:Y:S01]  /*2ff30*/  ISETP.GE.AND P4, PT, R0, UR66, PT ;  /* 0x0000004200007c0c */ /* 0x000fe2000bf86270 */
[----:B------:R-:W-:Y:S01]  /*2ff40*/  VIADD R0, R198, 0x40 ;  /* 0x00000040c6007836 */ /* 0x000fe20000000000 */
[----:B------:R-:W1:Y:S01]  /*2ff50*/  LDCU UR37, c[0x0][0x398] ;  /* 0x00007300ff2577ac */ /* 0x000e620008000800 */
[----:B---3--:R-:W-:Y:S01]  /*2ff60*/  IMAD.WIDE R70, R77, 0x4, R196 ;  /* 0x000000044d467825 */ /* 0x008fe200078e02c4 */
[----:B------:R3:W-:Y:S01]  /*2ff70*/  @P5 STG.E desc[UR28][R68.64], R206 ;  /* 0x000000ce44005986 */ /* 0x0007e2000c10191c */
[----:B------:R-:W1:Y:S02]  /*2ff80*/  LDCU UR4, c[0x0][0x398] ;  /* 0x00007300ff0477ac */ /* 0x000e640008000800 */
[----:B------:R-:W-:Y:S01]  /*2ff90*/  IMAD.WIDE R72, R79, 0x4, R2 ;  /* 0x000000044f487825 */ /* 0x000fe200078e0202 */
[----:B------:R-:W-:Y:S01]  /*2ffa0*/  ISETP.GE.AND P0, PT, R0, UR46, PT ;  /* 0x0000002e00007c0c */ /* 0x000fe2000bf06270 */
[----:B------:R1:W-:Y:S01]  /*2ffb0*/  @P3 STG.E desc[UR28][R70.64], R129 ;  /* 0x0000008146003986 */ /* 0x0003e2000c10191c */
[----:B------:R-:W1:Y:S01]  /*2ffc0*/  LDCU UR36, c[0x0][0x398] ;  /* 0x00007300ff2477ac */ /* 0x000e620008000800 */
[----:B------:R-:W-:Y:S01]  /*2ffd0*/  ISETP.LT.AND P3, PT, R199, UR56, !P4 ;  /* 0x00000038c7007c0c */ /* 0x000fe2000e761270 */
[----:B------:R-:W1:Y:S01]  /*2ffe0*/  LDCU UR64, c[0x0][0x398] ;  /* 0x00007300ff4077ac */ /* 0x000e620008000800 */
[C---:B---3--:R-:W-:Y:S01]  /*2fff0*/  IMAD.WIDE R68, R79.reuse, 0x4, R196 ;  /* 0x000000044f447825 */ /* 0x048fe200078e02c4 */
[----:B------:R3:W-:Y:S01]  /*30000*/  @P6 STG.E desc[UR28][R72.64], R205 ;  /* 0x000000cd48006986 */ /* 0x0007e2000c10191c */
[----:B------:R-:W-:Y:S01]  /*30010*/  ISETP.LT.AND P4, PT, R200, UR62, !P4 ;  /* 0x0000003ec8007c0c */ /* 0x000fe2000e781270 */
[----:B------:R-:W4:Y:S01]  /*30020*/  LDCU UR63, c[0x0][0x39c] ;  /* 0x00007380ff3f77ac */ /* 0x000f220008000800 */
[----:B------:R-:W-:Y:S01]  /*30030*/  VIADD R0, R198, 0x41 ;  /* 0x00000041c6007836 */ /* 0x000fe20000000000 */
[----:B------:R-:W-:Y:S01]  /*30040*/  IADD3 R79, PT, PT, R79, UR32, RZ ;  /* 0x000000204f4f7c10 */ /* 0x000fe2000fffe0ff */
[----:B------:R3:W-:Y:S01]  /*30050*/  @P2 STG.E desc[UR28][R68.64], R130 ;  /* 0x0000008244002986 */ /* 0x0007e2000c10191c */
[----:B--2---:R-:W-:Y:S01]  /*30060*/  ISETP.LT.AND P2, PT, R199, UR22, !P0 ;  /* 0x00000016c7007c0c */ /* 0x004fe2000c741270 */
[----:B------:R-:W2:Y:S01]  /*30070*/  LDCU UR20, c[0x0][0x398] ;  /* 0x00007300ff1477ac */ /* 0x000ea20008000800 */
[----:B------:R-:W-:Y:S01]  /*30080*/  ISETP.GE.AND P1, PT, R0, UR14, PT ;  /* 0x0000000e00007c0c */ /* 0x000fe2000bf26270 */
[----:B------:R-:W-:-:S02]  /*30090*/  VIADD R77, R79, UR32 ;  /* 0x000000204f4d7c36 */ /* 0x000fc40008000000 */
[----:B------:R-:W-:Y:S01]  /*300a0*/  VIADD R0, R198, 0x42 ;  /* 0x00000042c6007836 */ /* 0x000fe20000000000 */
[----:B------:R-:W2:Y:S01]  /*300b0*/  LDCU UR50, c[0x0][0x398] ;  /* 0x00007300ff3277ac */ /* 0x000ea20008000800 */
[C---:B-1----:R-:W-:Y:S01]  /*300c0*/  IMAD.WIDE R70, R79.reuse, 0x4, R2 ;  /* 0x000000044f467825 */ /* 0x042fe200078e0202 */
[----:B------:R-:W1:Y:S03]  /*300d0*/  LDCU UR42, c[0x0][0x39c] ;  /* 0x00007380ff2a77ac */ /* 0x000e660008000800 */
[----:B---3--:R-:W-:Y:S01]  /*300e0*/  IMAD.WIDE R72, R79, 0x4, R196 ;  /* 0x000000044f487825 */ /* 0x008fe200078e02c4 */
[----:B----4-:R-:W-:Y:S01]  /*300f0*/  ISETP.GE.AND P5, PT, R0, UR44, PT ;  /* 0x0000002c00007c0c */ /* 0x010fe2000bfa6270 */
[----:B------:R3:W-:Y:S01]  /*30100*/  @P3 STG.E desc[UR28][R70.64], R204 ;  /* 0x000000cc46003986 */ /* 0x0007e2000c10191c */
[C---:B------:R-:W-:Y:S01]  /*30110*/  ISETP.LT.AND P0, PT, R200.reuse, UR8, !P0 ;  /* 0x00000008c8007c0c */ /* 0x040fe2000c701270 */
[----:B------:R-:W-:Y:S01]  /*30120*/  IMAD.WIDE R68, R77, 0x4, R2 ;  /* 0x000000044d447825 */ /* 0x000fe200078e0202 */
[----:B------:R-:W4:Y:S01]  /*30130*/  LDCU UR34, c[0x0][0x398] ;  /* 0x00007300ff2277ac */ /* 0x000f220008000800 */
[----:B------:R1:W-:Y:S01]  /*30140*/  @P4 STG.E desc[UR28][R72.64], R131 ;  /* 0x0000008348004986 */ /* 0x0003e2000c10191c */
[----:B------:R-:W-:Y:S01]  /*30150*/  ISETP.LT.AND P4, PT, R199, UR37, !P1 ;  /* 0x00000025c7007c0c */ /* 0x000fe2000cf81270 */
[C---:B------:R-:W-:Y:S01]  /*30160*/  IMAD.WIDE R74, R77.reuse, 0x4, R196 ;  /* 0x000000044d4a7825 */ /* 0x040fe200078e02c4 */
[----:B------:R-:W-:Y:S01]  /*30170*/  IADD3 R77, PT, PT, R77, UR32, RZ ;  /* 0x000000204d4d7c10 */ /* 0x000fe2000fffe0ff */
[----:B------:R2:W-:Y:S01]  /*30180*/  @P2 STG.E desc[UR28][R68.64], R132 ;  /* 0x0000008444002986 */ /* 0x0005e2000c10191c */
[----:B------:R-:W-:Y:S01]  /*30190*/  ISETP.LT.AND P1, PT, R200, UR4, !P1 ;  /* 0x00000004c8007c0c */ /* 0x000fe2000cf21270 */
[----:B------:R-:W-:Y:S01]  /*301a0*/  VIADD R0, R198, 0x43 ;  /* 0x00000043c6007836 */ /* 0x000fe20000000000 */
[----:B------:R-:W-:Y:S01]  /*301b0*/  ISETP.LT.AND P2, PT, R199, UR36, !P5 ;  /* 0x00000024c7007c0c */ /* 0x000fe2000ef41270 */
[C---:B------:R-:W-:Y:S01]  /*301c0*/  VIADD R79, R77.reuse, UR32 ;  /* 0x000000204d4f7c36 */ /* 0x040fe20008000000 */
[----:B------:R-:W4:Y:S01]  /*301d0*/  LDCU UR48, c[0x0][0x39c] ;  /* 0x00007380ff3077ac */ /* 0x000f220008000800 */
[--C-:B---3--:R-:W-:Y:S01]  /*301e0*/  IMAD.WIDE R70, R77, 0x4, R2.reuse ;  /* 0x000000044d467825 */ /* 0x108fe200078e0202 */
[----:B------:R-:W-:Y:S01]  /*301f0*/  ISETP.GE.AND P6, PT, R0, UR63, PT ;  /* 0x0000003f00007c0c */ /* 0x000fe2000bfc6270 */
[----:B------:R-:W-:Y:S01]  /*30200*/  @P0 STG.E desc[UR28][R74.64], R4 ;  /* 0x000000044a000986 */ /* 0x000fe2000c10191c */
[----:B------:R-:W3:Y:S01]  /*30210*/  LDCU UR51, c[0x0][0x398] ;  /* 0x00007300ff3377ac */ /* 0x000ee20008000800 */
[----:B-1----:R-:W-:Y:S01]  /*30220*/  IMAD.WIDE R72, R79, 0x4, R2 ;  /* 0x000000044f487825 */ /* 0x002fe200078e0202 */
[----:B------:R-:W-:Y:S01]  /*30230*/  ISETP.LT.AND P5, PT, R200, UR64, !P5 ;  /* 0x00000040c8007c0c */ /* 0x000fe2000efa1270 */
[----:B------:R-:W1:Y:S02]  /*30240*/  LDCU UR18, c[0x0][0x398] ;  /* 0x00007300ff1277ac */ /* 0x000e640008000800 */
[--C-:B--2---:R-:W-:Y:S01]  /*30250*/  IMAD.WIDE R68, R77, 0x4, R196.reuse ;  /* 0x000000044d447825 */ /* 0x104fe200078e02c4 */
[----:B------:R2:W-:Y:S01]  /*30260*/  @P4 STG.E desc[UR28][R70.64], R133 ;  /* 0x0000008546004986 */ /* 0x0005e2000c10191c */
[----:B------:R-:W1:Y:S03]  /*30270*/  LDCU UR60, c[0x0][0x39c] ;  /* 0x00007380ff3c77ac */ /* 0x000e660008000800 */
[----:B------:R1:W-:Y:S01]  /*30280*/  @P1 STG.E desc[UR28][R68.64], R5 ;  /* 0x0000000544001986 */ /* 0x0003e2000c10191c */
[----:B------:R-:W-:Y:S01]  /*30290*/  VIADD R0, R198, 0x44 ;  /* 0x00000044c6007836 */ /* 0x000fe20000000000 */
[----:B------:R-:W3:Y:S02]  /*302a0*/  LDCU UR53, c[0x0][0x398] ;  /* 0x00007300ff3577ac */ /* 0x000ee40008000800 */
[----:B------:R-:W-:Y:S01]  /*302b0*/  @P2 STG.E desc[UR28][R72.64], R134 ;  /* 0x0000008648002986 */ /* 0x000fe2000c10191c */
[----:B------:R-:W-:Y:S01]  /*302c0*/  ISETP.LT.AND P2, PT, R199, UR20, !P6 ;  /* 0x00000014c7007c0c */ /* 0x000fe2000f741270 */
[----:B------:R-:W3:Y:S01]  /*302d0*/  LDCU UR59, c[0x0][0x398] ;  /* 0x00007300ff3b77ac */ /* 0x000ee20008000800 */
[----:B------:R-:W-:Y:S01]  /*302e0*/  ISETP.LT.AND P6, PT, R200, UR50, !P6 ;  /* 0x00000032c8007c0c */ /* 0x000fe2000f7c1270 */
[C---:B--2---:R-:W-:Y:S01]  /*302f0*/  IMAD.WIDE R70, R79.reuse, 0x4, R196 ;  /* 0x000000044f467825 */ /* 0x044fe200078e02c4 */
[----:B------:R-:W-:Y:S01]  /*30300*/  ISETP.GE.AND P3, PT, R0, UR42, PT ;  /* 0x0000002a00007c0c */ /* 0x000fe2000bf66270 */
[----:B------:R-:W2:Y:S02]  /*30310*/  LDCU UR47, c[0x0][0x398] ;  /* 0x00007300ff2f77ac */ /* 0x000ea40008000800 */
[----:B------:R-:W-:-:S02]  /*30320*/  VIADD R79, R79, UR32 ;  /* 0x000000204f4f7c36 */ /* 0x000fc40008000000 */
[----:B------:R-:W-:Y:S01]  /*30330*/  VIADD R0, R198, 0x45 ;  /* 0x00000045c6007836 */ /* 0x000fe20000000000 */
[----:B------:R2:W-:Y:S01]  /*30340*/  @P5 STG.E desc[UR28][R70.64], R6 ;  /* 0x0000000646005986 */ /* 0x0005e2000c10191c */
[----:B-1----:R-:W-:Y:S01]  /*30350*/  IMAD.WIDE R4, R79, 0x4, R2 ;  /* 0x000000044f047825 */ /* 0x002fe200078e0202 */
[----:B----4-:R-:W-:Y:S01]  /*30360*/  ISETP.LT.AND P5, PT, R199, UR34, !P3 ;  /* 0x00000022c7007c0c */ /* 0x010fe2000dfa1270 */
[----:B------:R-:W1:Y:S02]  /*30370*/  LDCU UR24, c[0x0][0x39c] ;  /* 0x00007380ff1877ac */ /* 0x000e640008000800 */
[C---:B------:R-:W-:Y:S01]  /*30380*/  IMAD.WIDE R68, R79.reuse, 0x4, R196 ;  /* 0x000000044f447825 */ /* 0x040fe200078e02c4 */
[----:B------:R-:W-:Y:S01]  /*30390*/  ISETP.GE.AND P0, PT, R0, UR48, PT ;  /* 0x0000003000007c0c */ /* 0x000fe2000bf06270 */
[----:B------:R4:W-:Y:S01]  /*303a0*/  @P2 STG.E desc[UR28][R4.64], R135 ;  /* 0x0000008704002986 */ /* 0x0009e2000c10191c */
[----:B---3--:R-:W-:Y:S01]  /*303b0*/  ISETP.LT.AND P3, PT, R200, UR51, !P3 ;  /* 0x00000033c8007c0c */ /* 0x008fe2000df61270 */
[----:B------:R-:W-:Y:S01]  /*303c0*/  VIADD R75, R79, UR32 ;  /* 0x000000204f4b7c36 */ /* 0x000fe20008000000 */
[----:B------:R-:W-:Y:S01]  /*303d0*/  IADD3 R0, PT, PT, R198, 0x46, RZ ;  /* 0x00000046c6007810 */ /* 0x000fe20007ffe0ff */
[----:B------:R3:W-:Y:S01]  /*303e0*/  @P6 STG.E desc[UR28][R68.64], R7 ;  /* 0x0000000744006986 */ /* 0x0007e2000c10191c */
[----:B------:R-:W-:Y:S01]  /*303f0*/  ISETP.LT.AND P6, PT, R199, UR18, !P0 ;  /* 0x00000012c7007c0c */ /* 0x000fe2000c7c1270 */
[----:B--2---:R-:W-:Y:S01]  /*30400*/  IMAD.WIDE R70, R75, 0x4, R2 ;  /* 0x000000044b467825 */ /* 0x004fe200078e0202 */
[----:B------:R-:W2:Y:S01]  /*30410*/  LDCU UR16, c[0x0][0x398] ;  /* 0x00007300ff1077ac */ /* 0x000ea20008000800 */
[----:B------:R-:W-:-:S02]  /*30420*/  ISETP.GE.AND P4, PT, R0, UR60, PT ;  /* 0x0000003c00007c0c */ /* 0x000fc4000bf86270 */
[C---:B------:R-:W-:Y:S01]  /*30430*/  IMAD.WIDE R72, R75.reuse, 0x4, R196 ;  /* 0x000000044b487825 */ /* 0x040fe200078e02c4 */
[----:B------:R-:W1:Y:S03]  /*30440*/  LDCU UR30, c[0x0][0x398] ;  /* 0x00007300ff1e77ac */ /* 0x000e660008000800 */
[----:B------:R-:W-:Y:S01]  /*30450*/  VIADD R75, R75, UR32 ;  /* 0x000000204b4b7c36 */ /* 0x000fe20008000000 */
[----:B------:R-:W1:Y:S01]  /*30460*/  LDCU UR52, c[0x0][0x39c] ;  /* 0x00007380ff3477ac */ /* 0x000e620008000800 */
[----:B------:R-:W-:Y:S01]  /*30470*/  @P5 STG.E desc[UR28][R70.64], R136 ;  /* 0x0000008846005986 */ /* 0x000fe2000c10191c */
[----:B------:R-:W-:Y:S01]  /*30480*/  ISETP.LT.AND P0, PT, R200, UR53, !P0 ;  /* 0x00000035c8007c0c */ /* 0x000fe2000c701270 */
[----:B----4-:R-:W-:Y:S01]  /*30490*/  IMAD.WIDE R4, R75, 0x4, R2 ;  /* 0x000000044b047825 */ /* 0x010fe200078e0202 */
[----:B------:R-:W-:Y:S01]  /*304a0*/  ISETP.LT.AND P5, PT, R199, UR59, !P4 ;  /* 0x0000003bc7007c0c */ /* 0x000fe2000e7a1270 */
[----:B------:R-:W4:Y:S01]  /*304b0*/  LDCU UR11, c[0x0][0x398] ;  /* 0x00007300ff0b77ac */ /* 0x000f220008000800 */
[----:B------:R-:W-:Y:S01]  /*304c0*/  @P3 STG.E desc[UR28][R72.64], R8 ;  /* 0x0000000848003986 */ /* 0x000fe2000c10191c */
[C---:B------:R-:W-:Y:S01]  /*304d0*/  VIADD R77, R75.reuse, UR32 ;  /* 0x000000204b4d7c36 */ /* 0x040fe20008000000 */
[----:B------:R-:W2:Y:S02]  /*304e0*/  LDCU UR41, c[0x0][0x39c] ;  /* 0x00007380ff2977ac */ /* 0x000ea40008000800 */
[----:B------:R4:W-:Y:S01]  /*304f0*/  @P6 STG.E desc[UR28][R4.64], R137 ;  /* 0x0000008904006986 */ /* 0x0009e2000c10191c */
[----:B------:R-:W-:Y:S01]  /*30500*/  VIADD R0, R198, 0x47 ;  /* 0x00000047c6007836 */ /* 0x000fe20000000000 */
[----:B------:R-:W-:Y:S01]  /*30510*/  ISETP.LT.AND P6, PT, R200, UR47, !P4 ;  /* 0x0000002fc8007c0c */ /* 0x000fe2000e7c1270 */
[----:B---3--:R-:W-:Y:S01]  /*30520*/  IMAD.WIDE R6, R75, 0x4, R196 ;  /* 0x000000044b067825 */ /* 0x008fe200078e02c4 */
[----:B------:R-:W3:Y:S03]  /*30530*/  LDCU UR57, c[0x0][0x398] ;  /* 0x00007300ff3977ac */ /* 0x000ee60008000800 */
[C---:B------:R-:W-:Y:S01]  /*30540*/  IMAD.WIDE R68, R77.reuse, 0x4, R2 ;  /* 0x000000044d447825 */ /* 0x040fe200078e0202 */
[----:B-1----:R-:W-:Y:S01]  /*30550*/  ISETP.GE.AND P1, PT, R0, UR24, PT ;  /* 0x0000001800007c0c */ /* 0x002fe2000bf26270 */
[----:B------:R-:W1:Y:S01]  /*30560*/  LDCU UR39, c[0x0][0x398] ;  /* 0x00007300ff2777ac */ /* 0x000e620008000800 */
[----:B------:R-:W-:Y:S01]  /*30570*/  IADD3 R0, PT, PT, R198, 0x48, RZ ;  /* 0x00000048c6007810 */ /* 0x000fe20007ffe0ff */
[----:B------:R1:W-:Y:S01]  /*30580*/  @P0 STG.E desc[UR28][R6.64], R9 ;  /* 0x0000000906000986 */ /* 0x0003e2000c10191c */
[----:B------:R-:W3:Y:S01]  /*30590*/  LDCU UR15, c[0x0][0x39c] ;  /* 0x00007380ff0f77ac */ /* 0x000ee20008000800 */
[----:B----4-:R-:W-:-:S02]  /*305a0*/  IMAD.WIDE R4, R77, 0x4, R196 ;  /* 0x000000044d047825 */ /* 0x010fc400078e02c4 */
[----:B------:R-:W-:Y:S01]  /*305b0*/  @P5 STG.E desc[UR28][R68.64], R138 ;  /* 0x0000008a44005986 */ /* 0x000fe2000c10191c */
[----:B--2---:R-:W-:Y:S01]  /*305c0*/  ISETP.LT.AND P5, PT, R199, UR16, !P1 ;  /* 0x00000010c7007c0c */ /* 0x004fe2000cfa1270 */
[----:B------:R-:W2:Y:S01]  /*305d0*/  LDCU UR6, c[0x0][0x398] ;  /* 0x00007300ff0677ac */ /* 0x000ea20008000800 */
[----:B------:R-:W-:Y:S02]  /*305e0*/  ISETP.GE.AND P2, PT, R0, UR52, PT ;  /* 0x0000003400007c0c */ /* 0x000fe4000bf46270 */
[----:B------:R-:W-:Y:S01]  /*305f0*/  ISETP.LT.AND P1, PT, R200, UR30, !P1 ;  /* 0x0000001ec8007c0c */ /* 0x000fe2000cf21270 */
[----:B------:R-:W4:Y:S01]  /*30600*/  LDCU UR35, c[0x0][0x398] ;  /* 0x00007300ff2377ac */ /* 0x000f220008000800 */
[----:B------:R-:W-:Y:S01]  /*30610*/  VIADD R77, R77, UR32 ;  /* 0x000000204d4d7c36 */ /* 0x000fe20008000000 */
[----:B------:R2:W-:Y:S01]  /*30620*/  @P6 STG.E desc[UR28][R4.64], R10 ;  /* 0x0000000a04006986 */ /* 0x0005e2000c10191c */
[----:B------:R-:W4:Y:S01]  /*30630*/  LDCU UR43, c[0x0][0x398] ;  /* 0x00007300ff2b77ac */ /* 0x000f220008000800 */
[----:B------:R-:W-:-:S02]  /*30640*/  IADD3 R0, PT, PT, R198, 0x49, RZ ;  /* 0x00000049c6007810 */ /* 0x000fc40007ffe0ff */
[----:B------:R-:W-:Y:S01]  /*30650*/  ISETP.LT.AND P6, PT, R199, UR11, !P2 ;  /* 0x0000000bc7007c0c */ /* 0x000fe2000d7c1270 */
[----:B------:R-:W4:Y:S01]  /*30660*/  LDCU UR58, c[0x0][0x39c] ;  /* 0x00007380ff3a77ac */ /* 0x000f220008000800 */
[C---:B-1----:R-:W-:Y:S01]  /*30670*/  IMAD.WIDE R6, R77.reuse, 0x4, R2 ;  /* 0x000000044d067825 */ /* 0x042fe200078e0202 */
[C---:B------:R-:W-:Y:S02]  /*30680*/  IADD3 R71, PT, PT, R77.reuse, UR32, RZ ;  /* 0x000000204d477c10 */ /* 0x040fe4000fffe0ff */
[----:B------:R-:W-:Y:S01]  /*30690*/  ISETP.GE.AND P3, PT, R0, UR41, PT ;  /* 0x0000002900007c0c */ /* 0x000fe2000bf66270 */
[----:B------:R-:W-:Y:S01]  /*306a0*/  IMAD.WIDE R8, R77, 0x4, R196 ;  /* 0x000000044d087825 */ /* 0x000fe200078e02c4 */
[----:B------:R-:W1:Y:S03]  /*306b0*/  LDCU UR49, c[0x0][0x39c] ;  /* 0x00007380ff3177ac */ /* 0x000e660008000800 */
[----:B------:R-:W-:Y:S01]  /*306c0*/  VIADD R0, R198, 0x4a ;  /* 0x0000004ac6007836 */ /* 0x000fe20000000000 */
[----:B------:R-:W-:Y:S01]  /*306d0*/  @P5 STG.E desc[UR28][R6.64], R139 ;  /* 0x0000008b06005986 */ /* 0x000fe2000c10191c */
[C---:B--2---:R-:W-:Y:S01]  /*306e0*/  IMAD.WIDE R4, R71.reuse, 0x4, R2 ;  /* 0x0000000447047825 */ /* 0x044fe200078e0202 */
[----:B---3--:R-:W-:Y:S01]  /*306f0*/  ISETP.LT.AND P2, PT, R200, UR57, !P2 ;  /* 0x00000039c8007c0c */ /* 0x008fe2000d741270 */
[----:B------:R-:W2:Y:S01]  /*30700*/  LDCU UR12, c[0x0][0x398] ;  /* 0x00007300ff0c77ac */ /* 0x000ea20008000800 */
[----:B------:R3:W-:Y:S01]  /*30710*/  @P1 STG.E desc[UR28][R8.64], R11 ;  /* 0x0000000b08001986 */ /* 0x0007e2000c10191c */
[----:B------:R-:W-:Y:S01]  /*30720*/  ISETP.GE.AND P4, PT, R0, UR15, PT ;  /* 0x0000000f00007c0c */ /* 0x000fe2000bf86270 */
[----:B------:R-:W-:Y:S01]  /*30730*/  IMAD.WIDE R68, R71, 0x4, R196 ;  /* 0x0000000447447825 */ /* 0x000fe200078e02c4 */
[----:B------:R-:W-:Y:S01]  /*30740*/  ISETP.LT.AND P1, PT, R199, UR39, !P3 ;  /* 0x00000027c7007c0c */ /* 0x000fe2000df21270 */
[----:B------:R-:W1:Y:S01]  /*30750*/  LDCU UR26, c[0x0][0x398] ;  /* 0x00007300ff1a77ac */ /* 0x000e620008000800 */
[----:B------:R1:W-:Y:S01]  /*30760*/  @P6 STG.E desc[UR28][R4.64], R140 ;  /* 0x0000008c04006986 */ /* 0x0003e2000c10191c */
[----:B------:R-:W-:Y:S01]  /*30770*/  VIADD R71, R71, UR32 ;  /* 0x0000002047477c36 */ /* 0x000fe20008000000 */
[----:B------:R-:W-:Y:S01]  /*30780*/  ISETP.LT.AND P3, PT, R200, UR6, !P3 ;  /* 0x00000006c8007c0c */ /* 0x000fe2000df61270 */
[----:B------:R-:W2:Y:S01]  /*30790*/  LDCU UR33, c[0x0][0x398] ;  /* 0x00007300ff2177ac */ /* 0x000ea20008000800 */
[----:B----4-:R-:W-:Y:S01]  /*307a0*/  ISETP.LT.AND P6, PT, R199, UR35, !P4 ;  /* 0x00000023c7007c0c */ /* 0x010fe2000e7c1270 */
[----:B------:R-:W4:Y:S01]  /*307b0*/  LDCU UR45, c[0x0][0x398] ;  /* 0x00007300ff2d77ac */ /* 0x000f220008000800 */
[----:B------:R-:W-:-:S02]  /*307c0*/  IADD3 R0, PT, PT, R198, 0x4b, RZ ;  /* 0x0000004bc6007810 */ /* 0x000fc40007ffe0ff */
[----:B------:R-:W-:Y:S01]  /*307d0*/  ISETP.LT.AND P4, PT, R200, UR43, !P4 ;  /* 0x0000002bc8007c0c */ /* 0x000fe2000e781270 */
[----:B------:R-:W2:Y:S01]  /*307e0*/  LDCU UR38, c[0x0][0x39c] ;  /* 0x00007380ff2677ac */ /* 0x000ea20008000800 */
[C---:B---3--:R-:W-:Y:S01]  /*307f0*/  IADD3 R11, PT, PT, R71.reuse, UR32, RZ ;  /* 0x00000020470b7c10 */ /* 0x048fe2000fffe0ff */
[C---:B------:R-:W-:Y:S01]  /*30800*/  IMAD.WIDE R6, R71.reuse, 0x4, R2 ;  /* 0x0000000447067825 */ /* 0x040fe200078e0202 */
[----:B------:R-:W-:Y:S01]  /*30810*/  ISETP.GE.AND P0, PT, R0, UR58, PT ;  /* 0x0000003a00007c0c */ /* 0x000fe2000bf06270 */
[----:B------:R-:W-:Y:S01]  /*30820*/  @P2 STG.E desc[UR28][R68.64], R12 ;  /* 0x0000000c44002986 */ /* 0x000fe2000c10191c */
[----:B------:R-:W3:Y:S01]  /*30830*/  LDCU UR61, c[0x0][0x39c] ;  /* 0x00007380ff3d77ac */ /* 0x000ee20008000800 */
[----:B------:R-:W-:Y:S02]  /*30840*/  VIADD R0, R198, 0x4c ;  /* 0x0000004cc6007836 */ /* 0x000fe40000000000 */
[----:B-1----:R-:W-:Y:S01]  /*30850*/  IMAD.WIDE R4, R71, 0x4, R196 ;  /* 0x0000000447047825 */ /* 0x002fe200078e02c4 */
[----:B------:R1:W-:Y:S01]  /*30860*/  @P1 STG.E desc[UR28][R6.64], R141 ;  /* 0x0000008d06001986 */ /* 0x0003e2000c10191c */
[----:B------:R-:W3:Y:S02]  /*30870*/  LDCU UR46, c[0x0][0x398] ;  /* 0x00007300ff2e77ac */ /* 0x000ee40008000800 */
[C---:B------:R-:W-:Y:S01]  /*30880*/  IMAD.WIDE R8, R11.reuse, 0x4, R2 ;  /* 0x000000040b087825 */ /* 0x040fe200078e0202 */
[----:B------:R-:W-:Y:S01]  /*30890*/  ISETP.GE.AND P5, PT, R0, UR49, PT ;  /* 0x0000003100007c0c */ /* 0x000fe2000bfa6270 */
[----:B------:R-:W3:Y:S01]  /*308a0*/  LDCU UR54, c[0x0][0x398] ;  /* 0x00007300ff3677ac */ /* 0x000ee20008000800 */
[----:B------:R4:W-:Y:S01]  /*308b0*/  @P3 STG.E desc[UR28][R4.64], R13 ;  /* 0x0000000d04003986 */ /* 0x0009e2000c10191c */
[----:B------:R-:W3:Y:S01]  /*308c0*/  LDCU UR40, c[0x0][0x398] ;  /* 0x00007300ff2877ac */ /* 0x000ee20008000800 */
[----:B-1----:R-:W-:-:S02]  /*308d0*/  IMAD.WIDE R6, R11, 0x4, R196 ;  /* 0x000000040b067825 */ /* 0x002fc400078e02c4 */
[----:B------:R1:W-:Y:S01]  /*308e0*/  @P6 STG.E desc[UR28][R8.64], R142 ;  /* 0x0000008e08006986 */ /* 0x0003e2000c10191c */
[----:B--2---:R-:W-:Y:S01]  /*308f0*/  ISETP.LT.AND P6, PT, R199, UR12, !P0 ;  /* 0x0000000cc7007c0c */ /* 0x004fe2000c7c1270 */
[----:B------:R-:W2:Y:S01]  /*30900*/  LDCU UR14, c[0x0][0x398] ;  /* 0x00007300ff0e77ac */ /* 0x000ea20008000800 */
[----:B------:R-:W-:Y:S01]  /*30910*/  IADD3 R11, PT, PT, R11, UR32, RZ ;  /* 0x000000200b0b7c10 */ /* 0x000fe2000fffe0ff */
[----:B------:R1:W-:Y:S01]  /*30920*/  @P4 STG.E desc[UR28][R6.64], R14 ;  /* 0x0000000e06004986 */ /* 0x0003e2000c10191c */
[----:B------:R-:W-:Y:S01]  /*30930*/  ISETP.LT.AND P0, PT, R200, UR26, !P0 ;  /* 0x0000001ac8007c0c */ /* 0x000fe2000c701270 */
[----:B------:R-:W-:Y:S01]  /*30940*/  VIADD R0, R198, 0x4d ;  /* 0x0000004dc6007836 */ /* 0x000fe20000000000 */
[----:B------:R-:W-:Y:S01]  /*30950*/  ISETP.LT.AND P4, PT, R199, UR33, !P5 ;  /* 0x00000021c7007c0c */ /* 0x000fe2000ef81270 */
[C---:B----4-:R-:W-:Y:S01]  /*30960*/  VIADD R13, R11.reuse, UR32 ;  /* 0x000000200b0d7c36 */ /* 0x050fe20008000000 */
[----:B------:R-:W-:Y:S01]  /*30970*/  ISETP.LT.AND P5, PT, R200, UR45, !P5 ;  /* 0x0000002dc8007c0c */ /* 0x000fe2000efa1270 */
[----:B------:R-:W-:Y:S01]  /*30980*/  IMAD.WIDE R4, R11, 0x4, R2 ;  /* 0x000000040b047825 */ /* 0x000fe200078e0202 */
[----:B------:R-:W-:Y:S01]  /*30990*/  ISETP.GE.AND P2, PT, R0, UR38, PT ;  /* 0x0000002600007c0c */ /* 0x000fe2000bf46270 */
[----:B------:R-:W4:Y:S02]  /*309a0*/  LDCU UR55, c[0x0][0x39c] ;  /* 0x00007380ff3777ac */ /* 0x000f240008000800 */
[----:B------:R-:W-:-:S02]  /*309b0*/  VIADD R0, R198, 0x4e ;  /* 0x0000004ec6007836 */ /* 0x000fc40000000000 */
[----:B-1----:R-:W-:Y:S01]  /*309c0*/  IMAD.WIDE R8, R11, 0x4, R196 ;  /* 0x000000040b087825 */ /* 0x002fe200078e02c4 */
[----:B------:R-:W1:Y:S03]  /*309d0*/  LDCU UR44, c[0x0][0x398] ;  /* 0x00007300ff2c77ac */ /* 0x000e660008000800 */
[C---:B------:R-:W-:Y:S01]  /*309e0*/  IMAD.WIDE R6, R13.reuse, 0x4, R2 ;  /* 0x000000040d067825 */ /* 0x040fe200078e0202 */
[----:B---3--:R-:W-:Y:S01]  /*309f0*/  ISETP.GE.AND P1, PT, R0, UR61, PT ;  /* 0x0000003d00007c0c */ /* 0x008fe2000bf26270 */
[----:B------:R3:W-:Y:S01]  /*30a00*/  @P6 STG.E desc[UR28][R4.64], R143 ;  /* 0x0000008f04006986 */ /* 0x0007e2000c10191c */
[----:B------:R-:W1:Y:S01]  /*30a10*/  LDCU UR56, c[0x0][0x398] ;  /* 0x00007300ff3877ac */ /* 0x000e620008000800 */
[----:B------:R-:W-:Y:S02]  /*30a20*/  IMAD.WIDE R10, R13, 0x4, R196 ;  /* 0x000000040d0a7825 */ /* 0x000fe400078e02c4 */
[----:B------:R2:W-:Y:S01]  /*30a30*/  @P0 STG.E desc[UR28][R8.64], R15 ;  /* 0x0000000f08000986 */ /* 0x0005e2000c10191c */
[----:B------:R-:W-:Y:S01]  /*30a40*/  ISETP.LT.AND P0, PT, R199, UR46, !P2 ;  /* 0x0000002ec7007c0c */ /* 0x000fe2000d701270 */
[----:B------:R-:W1:Y:S01]  /*30a50*/  LDCU UR62, c[0x0][0x39c] ;  /* 0x00007380ff3e77ac */ /* 0x000e620008000800 */
[----:B------:R-:W-:Y:S01]  /*30a60*/  IADD3 R13, PT, PT, R13, UR32, RZ ;  /* 0x000000200d0d7c10 */ /* 0x000fe2000fffe0ff */
[----:B------:R4:W-:Y:S01]  /*30a70*/  @P4 STG.E desc[UR28][R6.64], R144 ;  /* 0x0000009006004986 */ /* 0x0009e2000c10191c */
[----:B------:R-:W-:Y:S01]  /*30a80*/  ISETP.LT.AND P2, PT, R200, UR54, !P2 ;  /* 0x00000036c8007c0c */ /* 0x000fe2000d741270 */
[----:B------:R-:W-:Y:S01]  /*30a90*/  VIADD R0, R198, 0x4f ;  /* 0x0000004fc6007836 */ /* 0x000fe20000000000 */
[----:B------:R-:W1:Y:S01]  /*30aa0*/  LDCU UR8, c[0x0][0x398] ;  /* 0x00007300ff0877ac */ /* 0x000e620008000800 */
[----:B------:R-:W-:Y:S01]  /*30ab0*/  @P5 STG.E desc[UR28][R10.64], R16 ;  /* 0x000000100a005986 */ /* 0x000fe2000c10191c */
[----:B------:R-:W-:Y:S01]  /*30ac0*/  ISETP.LT.AND P5, PT, R199, UR40, !P1 ;  /* 0x00000028c7007c0c */ /* 0x000fe2000cfa1270 */
[C---:B---3--:R-:W-:Y:S01]  /*30ad0*/  IMAD.WIDE R4, R13.reuse, 0x4, R2 ;  /* 0x000000040d047825 */ /* 0x048fe200078e0202 */
[----:B------:R-:W3:Y:S03]  /*30ae0*/  LDCU UR37, c[0x0][0x398] ;  /* 0x00007300ff2577ac */ /* 0x000ee60008000800 */
[C---:B--2---:R-:W-:Y:S01]  /*30af0*/  VIADD R15, R13.reuse, UR32 ;  /* 0x000000200d0f7c36 */ /* 0x044fe20008000000 */
[----:B------:R-:W2:Y:S01]  /*30b00*/  LDCU UR22, c[0x0][0x39c] ;  /* 0x00007380ff1677ac */ /* 0x000ea20008000800 */
[----:B----4-:R-:W-:Y:S01]  /*30b10*/  IMAD.WIDE R6, R13, 0x4, R196 ;  /* 0x000000040d067825 */ /* 0x010fe200078e02c4 */
[----:B------:R-:W-:Y:S01]  /*30b20*/  ISETP.GE.AND P3, PT, R0, UR55, PT ;  /* 0x0000003700007c0c */ /* 0x000fe2000bf66270 */
[----:B------:R-:W4:Y:S02]  /*30b30*/  LDCU UR4, c[0x0][0x398] ;  /* 0x00007300ff0477ac */ /* 0x000f240008000800 */
[----:B------:R-:W-:Y:S01]  /*30b40*/  IMAD.WIDE R8, R15, 0x4, R2 ;  /* 0x000000040f087825 */ /* 0x000fe200078e0202 */
[----:B------:R-:W-:Y:S01]  /*30b50*/  ISETP.LT.AND P1, PT, R200, UR14, !P1 ;  /* 0x0000000ec8007c0c */ /* 0x000fe2000cf21270 */
[----:B------:R2:W-:Y:S01]  /*30b60*/  @P0 STG.E desc[UR28][R4.64], R145 ;  /* 0x0000009104000986 */ /* 0x0005e2000c10191c */
[----:B------:R-:W3:Y:S01]  /*30b70*/  LDCU UR48, c[0x0][0x39c] ;  /* 0x00007380ff3077ac */ /* 0x000ee20008000800 */
[----:B------:R-:W-:-:S02]  /*30b80*/  VIADD R0, R198, 0x50 ;  /* 0x00000050c6007836 */ /* 0x000fc40000000000 */
[----:B------:R3:W-:Y:S01]  /*30b90*/  @P2 STG.E desc[UR28][R6.64], R17 ;  /* 0x0000001106002986 */ /* 0x0007e2000c10191c */
[----:B------:R-:W4:Y:S03]  /*30ba0*/  LDCU UR36, c[0x0][0x398] ;  /* 0x00007300ff2477ac */ /* 0x000f260008000800 */
[----:B------:R3:W-:Y:S01]  /*30bb0*/  @P5 STG.E desc[UR28][R8.64], R146 ;  /* 0x0000009208005986 */ /* 0x0007e2000c10191c */
[----:B-1----:R-:W-:Y:S01]  /*30bc0*/  ISETP.LT.AND P5, PT, R199, UR44, !P3 ;  /* 0x0000002cc7007c0c */ /* 0x002fe2000dfa1270 */
[----:B------:R-:W1:Y:S01]  /*30bd0*/  LDCU UR42, c[0x0][0x398] ;  /* 0x00007300ff2a77ac */ /* 0x000e620008000800 */
[----:B------:R-:W-:Y:S01]  /*30be0*/  ISETP.LT.AND P3, PT, R200, UR56, !P3 ;  /* 0x00000038c8007c0c */ /* 0x000fe2000df61270 */
[C---:B--2---:R-:W-:Y:S01]  /*30bf0*/  IMAD.WIDE R4, R15.reuse, 0x4, R196 ;  /* 0x000000040f047825 */ /* 0x044fe200078e02c4 */
[----:B------:R-:W-:Y:S01]  /*30c00*/  ISETP.GE.AND P6, PT, R0, UR62, PT ;  /* 0x0000003e00007c0c */ /* 0x000fe2000bfc6270 */
[----:B------:R-:W2:Y:S02]  /*30c10*/  LDCU UR20, c[0x0][0x398] ;  /* 0x00007300ff1477ac */ /* 0x000ea40008000800 */
[----:B------:R-:W-:-:S02]  /*30c20*/  VIADD R15, R15, UR32 ;  /* 0x000000200f0f7c36 */ /* 0x000fc40008000000 */
[----:B------:R-:W-:Y:S01]  /*30c30*/  VIADD R0, R198, 0x51 ;  /* 0x00000051c6007836 */ /* 0x000fe20000000000 */
[----:B------:R1:W-:Y:S01]  /*30c40*/  @P1 STG.E desc[UR28][R4.64], R18 ;  /* 0x0000001204001986 */ /* 0x0003e2000c10191c */
[----:B---3--:R-:W-:Y:S01]  /*30c50*/  IMAD.WIDE R6, R15, 0x4, R2 ;  /* 0x000000040f067825 */ /* 0x008fe200078e0202 */
[----:B------:R-:W-:Y:S01]  /*30c60*/  ISETP.LT.AND P1, PT, R199, UR8, !P6 ;  /* 0x00000008c7007c0c */ /* 0x000fe2000f721270 */
[----:B------:R-:W3:Y:S02]  /*30c70*/  LDCU UR24, c[0x0][0x39c] ;  /* 0x00007380ff1877ac */ /* 0x000ee40008000800 */
[C---:B------:R-:W-:Y:S01]  /*30c80*/  IMAD.WIDE R8, R15.reuse, 0x4, R196 ;  /* 0x000000040f087825 */ /* 0x040fe200078e02c4 */
[----:B------:R-:W-:Y:S01]  /*30c90*/  ISETP.GE.AND P4, PT, R0, UR22, PT ;  /* 0x0000001600007c0c */ /* 0x000fe2000bf86270 */
[----:B------:R2:W-:Y:S01]  /*30ca0*/  @P5 STG.E desc[UR28][R6.64], R147 ;  /* 0x0000009306005986 */ /* 0x0005e2000c10191c */
[----:B------:R-:W-:Y:S01]  /*30cb0*/  ISETP.LT.AND P6, PT, R200, UR37, !P6 ;  /* 0x00000025c8007c0c */ /* 0x000fe2000f7c1270 */
[----:B------:R-:W-:Y:S01]  /*30cc0*/  VIADD R13, R15, UR32 ;  /* 0x000000200f0d7c36 */ /* 0x000fe20008000000 */
[----:B------:R-:W-:Y:S01]  /*30cd0*/  IADD3 R0, PT, PT, R198, 0x52, RZ ;  /* 0x00000052c6007810 */ /* 0x000fe20007ffe0ff */
[----:B------:R-:W-:Y:S01]  /*30ce0*/  @P3 STG.E desc[UR28][R8.64], R19 ;  /* 0x0000001308003986 */ /* 0x000fe2000c10191c */
[----:B----4-:R-:W-:Y:S01]  /*30cf0*/  ISETP.LT.AND P3, PT, R199, UR4, !P4 ;  /* 0x00000004c7007c0c */ /* 0x010fe2000e761270 */
[C---:B-1----:R-:W-:Y:S01]  /*30d00*/  IMAD.WIDE R4, R13.reuse, 0x4, R2 ;  /* 0x000000040d047825 */ /* 0x042fe200078e0202 */
[----:B------:R-:W1:Y:S03]  /*30d10*/  LDCU UR34, c[0x0][0x398] ;  /* 0x00007300ff2277ac */ /* 0x000e660008000800 */
[----:B------:R-:W-:Y:S01]  /*30d20*/  IMAD.WIDE R10, R13, 0x4, R196 ;  /* 0x000000040d0a7825 */ /* 0x000fe200078e02c4 */
[----:B------:R-:W4:Y:S01]  /*30d30*/  LDCU UR50, c[0x0][0x39c] ;  /* 0x00007380ff3277ac */ /* 0x000f220008000800 */
[----:B------:R-:W-:-:S02]  /*30d40*/  ISETP.GE.AND P0, PT, R0, UR48, PT ;  /* 0x0000003000007c0c */ /* 0x000fc4000bf06270 */
[----:B------:R-:W-:Y:S01]  /*30d50*/  VIADD R13, R13, UR32 ;  /* 0x000000200d0d7c36 */ /* 0x000fe20008000000 */
[----:B------:R-:W1:Y:S01]  /*30d60*/  LDCU UR18, c[0x0][0x398] ;  /* 0x00007300ff1277ac */ /* 0x000e620008000800 */
[----:B------:R3:W-:Y:S01]  /*30d70*/  @P1 STG.E desc[UR28][R4.64], R148 ;  /* 0x0000009404001986 */ /* 0x0007e2000c10191c */
[----:B------:R-:W-:Y:S01]  /*30d80*/  ISETP.LT.AND P4, PT, R200, UR36, !P4 ;  /* 0x00000024c8007c0c */ /* 0x000fe2000e781270 */
[----:B--2---:R-:W-:Y:S01]  /*30d90*/  IMAD.WIDE R6, R13, 0x4, R2 ;  /* 0x000000040d067825 */ /* 0x004fe200078e0202 */
[----:B------:R-:W2:Y:S01]  /*30da0*/  LDCU UR51, c[0x0][0x398] ;  /* 0x00007300ff3377ac */ /* 0x000ea20008000800 */
[----:B------:R-:W-:Y:S01]  /*30db0*/  @P6 STG.E desc[UR28][R10.64], R20 ;  /* 0x000000140a006986 */ /* 0x000fe2000c10191c */
[----:B------:R-:W-:Y:S01]  /*30dc0*/  ISETP.LT.AND P6, PT, R199, UR42, !P0 ;  /* 0x0000002ac7007c0c */ /* 0x000fe2000c7c1270 */
[----:B------:R-:W1:Y:S02]  /*30dd0*/  LDCU UR41, c[0x0][0x398] ;  /* 0x00007300ff2977ac */ /* 0x000e640008000800 */
[----:B------:R2:W-:Y:S01]  /*30de0*/  @P3 STG.E desc[UR28][R6.64], R149 ;  /* 0x0000009506003986 */ /* 0x0005e2000c10191c */
[----:B------:R-:W-:Y:S01]  /*30df0*/  VIADD R0, R198, 0x53 ;  /* 0x00000053c6007836 */ /* 0x000fe20000000000 */
[----:B------:R-:W-:Y:S01]  /*30e00*/  ISETP.LT.AND P3, PT, R200, UR20, !P0 ;  /* 0x00000014c8007c0c */ /* 0x000fe2000c761270 */
[C---:B------:R-:W-:Y:S01]  /*30e10*/  VIADD R15, R13.reuse, UR32 ;  /* 0x000000200d0f7c36 */ /* 0x040fe20008000000 */
[----:B------:R-:W1:Y:S01]  /*30e20*/  LDCU UR47, c[0x0][0x39c] ;  /* 0x00007380ff2f77ac */ /* 0x000e620008000800 */
[----:B---3--:R-:W-:Y:S01]  /*30e30*/  IMAD.WIDE R4, R13, 0x4, R196 ;  /* 0x000000040d047825 */ /* 0x008fe200078e02c4 */
[----:B------:R-:W-:Y:S01]  /*30e40*/  ISETP.GE.AND P2, PT, R0, UR24, PT ;  /* 0x0000001800007c0c */ /* 0x000fe2000bf46270 */
[----:B------:R-:W3:Y:S02]  /*30e50*/  LDCU UR15, c[0x0][0x398] ;  /* 0x00007300ff0f77ac */ /* 0x000ee40008000800 */
[C---:B------:R-:W-:Y:S01]  /*30e60*/  IMAD.WIDE R8, R15.reuse, 0x4, R2 ;  /* 0x000000040f087825 */ /* 0x040fe200078e0202 */
[----:B------:R-:W-:Y:S01]  /*30e70*/  IADD3 R0, PT, PT, R198, 0x54, RZ ;  /* 0x00000054c6007810 */ /* 0x000fe20007ffe0ff */
[----:B------:R3:W-:Y:S01]  /*30e80*/  @P4 STG.E desc[UR28][R4.64], R21 ;  /* 0x0000001504004986 */ /* 0x0007e2000c10191c */
[----:B------:R-:W3:Y:S01]  /*30e90*/  LDCU UR30, c[0x0][0x39c] ;  /* 0x00007380ff1e77ac */ /* 0x000ee20008000800 */
[----:B--2---:R-:W-:Y:S01]  /*30ea0*/  IMAD.WIDE R6, R15, 0x4, R196 ;  /* 0x000000040f067825 */ /* 0x004fe200078e02c4 */
[----:B----4-:R-:W-:Y:S01]  /*30eb0*/  ISETP.GE.AND P5, PT, R0, UR50, PT ;  /* 0x0000003200007c0c */ /* 0x010fe2000bfa6270 */
[----:B------:R2:W-:Y:S01]  /*30ec0*/  @P6 STG.E desc[UR28][R8.64], R150 ;  /* 0x0000009608006986 */ /* 0x0005e2000c10191c */
[----:B------:R-:W4:Y:S01]  /*30ed0*/  LDCU UR16, c[0x0][0x398] ;  /* 0x00007300ff1077ac */ /* 0x000f220008000800 */
[----:B-1----:R-:W-:Y:S01]  /*30ee0*/  ISETP.LT.AND P6, PT, R199, UR34, !P2 ;  /* 0x00000022c7007c0c */ /* 0x002fe2000d7c1270 */
[----:B------:R-:W-:Y:S01]  /*30ef0*/  VIADD R15, R15, UR32 ;  /* 0x000000200f0f7c36 */ /* 0x000fe20008000000 */
[----:B------:R-:W-:Y:S01]  /*30f00*/  ISETP.LT.AND P2, PT, R200, UR18, !P2 ;  /* 0x00000012c8007c0c */ /* 0x000fe2000d741270 */
[----:B------:R-:W1:Y:S01]  /*30f10*/  LDCU UR11, c[0x0][0x398] ;  /* 0x00007300ff0b77ac */ /* 0x000e620008000800 */
[----:B------:R1:W-:Y:S01]  /*30f20*/  @P3 STG.E desc[UR28][R6.64], R22 ;  /* 0x0000001606003986 */ /* 0x0003e2000c10191c */
[----:B------:R-:W-:Y:S01]  /*30f30*/  ISETP.LT.AND P3, PT, R199, UR51, !P5 ;  /* 0x00000033c7007c0c */ /* 0x000fe2000ef61270 */
[----:B------:R-:W4:Y:S01]  /*30f40*/  LDCU UR39, c[0x0][0x398] ;  /* 0x00007300ff2777ac */ /* 0x000f220008000800 */
[----:B------:R-:W-:-:S02]  /*30f50*/  IADD3 R0, PT, PT, R198, 0x55, RZ ;  /* 0x00000055c6007810 */ /* 0x000fc40007ffe0ff */
[----:B------:R-:W-:Y:S01]  /*30f60*/  ISETP.LT.AND P5, PT, R200, UR41, !P5 ;  /* 0x00000029c8007c0c */ /* 0x000fe2000efa1270 */
[----:B------:R-:W4:Y:S01]  /*30f70*/  LDCU UR49, c[0x0][0x39c] ;  /* 0x00007380ff3177ac */ /* 0x000f220008000800 */
[C---:B------:R-:W-:Y:S01]  /*30f80*/  IADD3 R13, PT, PT, R15.reuse, UR32, RZ ;  /* 0x000000200f0d7c10 */ /* 0x040fe2000fffe0ff */
[C---:B---3--:R-:W-:Y:S01]  /*30f90*/  IMAD.WIDE R4, R15.reuse, 0x4, R2 ;  /* 0x000000040f047825 */ /* 0x048fe200078e0202 */
[----:B------:R-:W-:Y:S01]  /*30fa0*/  ISETP.GE.AND P1, PT, R0, UR47, PT ;  /* 0x0000002f00007c0c */ /* 0x000fe2000bf26270 */
[----:B------:R-:W3:Y:S02]  /*30fb0*/  LDCU UR43, c[0x0][0x39c] ;  /* 0x00007380ff2b77ac */ /* 0x000ee40008000800 */
[----:B--2---:R-:W-:Y:S01]  /*30fc0*/  IMAD.WIDE R8, R15, 0x4, R196 ;  /* 0x000000040f087825 */ /* 0x004fe200078e02c4 */
[----:B------:R2:W-:Y:S01]  /*30fd0*/  @P6 STG.E desc[UR28][R4.64], R151 ;  /* 0x0000009704006986 */ /* 0x0005e2000c10191c */
[----:B------:R-:W2:Y:S02]  /*30fe0*/  LDCU UR6, c[0x0][0x398] ;  /* 0x00007300ff0677ac */ /* 0x000ea40008000800 */
[----:B------:R-:W-:-:S02]  /*30ff0*/  VIADD R0, R198, 0x56 ;  /* 0x00000056c6007836 */ /* 0x000fc40000000000 */
[----:B-1----:R-:W-:Y:S01]  /*31000*/  IMAD.WIDE R6, R13, 0x4, R2 ;  /* 0x000000040d067825 */ /* 0x002fe200078e0202 */
[----:B------:R-:W-:Y:S01]  /*31010*/  @P2 STG.E desc[UR28][R8.64], R23 ;  /* 0x0000001708002986 */ /* 0x000fe2000c10191c */
[----:B------:R-:W-:Y:S01]  /*31020*/  ISETP.LT.AND P2, PT, R199, UR15, !P1 ;  /* 0x0000000fc7007c0c */ /* 0x000fe2000cf41270 */
[----:B------:R-:W1:Y:S01]  /*31030*/  LDCU UR35, c[0x0][0x398] ;  /* 0x00007300ff2377ac */ /* 0x000e620008000800 */
[C---:B------:R-:W-:Y:S01]  /*31040*/  IMAD.WIDE R10, R13.reuse, 0x4, R196 ;  /* 0x000000040d0a7825 */ /* 0x040fe200078e02c4 */
[----:B------:R-:W-:Y:S01]  /*31050*/  ISETP.GE.AND P0, PT, R0, UR30, PT ;  /* 0x0000001e00007c0c */ /* 0x000fe2000bf06270 */
[----:B------:R1:W-:Y:S01]  /*31060*/  @P3 STG.E desc[UR28][R6.64], R152 ;  /* 0x0000009806003986 */ /* 0x0003e2000c10191c */
[----:B------:R-:W3:Y:S01]  /*31070*/  LDCU UR38, c[0x0][0x398] ;  /* 0x00007300ff2677ac */ /* 0x000ee20008000800 */
[----:B------:R-:W-:Y:S01]  /*31080*/  VIADD R13, R13, UR32 ;  /* 0x000000200d0d7c36 */ /* 0x000fe20008000000 */
[----:B----4-:R-:W-:Y:S01]  /*31090*/  ISETP.LT.AND P1, PT, R200, UR16, !P1 ;  /* 0x00000010c8007c0c */ /* 0x010fe2000cf21270 */
[----:B------:R-:W-:Y:S01]  /*310a0*/  @P5 STG.E desc[UR28][R10.64], R24 ;  /* 0x000000180a005986 */ /* 0x000fe2000c10191c */
[----:B------:R-:W4:Y:S01]  /*310b0*/  LDCU UR12, c[0x0][0x398] ;  /* 0x00007300ff0c77ac */ /* 0x000f220008000800 */
[----:B------:R-:W-:-:S02]  /*310c0*/  ISETP.LT.AND P5, PT, R199, UR11, !P0 ;  /* 0x0000000bc7007c0c */ /* 0x000fc4000c7a1270 */
[----:B------:R-:W-:Y:S01]  /*310d0*/  IADD3 R0, PT, PT, R198, 0x57, RZ ;  /* 0x00000057c6007810 */ /* 0x000fe20007ffe0ff */
[----:B------:R-:W4:Y:S01]  /*310e0*/  LDCU UR52, c[0x0][0x39c] ;  /* 0x00007380ff3477ac */ /* 0x000f220008000800 */
[----:B------:R-:W-:Y:S01]  /*310f0*/  ISETP.LT.AND P0, PT, R200, UR39, !P0 ;  /* 0x00000027c8007c0c */ /* 0x000fe2000c701270 */
[C---:B--2---:R-:W-:Y:S01]  /*31100*/  IMAD.WIDE R4, R13.reuse, 0x4, R2 ;  /* 0x000000040d047825 */ /* 0x044fe200078e0202 */
[C---:B------:R-:W-:Y:S01]  /*31110*/  IADD3 R15, PT, PT, R13.reuse, UR32, RZ ;  /* 0x000000200d0f7c10 */ /* 0x040fe2000fffe0ff */
[----:B------:R-:W2:Y:S01]  /*31120*/  LDCU UR45, c[0x0][0x39c] ;  /* 0x00007380ff2d77ac */ /* 0x000ea20008000800 */
[----:B------:R-:W-:Y:S01]  /*31130*/  ISETP.GE.AND P4, PT, R0, UR49, PT ;  /* 0x0000003100007c0c */ /* 0x000fe2000bf86270 */
[----:B------:R-:W-:Y:S02]  /*31140*/  VIADD R0, R198, 0x58 ;  /* 0x00000058c6007836 */ /* 0x000fe40000000000 */
[----:B-1----:R-:W-:Y:S01]  /*31150*/  IMAD.WIDE R6, R13, 0x4, R196 ;  /* 0x000000040d067825 */ /* 0x002fe200078e02c4 */
[----:B------:R1:W-:Y:S01]  /*31160*/  @P2 STG.E desc[UR28][R4.64], R153 ;  /* 0x0000009904002986 */ /* 0x0003e2000c10191c */
[----:B------:R-:W2:Y:S02]  /*31170*/  LDCU UR26, c[0x0][0x398] ;  /* 0x00007300ff1a77ac */ /* 0x000ea40008000800 */
[C---:B------:R-:W-:Y:S01]  /*31180*/  IMAD.WIDE R8, R15.reuse, 0x4, R2 ;  /* 0x000000040f087825 */ /* 0x040fe200078e0202 */
[----:B---3--:R-:W-:Y:S01]  /*31190*/  ISETP.GE.AND P6, PT, R0, UR43, PT ;  /* 0x0000002b00007c0c */ /* 0x008fe2000bfc6270 */
[----:B------:R-:W3:Y:S01]  /*311a0*/  LDCU UR33, c[0x0][0x398] ;  /* 0x00007300ff2177ac */ /* 0x000ee20008000800 */
[----:B------:R2:W-:Y:S01]  /*311b0*/  @P1 STG.E desc[UR28][R6.64], R25 ;  /* 0x0000001906001986 */ /* 0x0005e2000c10191c */
[----:B------:R-:W2:Y:S01]  /*311c0*/  LDCU UR40, c[0x0][0x398] ;  /* 0x00007300ff2877ac */ /* 0x000ea20008000800 */
[----:B-1----:R-:W-:-:S02]  /*311d0*/  IMAD.WIDE R4, R15, 0x4, R196 ;  /* 0x000000040f047825 */ /* 0x002fc400078e02c4 */
[----:B------:R1:W-:Y:S01]  /*311e0*/  @P5 STG.E desc[UR28][R8.64], R154 ;  /* 0x0000009a08005986 */ /* 0x0003e2000c10191c */
[----:B------:R-:W-:Y:S01]  /*311f0*/  ISETP.LT.AND P5, PT, R199, UR6, !P4 ;  /* 0x00000006c7007c0c */ /* 0x000fe2000e7a1270 */
[----:B------:R-:W3:Y:S01]  /*31200*/  LDCU UR22, c[0x0][0x398] ;  /* 0x00007300ff1677ac */ /* 0x000ee20008000800 */
[----:B------:R-:W-:Y:S01]  /*31210*/  IADD3 R15, PT, PT, R15, UR32, RZ ;  /* 0x000000200f0f7c10 */ /* 0x000fe2000fffe0ff */
[----:B------:R1:W-:Y:S01]  /*31220*/  @P0 STG.E desc[UR28][R4.64], R26 ;  /* 0x0000001a04000986 */ /* 0x0003e2000c10191c */
[----:B------:R-:W-:Y:S01]  /*31230*/  ISETP.LT.AND P4, PT, R200, UR35, !P4 ;  /* 0x00000023c8007c0c */ /* 0x000fe2000e781270 */
[----:B------:R-:W-:Y:S01]  /*31240*/  VIADD R0, R198, 0x59 ;  /* 0x00000059c6007836 */ /* 0x000fe20000000000 */
[----:B------:R-:W-:Y:S01]  /*31250*/  ISETP.LT.AND P0, PT, R199, UR38, !P6 ;  /* 0x00000026c7007c0c */ /* 0x000fe2000f701270 */
[----:B------:R-:W-:Y:S01]  /*31260*/  VIADD R13, R15, UR32 ;  /* 0x000000200f0d7c36 */ /* 0x000fe20008000000 */
[----:B----4-:R-:W-:Y:S01]  /*31270*/  ISETP.LT.AND P6, PT, R200, UR12, !P6 ;  /* 0x0000000cc8007c0c */ /* 0x010fe2000f7c1270 */
[----:B------:R-:W4:Y:S01]  /*31280*/  LDCU UR46, c[0x0][0x39c] ;  /* 0x00007380ff2e77ac */ /* 0x000f220008000800 */
[----:B------:R-:W-:Y:S01]  /*31290*/  ISETP.GE.AND P3, PT, R0, UR52, PT ;  /* 0x0000003400007c0c */ /* 0x000fe2000bf66270 */
[----:B------:R-:W-:-:S02]  /*312a0*/  VIADD R0, R198, 0x5a ;  /* 0x0000005ac6007836 */ /* 0x000fc40000000000 */
[C---:B--2---:R-:W-:Y:S01]  /*312b0*/  IMAD.WIDE R6, R15.reuse, 0x4, R2 ;  /* 0x000000040f067825 */ /* 0x044fe200078e0202 */
[----:B------:R-:W2:Y:S03]  /*312c0*/  LDCU UR14, c[0x0][0x398] ;  /* 0x00007300ff0e77ac */ /* 0x000ea60008000800 */
[----:B-1----:R-:W-:Y:S01]  /*312d0*/  IMAD.WIDE R8, R15, 0x4, R196 ;  /* 0x000000040f087825 */ /* 0x002fe200078e02c4 */
[----:B------:R-:W1:Y:S03]  /*312e0*/  LDCU UR44, c[0x0][0x39c] ;  /* 0x00007380ff2c77ac */ /* 0x000e660008000800 */
[C---:B------:R-:W-:Y:S01]  /*312f0*/  IMAD.WIDE R4, R13.reuse, 0x4, R2 ;  /* 0x000000040d047825 */ /* 0x040fe200078e0202 */
[----:B------:R-:W-:Y:S01]  /*31300*/  ISETP.GE.AND P2, PT, R0, UR45, PT ;  /* 0x0000002d00007c0c */ /* 0x000fe2000bf46270 */
[----:B------:R1:W-:Y:S01]  /*31310*/  @P5 STG.E desc[UR28][R6.64], R155 ;  /* 0x0000009b06005986 */ /* 0x0003e2000c10191c */
[----:B------:R-:W2:Y:S01]  /*31320*/  LDCU UR24, c[0x0][0x398] ;  /* 0x00007300ff1877ac */ /* 0x000ea20008000800 */
[----:B------:R-:W-:-:S02]  /*31330*/  IMAD.WIDE R10, R13, 0x4, R196 ;  /* 0x000000040d0a7825 */ /* 0x000fc400078e02c4 */
[----:B------:R-:W-:Y:S01]  /*31340*/  @P4 STG.E desc[UR28][R8.64], R27 ;  /* 0x0000001b08004986 */ /* 0x000fe2000c10191c */
[----:B------:R-:W-:Y:S01]  /*31350*/  ISETP.LT.AND P4, PT, R199, UR26, !P3 ;  /* 0x0000001ac7007c0c */ /* 0x000fe2000df81270 */
[----:B------:R-:W2:Y:S01]  /*31360*/  LDCU UR37, c[0x0][0x398] ;  /* 0x00007300ff2577ac */ /* 0x000ea20008000800 */
[----:B------:R-:W-:Y:S01]  /*31370*/  IADD3 R13, PT, PT, R13, UR32, RZ ;  /* 0x000000200d0d7c10 */ /* 0x000fe2000fffe0ff */
[----:B------:R4:W-:Y:S01]  /*31380*/  @P0 STG.E desc[UR28][R4.64], R156 ;  /* 0x0000009c04000986 */ /* 0x0009e2000c10191c */
[----:B---3--:R-:W-:Y:S01]  /*31390*/  ISETP.LT.AND P3, PT, R200, UR33, !P3 ;  /* 0x00000021c8007c0c */ /* 0x008fe2000df61270 */
[----:B------:R-:W3:Y:S02]  /*313a0*/  LDCU UR48, c[0x0][0x398] ;  /* 0x00007300ff3077ac */ /* 0x000ee40008000800 */
[----:B------:R-:W-:Y:S01]  /*313b0*/  @P6 STG.E desc[UR28][R10.64], R28 ;  /* 0x0000001c0a006986 */ /* 0x000fe2000c10191c */
[----:B------:R-:W-:Y:S01]  /*313c0*/  ISETP.LT.AND P6, PT, R199, UR40, !P2 ;  /* 0x00000028c7007c0c */ /* 0x000fe2000d7c1270 */
[----:B------:R-:W-:Y:S01]  /*313d0*/  VIADD R0, R198, 0x5b ;  /* 0x0000005bc6007836 */ /* 0x000fe20000000000 */
[----:B------:R-:W-:Y:S01]  /*313e0*/  ISETP.LT.AND P2, PT, R200, UR22, !P2 ;  /* 0x00000016c8007c0c */ /* 0x000fe2000d741270 */
[C---:B------:R-:W-:Y:S01]  /*313f0*/  VIADD R15, R13.reuse, UR32 ;  /* 0x000000200d0f7c36 */ /* 0x040fe20008000000 */
[----:B------:R-:W3:Y:S01]  /*31400*/  LDCU UR4, c[0x0][0x39c] ;  /* 0x00007380ff0477ac */ /* 0x000ee20008000800 */
[C---:B-1----:R-:W-:Y:S01]  /*31410*/  IMAD.WIDE R6, R13.reuse, 0x4, R2 ;  /* 0x000000040d067825 */ /* 0x042fe200078e0202 */
[----:B----4-:R-:W-:Y:S01]  /*31420*/  ISETP.GE.AND P1, PT, R0, UR46, PT ;  /* 0x0000002e00007c0c */ /* 0x010fe2000bf26270 */
[----:B------:R-:W1:Y:S02]  /*31430*/  LDCU UR36, c[0x0][0x398] ;  /* 0x00007300ff2477ac */ /* 0x000e640008000800 */
[----:B------:R-:W-:Y:S01]  /*31440*/  IMAD.WIDE R4, R13, 0x4, R196 ;  /* 0x000000040d047825 */ /* 0x000fe200078e02c4 */
[----:B------:R4:W-:Y:S01]  /*31450*/  @P4 STG.E desc[UR28][R6.64], R157 ;  /* 0x0000009d06004986 */ /* 0x0009e2000c10191c */
[----:B------:R-:W1:Y:S02]  /*31460*/  LDCU UR8, c[0x0][0x39c] ;  /* 0x00007380ff0877ac */ /* 0x000e640008000800 */
[----:B------:R-:W-:Y:S01]  /*31470*/  IMAD.WIDE R8, R15, 0x4, R2 ;  /* 0x000000040f087825 */ /* 0x000fe200078e0202 */
[----:B------:R1:W-:Y:S01]  /*31480*/  @P3 STG.E desc[UR28][R4.64], R29 ;  /* 0x0000001d04003986 */ /* 0x0003e2000c10191c */
[----:B------:R-:W1:Y:S02]  /*31490*/  LDCU UR42, c[0x0][0x398] ;  /* 0x00007300ff2a77ac */ /* 0x000e640008000800 */
[----:B------:R-:W-:Y:S01]  /*314a0*/  VIADD R0, R198, 0x5c ;  /* 0x0000005cc6007836 */ /* 0x000fe20000000000 */
[----:B------:R1:W-:Y:S01]  /*314b0*/  @P6 STG.E desc[UR28][R8.64], R158 ;  /* 0x0000009e08006986 */ /* 0x0003e2000c10191c */
[----:B--2---:R-:W-:Y:S01]  /*314c0*/  ISETP.LT.AND P6, PT, R199, UR14, !P1 ;  /* 0x0000000ec7007c0c */ /* 0x004fe2000cfc1270 */
[----:B------:R-:W2:Y:S01]  /*314d0*/  LDCU UR20, c[0x0][0x398] ;  /* 0x00007300ff1477ac */ /* 0x000ea20008000800 */
[C---:B----4-:R-:W-:Y:S01]  /*314e0*/  IMAD.WIDE R6, R15.reuse, 0x4, R196 ;  /* 0x000000040f067825 */ /* 0x050fe200078e02c4 */
[----:B------:R-:W-:Y:S01]  /*314f0*/  ISETP.GE.AND P5, PT, R0, UR44, PT ;  /* 0x0000002c00007c0c */ /* 0x000fe2000bfa6270 */
[----:B------:R-:W4:Y:S01]  /*31500*/  LDCU UR30, c[0x0][0x398] ;  /* 0x00007300ff1e77ac */ /* 0x000f220008000800 */
[----:B------:R-:W-:Y:S01]  /*31510*/  ISETP.LT.AND P1, PT, R200, UR24, !P1 ;  /* 0x00000018c8007c0c */ /* 0x000fe2000cf21270 */
[----:B------:R-:W-:Y:S01]  /*31520*/  VIADD R15, R15, UR32 ;  /* 0x000000200f0f7c36 */ /* 0x000fe20008000000 */
[----:B------:R2:W-:Y:S01]  /*31530*/  @P2 STG.E desc[UR28][R6.64], R30 ;  /* 0x0000001e06002986 */ /* 0x0005e2000c10191c */
[----:B------:R-:W-:Y:S01]  /*31540*/  ISETP.LT.AND P2, PT, R199, UR37, !P5 ;  /* 0x00000025c7007c0c */ /* 0x000fe2000ef41270 */
[----:B------:R-:W-:Y:S01]  /*31550*/  VIADD R0, R198, 0x5d ;  /* 0x0000005dc6007836 */ /* 0x000fe20000000000 */
[----:B---3--:R-:W-:Y:S01]  /*31560*/  ISETP.LT.AND P5, PT, R200, UR48, !P5 ;  /* 0x00000030c8007c0c */ /* 0x008fe2000efa1270 */
[----:B------:R-:W3:Y:S01]  /*31570*/  LDCU UR18, c[0x0][0x39c] ;  /* 0x00007380ff1277ac */ /* 0x000ee20008000800 */
[----:B-1----:R-:W-:-:S02]  /*31580*/  IMAD.WIDE R4, R15, 0x4, R2 ;  /* 0x000000040f047825 */ /* 0x002fc400078e0202 */
[----:B------:R-:W-:Y:S01]  /*31590*/  ISETP.GE.AND P0, PT, R0, UR4, PT ;  /* 0x0000000400007c0c */ /* 0x000fe2000bf06270 */
[----:B------:R-:W1:Y:S01]  /*315a0*/  LDCU UR15, c[0x0][0x39c] ;  /* 0x00007380ff0f77ac */ /* 0x000e620008000800 */
[C---:B------:R-:W-:Y:S02]  /*315b0*/  VIADD R13, R15.reuse, UR32 ;  /* 0x000000200f0d7c36 */ /* 0x040fe40008000000 */
[----:B------:R-:W-:Y:S01]  /*315c0*/  IMAD.WIDE R8, R15, 0x4, R196 ;  /* 0x000000040f087825 */ /* 0x000fe200078e02c4 */
[----:B------:R-:W-:Y:S01]  /*315d0*/  IADD3 R0, PT, PT, R198, 0x5e, RZ ;  /* 0x0000005ec6007810 */ /* 0x000fe20007ffe0ff */
[----:B------:R1:W-:Y:S01]  /*315e0*/  @P6 STG.E desc[UR28][R4.64], R159 ;  /* 0x0000009f04006986 */ /* 0x0003e2000c10191c */
[----:B------:R-:W3:Y:S01]  /*315f0*/  LDCU UR34, c[0x0][0x398] ;  /* 0x00007300ff2277ac */ /* 0x000ee20008000800 */
[C---:B--2---:R-:W-:Y:S01]  /*31600*/  IMAD.WIDE R6, R13.reuse, 0x4, R2 ;  /* 0x000000040d067825 */ /* 0x044fe200078e0202 */
[----:B------:R-:W-:Y:S01]  /*31610*/  ISETP.GE.AND P4, PT, R0, UR8, PT ;  /* 0x0000000800007c0c */ /* 0x000fe2000bf86270 */
[----:B------:R-:W-:Y:S01]  /*31620*/  @P1 STG.E desc[UR28][R8.64], R31 ;  /* 0x0000001f08001986 */ /* 0x000fe2000c10191c */
[----:B------:R-:W2:Y:S01]  /*31630*/  LDCU UR41, c[0x0][0x398] ;  /* 0x00007300ff2977ac */ /* 0x000ea20008000800 */
[----:B------:R-:W-:Y:S01]  /*31640*/  IMAD.WIDE R10, R13, 0x4, R196 ;  /* 0x000000040d0a7825 */ /* 0x000fe200078e02c4 */
[----:B------:R-:W-:Y:S01]  /*31650*/  ISETP.LT.AND P1, PT, R199, UR36, !P0 ;  /* 0x00000024c7007c0c */ /* 0x000fe2000c721270 */
[----:B------:R2:W-:Y:S01]  /*31660*/  @P2 STG.E desc[UR28][R6.64], R160 ;  /* 0x000000a006002986 */ /* 0x0005e2000c10191c */
[----:B------:R-:W2:Y:S01]  /*31670*/  LDCU UR16, c[0x0][0x398] ;  /* 0x00007300ff1077ac */ /* 0x000ea20008000800 */
[----:B------:R-:W-:Y:S01]  /*31680*/  ISETP.LT.AND P2, PT, R200, UR42, !P0 ;  /* 0x0000002ac8007c0c */ /* 0x000fe2000c741270 */
[----:B------:R-:W-:Y:S01]  /*31690*/  VIADD R13, R13, UR32 ;  /* 0x000000200d0d7c36 */ /* 0x000fe20008000000 */
[----:B------:R-:W-:Y:S01]  /*316a0*/  @P5 STG.E desc[UR28][R10.64], R32 ;  /* 0x000000200a005986 */ /* 0x000fe2000c10191c */
[----:B------:R-:W2:Y:S01]  /*316b0*/  LDCU UR43, c[0x0][0x398] ;  /* 0x00007300ff2b77ac */ /* 0x000ea20008000800 */
[----:B------:R-:W-:Y:S01]  /*316c0*/  ISETP.LT.AND P5, PT, R199, UR20, !P4 ;  /* 0x00000014c7007c0c */ /* 0x000fe2000e7a1270 */
[----:B------:R-:W-:Y:S01]  /*316d0*/  VIADD R0, R198, 0x5f ;  /* 0x0000005fc6007836 */ /* 0x000fe20000000000 */
[----:B----4-:R-:W-:Y:S01]  /*316e0*/  ISETP.LT.AND P4, PT, R200, UR30, !P4 ;  /* 0x0000001ec8007c0c */ /* 0x010fe2000e781270 */
[----:B------:R-:W4:Y:S01]  /*316f0*/  LDCU UR11, c[0x0][0x39c] ;  /* 0x00007380ff0b77ac */ /* 0x000f220008000800 */
[C---:B-1----:R-:W-:Y:S01]  /*31700*/  IMAD.WIDE R4, R13.reuse, 0x4, R2 ;  /* 0x000000040d047825 */ /* 0x042fe200078e0202 */
[----:B------:R-:W1:Y:S03]  /*31710*/  LDCU UR6, c[0x0][0x39c] ;  /* 0x00007380ff0677ac */ /* 0x000e660008000800 */
[C---:B------:R-:W-:Y:S01]  /*31720*/  VIADD R15, R13.reuse, UR32 ;  /* 0x000000200d0f7c36 */ /* 0x040fe20008000000 */
[----:B---3--:R-:W-:Y:S01]  /*31730*/  ISETP.GE.AND P3, PT, R0, UR18, PT ;  /* 0x0000001200007c0c */ /* 0x008fe2000bf66270 */
[----:B--2---:R-:W-:Y:S01]  /*31740*/  IMAD.WIDE R6, R13, 0x4, R196 ;  /* 0x000000040d067825 */ /* 0x004fe200078e02c4 */
[----:B------:R-:W-:Y:S01]  /*31750*/  IADD3 R0, PT, PT, R198, 0x60, RZ ;  /* 0x00000060c6007810 */ /* 0x000fe20007ffe0ff */
[----:B------:R2:W-:Y:S01]  /*31760*/  @P1 STG.E desc[UR28][R4.64], R161 ;  /* 0x000000a104001986 */ /* 0x0005e2000c10191c */
[----:B------:R-:W3:Y:S01]  /*31770*/  LDCU UR39, c[0x0][0x398] ;  /* 0x00007300ff2777ac */ /* 0x000ee20008000800 */
[C---:B------:R-:W-:Y:S01]  /*31780*/  IMAD.WIDE R8, R15.reuse, 0x4, R2 ;  /* 0x000000040f087825 */ /* 0x040fe200078e0202 */
[----:B------:R-:W-:Y:S01]  /*31790*/  ISETP.GE.AND P6, PT, R0, UR15, PT ;  /* 0x0000000f00007c0c */ /* 0x000fe2000bfc6270 */
[----:B------:R1:W-:Y:S01]  /*317a0*/  @P2 STG.E desc[UR28][R6.64], R33 ;  /* 0x0000002106002986 */ /* 0x0003e2000c10191c */
[----:B------:R-:W1:Y:S03]  /*317b0*/  LDCU UR45, c[0x0][0x398] ;  /* 0x00007300ff2d77ac */ /* 0x000e660008000800 */
[----:B------:R1:W-:Y:S01]  /*317c0*/  @P5 STG.E desc[UR28][R8.64], R162 ;  /* 0x000000a208005986 */ /* 0x0003e2000c10191c */
[----:B------:R-:W3:Y:S01]  /*317d0*/  LDCU UR35, c[0x0][0x398] ;  /* 0x00007300ff2377ac */ /* 0x000ee20008000800 */
[----:B--2---:R-:W-:Y:S01]  /*317e0*/  IMAD.WIDE R4, R15, 0x4, R196 ;  /* 0x000000040f047825 */ /* 0x004fe200078e02c4 */
[----:B------:R-:W-:Y:S01]  /*317f0*/  ISETP.LT.AND P5, PT, R199, UR34, !P3 ;  /* 0x00000022c7007c0c */ /* 0x000fe2000dfa1270 */
[----:B------:R-:W2:Y:S01]  /*31800*/  LDCU UR26, c[0x0][0x398] ;  /* 0x00007300ff1a77ac */ /* 0x000ea20008000800 */
[----:B------:R-:W-:Y:S01]  /*31810*/  ISETP.LT.AND P3, PT, R200, UR41, !P3 ;  /* 0x00000029c8007c0c */ /* 0x000fe2000df61270 */
[----:B------:R-:W-:Y:S01]  /*31820*/  VIADD R15, R15, UR32 ;  /* 0x000000200f0f7c36 */ /* 0x000fe20008000000 */
[----:B------:R2:W-:Y:S01]  /*31830*/  @P4 STG.E desc[UR28][R4.64], R34 ;  /* 0x0000002204004986 */ /* 0x0005e2000c10191c */
[----:B------:R-:W-:Y:S01]  /*31840*/  ISETP.LT.AND P4, PT, R199, UR16, !P6 ;  /* 0x00000010c7007c0c */ /* 0x000fe2000f781270 */
[----:B------:R-:W3:Y:S01]  /*31850*/  LDCU UR12, c[0x0][0x39c] ;  /* 0x00007380ff0c77ac */ /* 0x000ee20008000800 */
[----:B------:R-:W-:-:S02]  /*31860*/  IADD3 R0, PT, PT, R198, 0x61, RZ ;  /* 0x00000061c6007810 */ /* 0x000fc40007ffe0ff */
[----:B------:R-:W-:Y:S01]  /*31870*/  ISETP.LT.AND P6, PT, R200, UR43, !P6 ;  /* 0x0000002bc8007c0c */ /* 0x000fe2000f7c1270 */
[----:B------:R-:W3:Y:S01]  /*31880*/  LDCU UR33, c[0x0][0x398] ;  /* 0x00007300ff2177ac */ /* 0x000ee20008000800 */
[C---:B------:R-:W-:Y:S01]  /*31890*/  IADD3 R13, PT, PT, R15.reuse, UR32, RZ ;  /* 0x000000200f0d7c10 */ /* 0x040fe2000fffe0ff */
[C---:B-1----:R-:W-:Y:S01]  /*318a0*/  IMAD.WIDE R6, R15.reuse, 0x4, R2 ;  /* 0x000000040f067825 */ /* 0x042fe200078e0202 */
[----:B----4-:R-:W-:Y:S01]  /*318b0*/  ISETP.GE.AND P0, PT, R0, UR11, PT ;  /* 0x0000000b00007c0c */ /* 0x010fe2000bf06270 */
[----:B------:R-:W1:Y:S02]  /*318c0*/  LDCU UR4, c[0x0][0x39c] ;  /* 0x00007380ff0477ac */ /* 0x000e640008000800 */
[----:B------:R-:W-:Y:S02]  /*318d0*/  VIADD R0, R198, 0x62 ;  /* 0x00000062c6007836 */ /* 0x000fe40000000000 */
[----:B------:R-:W-:Y:S01]  /*318e0*/  IMAD.WIDE R8, R15, 0x4, R196 ;  /* 0x000000040f087825 */ /* 0x000fe200078e02c4 */
[----:B------:R4:W-:Y:S01]  /*318f0*/  @P5 STG.E desc[UR28][R6.64], R163 ;  /* 0x000000a306005986 */ /* 0x0009e2000c10191c */
[----:B------:R-:W1:Y:S02]  /*31900*/  LDCU UR38, c[0x0][0x398] ;  /* 0x00007300ff2677ac */ /* 0x000e640008000800 */
[C---:B--2---:R-:W-:Y:S01]  /*31910*/  IMAD.WIDE R4, R13.reuse, 0x4, R2 ;  /* 0x000000040d047825 */ /* 0x044fe200078e0202 */
[----:B------:R-:W-:Y:S01]  /*31920*/  ISETP.GE.AND P1, PT, R0, UR6, PT ;  /* 0x0000000600007c0c */ /* 0x000fe2000bf26270 */
[----:B------:R-:W2:Y:S02]  /*31930*/  LDCU UR22, c[0x0][0x398] ;  /* 0x00007300ff1677ac */ /* 0x000ea40008000800 */
[----:B------:R-:W-:Y:S01]  /*31940*/  IMAD.WIDE R10, R13, 0x4, R196 ;  /* 0x000000040d0a7825 */ /* 0x000fe200078e02c4 */
[----:B------:R-:W-:Y:S01]  /*31950*/  @P3 STG.E desc[UR28][R8.64], R35 ;  /* 0x0000002308003986 */ /* 0x000fe2000c10191c */
[----:B---3--:R-:W-:Y:S01]  /*31960*/  ISETP.LT.AND P3, PT, R199, UR39, !P0 ;  /* 0x00000027c7007c0c */ /* 0x008fe2000c761270 */
[----:B------:R-:W3:Y:S01]  /*31970*/  LDCU UR18, c[0x0][0x398] ;  /* 0x00007300ff1277ac */ /* 0x000ee20008000800 */
[----:B------:R-:W-:Y:S01]  /*31980*/  VIADD R13, R13, UR32 ;  /* 0x000000200d0d7c36 */ /* 0x000fe20008000000 */
[----:B------:R1:W-:Y:S01]  /*31990*/  @P4 STG.E desc[UR28][R4.64], R164 ;  /* 0x000000a404004986 */ /* 0x0003e2000c10191c */
[----:B------:R-:W-:Y:S01]  /*319a0*/  ISETP.LT.AND P0, PT, R200, UR45, !P0 ;  /* 0x0000002dc8007c0c */ /* 0x000fe2000c701270 */
[----:B------:R-:W2:Y:S02]  /*319b0*/  LDCU UR8, c[0x0][0x39c] ;  /* 0x00007380ff0877ac */ /* 0x000ea40008000800 */
[----:B------:R-:W-:Y:S01]  /*319c0*/  @P6 STG.E desc[UR28][R10.64], R36 ;  /* 0x000000240a006986 */ /* 0x000fe2000c10191c */
[----:B------:R-:W-:Y:S01]  /*319d0*/  ISETP.LT.AND P6, PT, R199, UR35, !P1 ;  /* 0x00000023c7007c0c */ /* 0x000fe2000cfc1270 */
[----:B------:R-:W2:Y:S01]  /*319e0*/  LDCU UR15, c[0x0][0x398] ;  /* 0x00007300ff0f77ac */ /* 0x000ea20008000800 */
[----:B------:R-:W-:-:S02]  /*319f0*/  IADD3 R15, PT, PT, R13, UR32, RZ ;  /* 0x000000200d0f7c10 */ /* 0x000fc4000fffe0ff */
[----:B------:R-:W-:Y:S01]  /*31a00*/  IADD3 R0, PT, PT, R198, 0x63, RZ ;  /* 0x00000063c6007810 */ /* 0x000fe20007ffe0ff */
[C---:B----4-:R-:W-:Y:S01]  /*31a10*/  IMAD.WIDE R6, R13.reuse, 0x4, R2 ;  /* 0x000000040d067825 */ /* 0x050fe200078e0202 */
[----:B------:R-:W-:Y:S01]  /*31a20*/  ISETP.LT.AND P1, PT, R200, UR26, !P1 ;  /* 0x0000001ac8007c0c */ /* 0x000fe2000cf21270 */
[----:B------:R-:W4:Y:S01]  /*31a30*/  LDCU UR14, c[0x0][0x39c] ;  /* 0x00007380ff0e77ac */ /* 0x000f220008000800 */
[----:B------:R-:W-:Y:S01]  /*31a40*/  ISETP.GE.AND P2, PT, R0, UR12, PT ;  /* 0x0000000c00007c0c */ /* 0x000fe2000bf46270 */
[----:B-1----:R-:W-:Y:S01]  /*31a50*/  IMAD.WIDE R4, R13, 0x4, R196 ;  /* 0x000000040d047825 */ /* 0x002fe200078e02c4 */
[----:B------:R1:W-:Y:S01]  /*31a60*/  @P3 STG.E desc[UR28][R6.64], R165 ;  /* 0x000000a506003986 */ /* 0x0003e2000c10191c */
[----:B------:R-:W2:Y:S02]  /*31a70*/  LDCU UR24, c[0x0][0x398] ;  /* 0x00007300ff1877ac */ /* 0x000ea40008000800 */
[----:B------:R-:W-:Y:S01]  /*31a80*/  IMAD.WIDE R8, R15, 0x4, R2 ;  /* 0x000000040f087825 */ /* 0x000fe200078e0202 */
[----:B------:R2:W-:Y:S01]  /*31a90*/  @P0 STG.E desc[UR28][R4.64], R37 ;  /* 0x0000002504000986 */ /* 0x0005e2000c10191c */
[----:B------:R-:W4:Y:S02]  /*31aa0*/  LDCU UR20, c[0x0][0x398] ;  /* 0x00007300ff1477ac */ /* 0x000f240008000800 */
[----:B------:R-:W-:Y:S01]  /*31ab0*/  VIADD R0, R198, 0x64 ;  /* 0x00000064c6007836 */ /* 0x000fe20000000000 */
[----:B------:R3:W-:Y:S01]  /*31ac0*/  @P6 STG.E desc[UR28][R8.64], R166 ;  /* 0x000000a608006986 */ /* 0x0007e2000c10191c */
[----:B------:R-:W-:Y:S01]  /*31ad0*/  ISETP.LT.AND P6, PT, R199, UR33, !P2 ;  /* 0x00000021c7007c0c */ /* 0x000fe2000d7c1270 */
[----:B------:R-:W4:Y:S01]  /*31ae0*/  LDCU UR36, c[0x0][0x398] ;  /* 0x00007300ff2477ac */ /* 0x000f220008000800 */
[C---:B-1----:R-:W-:Y:S01]  /*31af0*/  IMAD.WIDE R6, R15.reuse, 0x4, R196 ;  /* 0x000000040f067825 */ /* 0x042fe200078e02c4 */
[----:B------:R-:W-:Y:S01]  /*31b00*/  ISETP.GE.AND P5, PT, R0, UR4, PT ;  /* 0x0000000400007c0c */ /* 0x000fe2000bfa6270 */
[----:B------:R-:W1:Y:S01]  /*31b10*/  LDCU UR6, c[0x0][0x39c] ;  /* 0x00007380ff0677ac */ /* 0x000e620008000800 */
[----:B------:R-:W-:Y:S01]  /*31b20*/  ISETP.LT.AND P2, PT, R200, UR38, !P2 ;  /* 0x00000026c8007c0c */ /* 0x000fe2000d741270 */
[----:B------:R-:W-:Y:S01]  /*31b30*/  VIADD R0, R198, 0x65 ;  /* 0x00000065c6007836 */ /* 0x000fe20000000000 */
[----:B------:R-:W-:Y:S01]  /*31b40*/  IADD3 R15, PT, PT, R15, UR32, RZ ;  /* 0x000000200f0f7c10 */ /* 0x000fe2000fffe0ff */
[----:B------:R1:W-:Y:S01]  /*31b50*/  @P1 STG.E desc[UR28][R6.64], R38 ;  /* 0x0000002606001986 */ /* 0x0003e2000c10191c */
[----:B--2---:R-:W-:Y:S01]  /*31b60*/  ISETP.LT.AND P1, PT, R199, UR22, !P5 ;  /* 0x00000016c7007c0c */ /* 0x004fe2000ef21270 */
[----:B------:R-:W2:Y:S01]  /*31b70*/  LDCU UR11, c[0x0][0x39c] ;  /* 0x00007380ff0b77ac */ /* 0x000ea20008000800 */
[----:B---3--:R-:W-:Y:S01]  /*31b80*/  ISETP.LT.AND P5, PT, R200, UR18, !P5 ;  /* 0x00000012c8007c0c */ /* 0x008fe2000efa1270 */
[C---:B------:R-:W-:Y:S01]  /*31b90*/  IMAD.WIDE R4, R15.reuse, 0x4, R2 ;  /* 0x000000040f047825 */ /* 0x040fe200078e0202 */
[----:B------:R-:W-:Y:S01]  /*31ba0*/  ISETP.GE.AND P4, PT, R0, UR8, PT ;  /* 0x0000000800007c0c */ /* 0x000fe2000bf86270 */
[----:B------:R-:W3:Y:S02]  /*31bb0*/  LDCU UR30, c[0x0][0x398] ;  /* 0x00007300ff1e77ac */ /* 0x000ee40008000800 */
[----:B------:R-:W-:-:S02]  /*31bc0*/  VIADD R13, R15, UR32 ;  /* 0x000000200f0d7c36 */ /* 0x000fc40008000000 */
[----:B------:R-:W-:Y:S01]  /*31bd0*/  IMAD.WIDE R8, R15, 0x4, R196 ;  /* 0x000000040f087825 */ /* 0x000fe200078e02c4 */
[----:B------:R2:W-:Y:S01]  /*31be0*/  @P6 STG.E desc[UR28][R4.64], R167 ;  /* 0x000000a704006986 */ /* 0x0005e2000c10191c */
[----:B------:R-:W2:Y:S02]  /*31bf0*/  LDCU UR12, c[0x0][0x398] ;  /* 0x00007300ff0c77ac */ /* 0x000ea40008000800 */
[----:B------:R-:W-:Y:S02]  /*31c00*/  VIADD R0, R198, 0x66 ;  /* 0x00000066c6007836 */ /* 0x000fe40000000000 */
[----:B-1----:R-:W-:Y:S01]  /*31c10*/  IMAD.WIDE R6, R13, 0x4, R2 ;  /* 0x000000040d067825 */ /* 0x002fe200078e0202 */
[----:B------:R-:W-:Y:S01]  /*31c20*/  @P2 STG.E desc[UR28][R8.64], R39 ;  /* 0x0000002708002986 */ /* 0x000fe2000c10191c */
[----:B------:R-:W-:Y:S01]  /*31c30*/  ISETP.LT.AND P2, PT, R199, UR15, !P4 ;  /* 0x0000000fc7007c0c */ /* 0x000fe2000e741270 */
[----:B------:R-:W1:Y:S01]  /*31c40*/  LDCU UR16, c[0x0][0x398] ;  /* 0x00007300ff1077ac */ /* 0x000e620008000800 */
[C---:B------:R-:W-:Y:S01]  /*31c50*/  IMAD.WIDE R10, R13.reuse, 0x4, R196 ;  /* 0x000000040d0a7825 */ /* 0x040fe200078e02c4 */
[----:B----4-:R-:W-:Y:S01]  /*31c60*/  ISETP.GE.AND P3, PT, R0, UR14, PT ;  /* 0x0000000e00007c0c */ /* 0x010fe2000bf66270 */
[----:B------:R4:W-:Y:S01]  /*31c70*/  @P1 STG.E desc[UR28][R6.64], R168 ;  /* 0x000000a806001986 */ /* 0x0009e2000c10191c */
[----:B------:R-:W1:Y:S01]  /*31c80*/  LDCU UR34, c[0x0][0x398] ;  /* 0x00007300ff2277ac */ /* 0x000e620008000800 */
[----:B------:R-:W-:-:S02]  /*31c90*/  IADD3 R13, PT, PT, R13, UR32, RZ ;  /* 0x000000200d0d7c10 */ /* 0x000fc4000fffe0ff */
[----:B------:R-:W-:Y:S01]  /*31ca0*/  @P5 STG.E desc[UR28][R10.64], R40 ;  /* 0x000000280a005986 */ /* 0x000fe2000c10191c */
[----:B------:R-:W-:Y:S01]  /*31cb0*/  ISETP.LT.AND P4, PT, R200, UR24, !P4 ;  /* 0x00000018c8007c0c */ /* 0x000fe2000e781270 */
[----:B------:R-:W1:Y:S01]  /*31cc0*/  LDCU UR4, c[0x0][0x39c] ;  /* 0x00007380ff0477ac */ /* 0x000e620008000800 */
[----:B------:R-:W-:Y:S01]  /*31cd0*/  ISETP.LT.AND P5, PT, R199, UR20, !P3 ;  /* 0x00000014c7007c0c */ /* 0x000fe2000dfa1270 */
[----:B------:R-:W-:Y:S01]  /*31ce0*/  VIADD R0, R198, 0x67 ;  /* 0x00000067c6007836 */ /* 0x000fe20000000000 */
[----:B------:R-:W-:Y:S01]  /*31cf0*/  ISETP.LT.AND P3, PT, R200, UR36, !P3 ;  /* 0x00000024c8007c0c */ /* 0x000fe2000df61270 */
[C---:B--2---:R-:W-:Y:S01]  /*31d00*/  IMAD.WIDE R4, R13.reuse, 0x4, R2 ;  /* 0x000000040d047825 */ /* 0x044fe200078e0202 */
[----:B------:R-:W2:Y:S03]  /*31d10*/  LDCU UR8, c[0x0][0x39c] ;  /* 0x00007380ff0877ac */ /* 0x000ea60008000800 */
[C---:B------:R-:W-:Y:S01]  /*31d20*/  VIADD R15, R13.reuse, UR32 ;  /* 0x000000200d0f7c36 */ /* 0x040fe20008000000 */
[----:B------:R-:W-:Y:S01]  /*31d30*/  ISETP.GE.AND P0, PT, R0, UR6, PT ;  /* 0x0000000600007c0c */ /* 0x000fe2000bf06270 */
[----:B------:R-:W-:Y:S01]  /*31d40*/  VIADD R0, R198, 0x68 ;  /* 0x00000068c6007836 */ /* 0x000fe20000000000 */
[----:B------:R-:W1:Y:S01]  /*31d50*/  LDCU UR35, c[0x0][0x398] ;  /* 0x00007300ff2377ac */ /* 0x000e620008000800 */
[----:B----4-:R-:W-:Y:S01]  /*31d60*/  IMAD.WIDE R6, R13, 0x4, R196 ;  /* 0x000000040d067825 */ /* 0x010fe200078e02c4 */
[----:B------:R4:W-:Y:S01]  /*31d70*/  @P2 STG.E desc[UR28][R4.64], R169 ;  /* 0x000000a904002986 */ /* 0x0009e2000c10191c */
[----:B------:R-:W2:Y:S02]  /*31d80*/  LDCU UR6, c[0x0][0x39c] ;  /* 0x00007380ff0677ac */ /* 0x000ea40008000800 */
[----:B------:R-:W-:Y:S01]  /*31d90*/  IMAD.WIDE R8, R15, 0x4, R2 ;  /* 0x000000040f087825 */ /* 0x000fe200078e0202 */
[----:B------:R-:W-:Y:S01]  /*31da0*/  ISETP.GE.AND P6, PT, R0, UR11, PT ;  /* 0x0000000b00007c0c */ /* 0x000fe2000bfc6270 */
[----:B------:R1:W-:Y:S01]  /*31db0*/  @P4 STG.E desc[UR28][R6.64], R41 ;  /* 0x0000002906004986 */ /* 0x0003e2000c10191c */
[----:B------:R-:W2:Y:S01]  /*31dc0*/  LDCU UR37, c[0x0][0x398] ;  /* 0x00007300ff2577ac */ /* 0x000ea20008000800 */
[----:B------:R-:W-:-:S02]  /*31dd0*/  VIADD R0, R198, 0x69 ;  /* 0x00000069c6007836 */ /* 0x000fc40000000000 */
[----:B------:R2:W-:Y:S01]  /*31de0*/  @P5 STG.E desc[UR28][R8.64], R170 ;  /* 0x000000aa08005986 */ /* 0x0005e2000c10191c */
[----:B------:R-:W2:Y:S01]  /*31df0*/  LDCU UR14, c[0x0][0x398] ;  /* 0x00007300ff0e77ac */ /* 0x000ea20008000800 */
[----:B----4-:R-:W-:Y:S01]  /*31e00*/  IMAD.WIDE R4, R15, 0x4, R196 ;  /* 0x000000040f047825 */ /* 0x010fe200078e02c4 */
[----:B---3--:R-:W-:Y:S01]  /*31e10*/  ISETP.LT.AND P5, PT, R199, UR30, !P0 ;  /* 0x0000001ec7007c0c */ /* 0x008fe2000c7a1270 */
[----:B------:R-:W3:Y:S01]  /*31e20*/  LDCU UR11, c[0x0][0x39c] ;  /* 0x00007380ff0b77ac */ /* 0x000ee20008000800 */
[C---:B------:R-:W-:Y:S01]  /*31e30*/  ISETP.LT.AND P0, PT, R200.reuse, UR12, !P0 ;  /* 0x0000000cc8007c0c */ /* 0x040fe2000c701270 */
[----:B------:R-:W-:Y:S01]  /*31e40*/  VIADD R15, R15, UR32 ;  /* 0x000000200f0f7c36 */ /* 0x000fe20008000000 */
[----:B------:R4:W-:Y:S01]  /*31e50*/  @P3 STG.E desc[UR28][R4.64], R42 ;  /* 0x0000002a04003986 */ /* 0x0009e2000c10191c */
[----:B-1----:R-:W-:Y:S01]  /*31e60*/  ISETP.LT.AND P3, PT, R199, UR16, !P6 ;  /* 0x00000010c7007c0c */ /* 0x002fe2000f761270 */
[----:B------:R-:W1:Y:S01]  /*31e70*/  LDCU UR26, c[0x0][0x398] ;  /* 0x00007300ff1a77ac */ /* 0x000e620008000800 */
[----:B------:R-:W-:-:S02]  /*31e80*/  ISETP.LT.AND P6, PT, R200, UR34, !P6 ;  /* 0x00000022c8007c0c */ /* 0x000fc4000f7c1270 */
[----:B------:R-:W-:Y:S01]  /*31e90*/  ISETP.GE.AND P1, PT, R0, UR4, PT ;  /* 0x0000000400007c0c */ /* 0x000fe2000bf26270 */
[C---:B------:R-:W-:Y:S01]  /*31ea0*/  VIADD R13, R15.reuse, UR32 ;  /* 0x000000200f0d7c36 */ /* 0x040fe20008000000 */
[----:B------:R-:W-:Y:S01]  /*31eb0*/  IADD3 R0, PT, PT, R198, 0x6a, RZ ;  /* 0x0000006ac6007810 */ /* 0x000fe20007ffe0ff */
[----:B------:R-:W1:Y:S01]  /*31ec0*/  LDCU UR4, c[0x0][0x39c] ;  /* 0x00007380ff0477ac */ /* 0x000e620008000800 */
[C---:B------:R-:W-:Y:S02]  /*31ed0*/  IMAD.WIDE R6, R15.reuse, 0x4, R2 ;  /* 0x000000040f067825 */ /* 0x040fe400078e0202 */
[----:B--2---:R-:W-:Y:S01]  /*31ee0*/  ISETP.GE.AND P2, PT, R0, UR8, PT ;  /* 0x0000000800007c0c */ /* 0x004fe2000bf46270 */
[----:B------:R-:W2:Y:S01]  /*31ef0*/  LDCU UR18, c[0x0][0x398] ;  /* 0x00007300ff1277ac */ /* 0x000ea20008000800 */
[----:B------:R-:W-:Y:S01]  /*31f00*/  IMAD.WIDE R8, R15, 0x4, R196 ;  /* 0x000000040f087825 */ /* 0x000fe200078e02c4 */
[----:B------:R1:W-:Y:S01]  /*31f10*/  @P5 STG.E desc[UR28][R6.64], R171 ;  /* 0x000000ab06005986 */ /* 0x0003e2000c10191c */
[----:B------:R-:W1:Y:S02]  /*31f20*/  LDCU UR15, c[0x0][0x398] ;  /* 0x00007300ff0f77ac */ /* 0x000e640008000800 */
[----:B------:R-:W-:-:S02]  /*31f30*/  VIADD R0, R198, 0x6b ;  /* 0x0000006bc6007836 */ /* 0x000fc40000000000 */
[C---:B----4-:R-:W-:Y:S01]  /*31f40*/  IMAD.WIDE R4, R13.reuse, 0x4, R2 ;  /* 0x000000040d047825 */ /* 0x050fe200078e0202 */
[----:B------:R-:W-:Y:S01]  /*31f50*/  @P0 STG.E desc[UR28][R8.64], R43 ;  /* 0x0000002b08000986 */ /* 0x000fe2000c10191c */
[----:B------:R-:W4:Y:S02]  /*31f60*/  LDCU UR20, c[0x0][0x398] ;  /* 0x00007300ff1477ac */ /* 0x000f240008000800 */
[----:B------:R-:W-:Y:S01]  /*31f70*/  IMAD.WIDE R10, R13, 0x4, R196 ;  /* 0x000000040d0a7825 */ /* 0x000fe200078e02c4 */
[----:B------:R-:W-:Y:S01]  /*31f80*/  ISETP.GE.AND P4, PT, R0, UR6, PT ;  /* 0x0000000600007c0c */ /* 0x000fe2000bf86270 */
[----:B------:R1:W-:Y:S01]  /*31f90*/  @P3 STG.E desc[UR28][R4.64], R172 ;  /* 0x000000ac04003986 */ /* 0x0003e2000c10191c */
[----:B------:R-:W-:Y:S01]  /*31fa0*/  ISETP.LT.AND P0, PT, R199, UR35, !P1 ;  /* 0x00000023c7007c0c */ /* 0x000fe2000cf01270 */
[----:B------:R-:W2:Y:S01]  /*31fb0*/  LDCU UR6, c[0x0][0x39c] ;  /* 0x00007380ff0677ac */ /* 0x000ea20008000800 */
[----:B------:R-:W-:Y:S01]  /*31fc0*/  ISETP.LT.AND P3, PT, R200, UR37, !P1 ;  /* 0x00000025c8007c0c */ /* 0x000fe2000cf61270 */
[----:B------:R-:W-:Y:S01]  /*31fd0*/  @P6 STG.E desc[UR28][R10.64], R44 ;  /* 0x0000002c0a006986 */ /* 0x000fe2000c10191c */
[----:B------:R-:W-:Y:S01]  /*31fe0*/  IADD3 R0, PT, PT, R198, 0x6c, RZ ;  /* 0x0000006cc6007810 */ /* 0x000fe20007ffe0ff */
[----:B------:R-:W-:Y:S01]  /*31ff0*/  VIADD R13, R13, UR32 ;  /* 0x000000200d0d7c36 */ /* 0x000fe20008000000 */
[----:B------:R-:W-:Y:S01]  /*32000*/  ISETP.LT.AND P6, PT, R199, UR14, !P2 ;  /* 0x0000000ec7007c0c */ /* 0x000fe2000d7c1270 */
[----:B------:R-:W2:Y:S01]  /*32010*/  LDCU UR22, c[0x0][0x398] ;  /* 0x00007300ff1677ac */ /* 0x000ea20008000800 */
[----:B---3--:R-:W-:Y:S01]  /*32020*/  ISETP.GE.AND P5, PT, R0, UR11, PT ;  /* 0x0000000b00007c0c */ /* 0x008fe2000bfa6270 */
[C---:B------:R-:W-:Y:S01]  /*32030*/  VIADD R15, R13.reuse, UR32 ;  /* 0x000000200d0f7c36 */ /* 0x040fe20008000000 */
[----:B------:R-:W-:Y:S01]  /*32040*/  IADD3 R0, PT, PT, R198, 0x6d, RZ ;  /* 0x0000006dc6007810 */ /* 0x000fe20007ffe0ff */
[----:B------:R-:W3:Y:S01]  /*32050*/  LDCU UR8, c[0x0][0x39c] ;  /* 0x00007380ff0877ac */ /* 0x000ee20008000800 */
[C---:B-1----:R-:W-:Y:S01]  /*32060*/  IMAD.WIDE R6, R13.reuse, 0x4, R2 ;  /* 0x000000040d067825 */ /* 0x042fe200078e0202 */
[----:B------:R-:W-:Y:S01]  /*32070*/  ISETP.LT.AND P2, PT, R200, UR26, !P2 ;  /* 0x0000001ac8007c0c */ /* 0x000fe2000d741270 */
[----:B------:R-:W1:Y:S02]  /*32080*/  LDCU UR24, c[0x0][0x398] ;  /* 0x00007300ff1877ac */ /* 0x000e640008000800 */
[----:B------:R-:W-:Y:S01]  /*32090*/  IMAD.WIDE R4, R13, 0x4, R196 ;  /* 0x000000040d047825 */ /* 0x000fe200078e02c4 */
[----:B------:R-:W-:Y:S01]  /*320a0*/  ISETP.GE.AND P1, PT, R0, UR4, PT ;  /* 0x0000000400007c0c */ /* 0x000fe2000bf26270 */
[----:B------:R-:W1:Y:S02]  /*320b0*/  LDCU UR30, c[0x0][0x398] ;  /* 0x00007300ff1e77ac */ /* 0x000e640008000800 */
[----:B------:R-:W-:Y:S01]  /*320c0*/  IMAD.WIDE R8, R15, 0x4, R2 ;  /* 0x000000040f087825 */ /* 0x000fe200078e0202 */
[----:B------:R3:W-:Y:S01]  /*320d0*/  @P0 STG.E desc[UR28][R6.64], R173 ;  /* 0x000000ad06000986 */ /* 0x0007e2000c10191c */
[----:B------:R-:W1:Y:S02]  /*320e0*/  LDCU UR4, c[0x0][0x39c] ;  /* 0x00007380ff0477ac */ /* 0x000e640008000800 */
[----:B------:R-:W-:Y:S01]  /*320f0*/  VIADD R0, R198, 0x6e ;  /* 0x0000006ec6007836 */ /* 0x000fe20000000000 */
[----:B------:R1:W-:Y:S01]  /*32100*/  @P3 STG.E desc[UR28][R4.64], R45 ;  /* 0x0000002d04003986 */ /* 0x0003e2000c10191c */
[----:B------:R-:W1:Y:S03]  /*32110*/  LDCU UR11, c[0x0][0x398] ;  /* 0x00007300ff0b77ac */ /* 0x000e660008000800 */
[----:B------:R1:W-:Y:S01]  /*32120*/  @P6 STG.E desc[UR28][R8.64], R174 ;  /* 0x000000ae08006986 */ /* 0x0003e2000c10191c */
[----:B--2---:R-:W-:Y:S01]  /*32130*/  ISETP.LT.AND P6, PT, R199, UR18, !P4 ;  /* 0x00000012c7007c0c */ /* 0x004fe2000e7c1270 */
[----:B------:R-:W2:Y:S01]  /*32140*/  LDCU UR12, c[0x0][0x398] ;  /* 0x00007300ff0c77ac */ /* 0x000ea20008000800 */
[C---:B---3--:R-:W-:Y:S01]  /*32150*/  IMAD.WIDE R6, R15.reuse, 0x4, R196 ;  /* 0x000000040f067825 */ /* 0x048fe200078e02c4 */
[----:B------:R-:W-:Y:S01]  /*32160*/  ISETP.GE.AND P0, PT, R0, UR6, PT ;  /* 0x0000000600007c0c */ /* 0x000fe2000bf06270 */
[----:B------:R-:W3:Y:S01]  /*32170*/  LDCU UR6, c[0x0][0x39c] ;  /* 0x00007380ff0677ac */ /* 0x000ee20008000800 */
[----:B------:R-:W-:Y:S01]  /*32180*/  IADD3 R0, PT, PT, R198, 0x6f, RZ ;  /* 0x0000006fc6007810 */ /* 0x000fe20007ffe0ff */
[----:B------:R-:W-:Y:S01]  /*32190*/  VIADD R15, R15, UR32 ;  /* 0x000000200f0f7c36 */ /* 0x000fe20008000000 */
[----:B------:R-:W-:Y:S01]  /*321a0*/  ISETP.LT.AND P4, PT, R200, UR15, !P4 ;  /* 0x0000000fc8007c0c */ /* 0x000fe2000e781270 */
[----:B------:R2:W-:Y:S01]  /*321b0*/  @P2 STG.E desc[UR28][R6.64], R46 ;  /* 0x0000002e06002986 */ /* 0x0005e2000c10191c */
[----:B----4-:R-:W-:Y:S01]  /*321c0*/  ISETP.LT.AND P2, PT, R199, UR20, !P5 ;  /* 0x00000014c7007c0c */ /* 0x010fe2000ef41270 */
[C---:B-1----:R-:W-:Y:S01]  /*321d0*/  IMAD.WIDE R4, R15.reuse, 0x4, R2 ;  /* 0x000000040f047825 */ /* 0x042fe200078e0202 */
[----:B------:R-:W-:Y:S01]  /*321e0*/  ISETP.GE.AND P3, PT, R0, UR8, PT ;  /* 0x0000000800007c0c */ /* 0x000fe2000bf66270 */
[----:B------:R-:W1:Y:S01]  /*321f0*/  LDCU UR14, c[0x0][0x398] ;  /* 0x00007300ff0e77ac */ /* 0x000e620008000800 */
[----:B------:R-:W-:Y:S01]  /*32200*/  ISETP.LT.AND P5, PT, R200, UR22, !P5 ;  /* 0x00000016c8007c0c */ /* 0x000fe2000efa1270 */
[----:B------:R-:W-:Y:S01]  /*32210*/  VIADD R0, R198, 0x70 ;  /* 0x00000070c6007836 */ /* 0x000fe20000000000 */
[C---:B------:R-:W-:Y:S01]  /*32220*/  IADD3 R13, PT, PT, R15.reuse, UR32, RZ ;  /* 0x000000200f0d7c10 */ /* 0x040fe2000fffe0ff */
[----:B------:R-:W-:Y:S01]  /*32230*/  IMAD.WIDE R8, R15, 0x4, R196 ;  /* 0x000000040f087825 */ /* 0x000fe200078e02c4 */
[----:B------:R4:W-:Y:S01]  /*32240*/  @P6 STG.E desc[UR28][R4.64], R175 ;  /* 0x000000af04006986 */ /* 0x0009e2000c10191c */
[----:B------:R-:W1:Y:S01]  /*32250*/  LDCU UR16, c[0x0][0x398] ;  /* 0x00007300ff1077ac */ /* 0x000e620008000800 */
[----:B------:R-:W-:Y:S01]  /*32260*/  ISETP.GE.AND P6, PT, R0, UR4, PT ;  /* 0x0000000400007c0c */ /* 0x000fe2000bfc6270 */
[C---:B--2---:R-:W-:Y:S01]  /*32270*/  IMAD.WIDE R6, R13.reuse, 0x4, R2 ;  /* 0x000000040d067825 */ /* 0x044fe200078e0202 */
[----:B------:R-:W2:Y:S03]  /*32280*/  LDCU UR4, c[0x0][0x39c] ;  /* 0x00007380ff0477ac */ /* 0x000ea60008000800 */
[----:B------:R-:W-:Y:S01]  /*32290*/  IMAD.WIDE R10, R13, 0x4, R196 ;  /* 0x000000040d0a7825 */ /* 0x000fe200078e02c4 */
[----:B------:R-:W-:Y:S01]  /*322a0*/  @P4 STG.E desc[UR28][R8.64], R47 ;  /* 0x0000002f08004986 */ /* 0x000fe2000c10191c */
[----:B------:R-:W-:Y:S01]  /*322b0*/  ISETP.LT.AND P4, PT, R199, UR24, !P1 ;  /* 0x00000018c7007c0c */ /* 0x000fe2000cf81270 */
[----:B------:R-:W1:Y:S01]  /*322c0*/  LDCU UR26, c[0x0][0x398] ;  /* 0x00007300ff1a77ac */ /* 0x000e620008000800 */
[----:B------:R-:W-:Y:S01]  /*322d0*/  VIADD R13, R13, UR32 ;  /* 0x000000200d0d7c36 */ /* 0x000fe20008000000 */
[----:B------:R2:W-:Y:S01]  /*322e0*/  @P2 STG.E desc[UR28][R6.64], R176 ;  /* 0x000000b006002986 */ /* 0x0005e2000c10191c */
[----:B------:R-:W-:Y:S01]  /*322f0*/  ISETP.LT.AND P1, PT, R200, UR30, !P1 ;  /* 0x0000001ec8007c0c */ /* 0x000fe2000cf21270 */
[----:B------:R-:W-:Y:S01]  /*32300*/  VIADD R0, R198, 0x71 ;  /* 0x00000071c6007836 */ /* 0x000fe20000000000 */
[----:B------:R-:W1:Y:S01]  /*32310*/  LDCU UR18, c[0x0][0x398] ;  /* 0x00007300ff1277ac */ /* 0x000e620008000800 */
[----:B------:R-:W-:Y:S01]  /*32320*/  @P5 STG.E desc[UR28][R10.64], R48 ;  /* 0x000000300a005986 */ /* 0x000fe2000c10191c */
[----:B------:R-:W-:-:S02]  /*32330*/  ISETP.LT.AND P5, PT, R199, UR11, !P0 ;  /* 0x0000000bc7007c0c */ /* 0x000fc4000c7a1270 */
[C---:B------:R-:W-:Y:S01]  /*32340*/  IADD3 R15, PT, PT, R13.reuse, UR32, RZ ;  /* 0x000000200d0f7c10 */ /* 0x040fe2000fffe0ff */
[C---:B----4-:R-:W-:Y:S01]  /*32350*/  IMAD.WIDE R4, R13.reuse, 0x4, R2 ;  /* 0x000000040d047825 */ /* 0x050fe200078e0202 */
[----:B------:R-:W-:Y:S01]  /*32360*/  ISETP.LT.AND P0, PT, R200, UR12, !P0 ;  /* 0x0000000cc8007c0c */ /* 0x000fe2000c701270 */
[----:B------:R-:W4:Y:S01]  /*32370*/  LDCU UR8, c[0x0][0x39c] ;  /* 0x00007380ff0877ac */ /* 0x000f220008000800 */
[----:B---3--:R-:W-:Y:S01]  /*32380*/  ISETP.GE.AND P2, PT, R0, UR6, PT ;  /* 0x0000000600007c0c */ /* 0x008fe2000bf46270 */
[----:B------:R-:W-:Y:S02]  /*32390*/  VIADD R0, R198, 0x72 ;  /* 0x00000072c6007836 */ /* 0x000fe40000000000 */
[----:B--2---:R-:W-:Y:S01]  /*323a0*/  IMAD.WIDE R6, R13, 0x4, R196 ;  /* 0x000000040d067825 */ /* 0x004fe200078e02c4 */
[----:B------:R2:W-:Y:S01]  /*323b0*/  @P4 STG.E desc[UR28][R4.64], R177 ;  /* 0x000000b104004986 */ /* 0x0005e2000c10191c */
[----:B------:R-:W3:Y:S02]  /*323c0*/  LDCU UR15, c[0x0][0x398] ;  /* 0x00007300ff0f77ac */ /* 0x000ee40008000800 */
[C---:B------:R-:W-:Y:S01]  /*323d0*/  IMAD.WIDE R8, R15.reuse, 0x4, R2 ;  /* 0x000000040f087825 */ /* 0x040fe200078e0202 */
[----:B------:R-:W-:Y:S01]  /*323e0*/  ISETP.GE.AND P4, PT, R0, UR4, PT ;  /* 0x0000000400007c0c */ /* 0x000fe2000bf86270 */
[----:B------:R-:W3:Y:S01]  /*323f0*/  LDCU UR4, c[0x0][0x39c] ;  /* 0x00007380ff0477ac */ /* 0x000ee20008000800 */
[----:B------:R3:W-:Y:S01]  /*32400*/  @P1 STG.E desc[UR28][R6.64], R49 ;  /* 0x0000003106001986 */ /* 0x0007e2000c10191c */
[----:B------:R-:W4:Y:S03]  /*32410*/  LDCU UR11, c[0x0][0x398] ;  /* 0x00007300ff0b77ac */ /* 0x000f260008000800 */
[----:B------:R3:W-:Y:S01]  /*32420*/  @P5 STG.E desc[UR28][R8.64], R178 ;  /* 0x000000b208005986 */ /* 0x0007e2000c10191c */
[----:B--2---:R-:W-:Y:S01]  /*32430*/  IMAD.WIDE R4, R15, 0x4, R196 ;  /* 0x000000040f047825 */ /* 0x004fe200078e02c4 */
[----:B-1----:R-:W-:Y:S01]  /*32440*/  ISETP.LT.AND P5, PT, R199, UR14, !P3 ;  /* 0x0000000ec7007c0c */ /* 0x002fe2000dfa1270 */
[----:B------:R-:W1:Y:S01]  /*32450*/  LDCU UR6, c[0x0][0x398] ;  /* 0x00007300ff0677ac */ /* 0x000e620008000800 */
[----:B------:R-:W-:-:S02]  /*32460*/  ISETP.LT.AND P3, PT, R200, UR16, !P3 ;  /* 0x00000010c8007c0c */ /* 0x000fc4000df61270 */
[----:B------:R-:W-:Y:S01]  /*32470*/  IADD3 R15, PT, PT, R15, UR32, RZ ;  /* 0x000000200f0f7c10 */ /* 0x000fe2000fffe0ff */
[----:B------:R-:W2:Y:S01]  /*32480*/  LDCU UR12, c[0x0][0x398] ;  /* 0x00007300ff0c77ac */ /* 0x000ea20008000800 */
[----:B------:R1:W-:Y:S01]  /*32490*/  @P0 STG.E desc[UR28][R4.64], R50 ;  /* 0x0000003204000986 */ /* 0x0003e2000c10191c */
[----:B------:R-:W-:Y:S01]  /*324a0*/  ISETP.LT.AND P0, PT, R199, UR26, !P6 ;  /* 0x0000001ac7007c0c */ /* 0x000fe2000f701270 */
[----:B------:R-:W-:Y:S01]  /*324b0*/  VIADD R0, R198, 0x73 ;  /* 0x00000073c6007836 */ /* 0x000fe20000000000 */
[----:B------:R-:W-:Y:S01]  /*324c0*/  ISETP.LT.AND P6, PT, R200, UR18, !P6 ;  /* 0x00000012c8007c0c */ /* 0x000fe2000f7c1270 */
[C---:B---3--:R-:W-:Y:S01]  /*324d0*/  IMAD.WIDE R6, R15.reuse, 0x4, R2 ;  /* 0x000000040f067825 */ /* 0x048fe200078e0202 */
[----:B------:R-:W3:Y:S03]  /*324e0*/  LDCU UR14, c[0x0][0x398] ;  /* 0x00007300ff0e77ac */ /* 0x000ee60008000800 */
[C---:B------:R-:W-:Y:S01]  /*324f0*/  VIADD R13, R15.reuse, UR32 ;  /* 0x000000200f0d7c36 */ /* 0x040fe20008000000 */
[----:B----4-:R-:W-:Y:S01]  /*32500*/  ISETP.GE.AND P1, PT, R0, UR8, PT ;  /* 0x0000000800007c0c */ /* 0x010fe2000bf26270 */
[----:B------:R-:W-:Y:S01]  /*32510*/  IMAD.WIDE R8, R15, 0x4, R196 ;  /* 0x000000040f087825 */ /* 0x000fe200078e02c4 */
        /* <DEDUP_REMOVED lines=10> */
[----:B------:R-:W1:Y:S01]  /*325c0*/  LDCU UR4, c[0x0][0x398] ;  /* 0x00007300ff0477ac */ /* 0x000e620008000800 */
[----:B------:R-:W-:Y:S02]  /*325d0*/  IADD3 R13, PT, PT, R13, UR32, RZ ;  /* 0x000000200d0d7c10 */ /* 0x000fe4000fffe0ff */
[----:B------:R-:W-:Y:S01]  /*325e0*/  @P6 STG.E desc[UR28][R10.64], R52 ;  /* 0x000000340a006986 */ /* 0x000fe2000c10191c */
[----:B------:R-:W-:Y:S01]  /*325f0*/  ISETP.LT.AND P2, PT, R200, UR11, !P2 ;  /* 0x0000000bc8007c0c */ /* 0x000fe2000d741270 */
[----:B------:R-:W-:Y:S01]  /*32600*/  VIADD R0, R198, 0x75 ;  /* 0x00000075c6007836 */ /* 0x000fe20000000000 */
[----:B------:R-:W-:Y:S01]  /*32610*/  ISETP.LT.AND P6, PT, R199, UR6, !P4 ;  /* 0x00000006c7007c0c */ /* 0x000fe2000e7c1270 */
[C---:B----4-:R-:W-:Y:S01]  /*32620*/  IMAD.WIDE R6, R13.reuse, 0x4, R2 ;  /* 0x000000040d067825 */ /* 0x050fe200078e0202 */
[----:B--2---:R-:W-:Y:S01]  /*32630*/  ISETP.LT.AND P4, PT, R200, UR12, !P4 ;  /* 0x0000000cc8007c0c */ /* 0x004fe2000e781270 */
[----:B------:R-:W2:Y:S02]  /*32640*/  LDCU UR16, c[0x0][0x398] ;  /* 0x00007300ff1077ac */ /* 0x000ea40008000800 */
[----:B------:R-:W-:-:S02]  /*32650*/  VIADD R15, R13, UR32 ;  /* 0x000000200d0f7c36 */ /* 0x000fc40008000000 */
[----:B---3--:R-:W-:Y:S01]  /*32660*/  IMAD.WIDE R4, R13, 0x4, R196 ;  /* 0x000000040d047825 */ /* 0x008fe200078e02c4 */
[----:B------:R3:W-:Y:S01]  /*32670*/  @P3 STG.E desc[UR28][R6.64], R181 ;  /* 0x000000b506003986 */ /* 0x0007e2000c10191c */
[----:B------:R-:W4:Y:S02]  /*32680*/  LDCU UR6, c[0x0][0x398] ;  /* 0x00007300ff0677ac */ /* 0x000f240008000800 */
[C---:B------:R-:W-:Y:S01]  /*32690*/  IMAD.WIDE R8, R15.reuse, 0x4, R2 ;  /* 0x000000040f087825 */ /* 0x040fe200078e0202 */
[----:B------:R1:W-:Y:S01]  /*326a0*/  @P2 STG.E desc[UR28][R4.64], R53 ;  /* 0x0000003504002986 */ /* 0x0003e2000c10191c */
[----:B------:R-:W-:Y:S01]  /*326b0*/  ISETP.GE.AND P0, PT, R0, UR5, PT ;  /* 0x0000000500007c0c */ /* 0x000fe2000bf06270 */
[----:B------:R-:W2:Y:S02]  /*326c0*/  LDCU UR5, c[0x0][0x398] ;  /* 0x00007300ff0577ac */ /* 0x000ea40008000800 */
[----:B------:R2:W-:Y:S01]  /*326d0*/  @P6 STG.E desc[UR28][R8.64], R182 ;  /* 0x000000b608006986 */ /* 0x0005e2000c10191c */
[----:B------:R-:W2:Y:S01]  /*326e0*/  LDCU UR11, c[0x0][0x398] ;  /* 0x00007300ff0b77ac */ /* 0x000ea20008000800 */
[----:B---3--:R-:W-:Y:S01]  /*326f0*/  IMAD.WIDE R6, R15, 0x4, R196 ;  /* 0x000000040f067825 */ /* 0x008fe200078e02c4 */
[----:B------:R-:W-:Y:S01]  /*32700*/  ISETP.LT.AND P6, PT, R199, UR8, !P1 ;  /* 0x00000008c7007c0c */ /* 0x000fe2000cfc1270 */
[----:B------:R-:W3:Y:S01]  /*32710*/  LDCU UR12, c[0x0][0x398] ;  /* 0x00007300ff0c77ac */ /* 0x000ee20008000800 */
[----:B------:R-:W-:Y:S01]  /*32720*/  ISETP.LT.AND P1, PT, R200, UR14, !P1 ;  /* 0x0000000ec8007c0c */ /* 0x000fe2000cf21270 */
[----:B------:R-:W-:Y:S01]  /*32730*/  VIADD R15, R15, UR32 ;  /* 0x000000200f0f7c36 */ /* 0x000fe20008000000 */
[----:B------:R2:W-:Y:S01]  /*32740*/  @P4 STG.E desc[UR28][R6.64], R54 ;  /* 0x0000003606004986 */ /* 0x0005e2000c10191c */
[----:B-1----:R-:W-:Y:S01]  /*32750*/  ISETP.LT.AND P4, PT, R199, UR4, !P5 ;  /* 0x00000004c7007c0c */ /* 0x002fe2000ef81270 */
[----:B------:R-:W1:Y:S01]  /*32760*/  LDCU UR8, c[0x0][0x398] ;  /* 0x00007300ff0877ac */ /* 0x000e620008000800 */
[----:B------:R-:W-:-:S02]  /*32770*/  IADD3 R0, PT, PT, R198, 0x76, RZ ;  /* 0x00000076c6007810 */ /* 0x000fc40007ffe0ff */
[----:B------:R-:W-:Y:S01]  /*32780*/  ISETP.LT.AND P5, PT, R200, UR15, !P5 ;  /* 0x0000000fc8007c0c */ /* 0x000fe2000efa1270 */
[C---:B------:R-:W-:Y:S01]  /*32790*/  VIADD R13, R15.reuse, UR32 ;  /* 0x000000200f0d7c36 */ /* 0x040fe20008000000 */
[----:B------:R-:W-:Y:S01]  /*327a0*/  ISETP.GE.AND P3, PT, R0, UR31, PT ;  /* 0x0000001f00007c0c */ /* 0x000fe2000bf66270 */
[----:B------:R-:W-:Y:S01]  /*327b0*/  VIADD R0, R198, 0x77 ;  /* 0x00000077c6007836 */ /* 0x000fe20000000000 */
[----:B------:R-:W1:Y:S01]  /*327c0*/  LDCU UR4, c[0x0][0x398] ;  /* 0x00007300ff0477ac */ /* 0x000e620008000800 */
[C---:B------:R-:W-:Y:S01]  /*327d0*/  IMAD.WIDE R4, R15.reuse, 0x4, R2 ;  /* 0x000000040f047825 */ /* 0x040fe200078e0202 */
[----:B------:R-:W1:Y:S03]  /*327e0*/  LDCU UR14, c[0x0][0x398] ;  /* 0x00007300ff0e77ac */ /* 0x000e660008000800 */
[----:B--2---:R-:W-:Y:S01]  /*327f0*/  IMAD.WIDE R8, R15, 0x4, R196 ;  /* 0x000000040f087825 */ /* 0x004fe200078e02c4 */
[----:B------:R-:W-:Y:S01]  /*32800*/  ISETP.GE.AND P2, PT, R0, UR13, PT ;  /* 0x0000000d00007c0c */ /* 0x000fe2000bf46270 */
[----:B------:R-:W2:Y:S02]  /*32810*/  LDCU UR15, c[0x0][0x398] ;  /* 0x00007300ff0f77ac */ /* 0x000ea40008000800 */
[C---:B------:R-:W-:Y:S01]  /*32820*/  IMAD.WIDE R6, R13.reuse, 0x4, R2 ;  /* 0x000000040d067825 */ /* 0x040fe200078e0202 */
[----:B------:R1:W-:Y:S01]  /*32830*/  @P6 STG.E desc[UR28][R4.64], R183 ;  /* 0x000000b704006986 */ /* 0x0003e2000c10191c */
[----:B------:R-:W2:Y:S02]  /*32840*/  LDCU UR13, c[0x0][0x398] ;  /* 0x00007300ff0d77ac */ /* 0x000ea40008000800 */
[----:B------:R-:W-:Y:S01]  /*32850*/  IMAD.WIDE R10, R13, 0x4, R196 ;  /* 0x000000040d0a7825 */ /* 0x000fe200078e02c4 */
[----:B------:R-:W-:Y:S01]  /*32860*/  @P1 STG.E desc[UR28][R8.64], R55 ;  /* 0x0000003708001986 */ /* 0x000fe2000c10191c */
[----:B------:R-:W-:-:S03]  /*32870*/  ISETP.LT.AND P1, PT, R199, UR16, !P0 ;  /* 0x00000010c7007c0c */ /* 0x000fc6000c721270 */
[----:B------:R2:W-:Y:S01]  /*32880*/  @P4 STG.E desc[UR28][R6.64], R184 ;  /* 0x000000b806004986 */ /* 0x0005e2000c10191c */
[----:B----4-:R-:W-:Y:S01]  /*32890*/  ISETP.LT.AND P4, PT, R200, UR6, !P0 ;  /* 0x00000006c8007c0c */ /* 0x010fe2000c781270 */
[----:B------:R-:W-:Y:S01]  /*328a0*/  VIADD R13, R13, UR32 ;  /* 0x000000200d0d7c36 */ /* 0x000fe20008000000 */
[----:B------:R-:W-:Y:S01]  /*328b0*/  IADD3 R0, PT, PT, R198, 0x78, RZ ;  /* 0x00000078c6007810 */ /* 0x000fe20007ffe0ff */
[----:B------:R-:W-:Y:S01]  /*328c0*/  @P5 STG.E desc[UR28][R10.64], R56 ;  /* 0x000000380a005986 */ /* 0x000fe2000c10191c */
[----:B------:R-:W-:Y:S01]  /*328d0*/  ISETP.LT.AND P5, PT, R199, UR5, !P3 ;  /* 0x00000005c7007c0c */ /* 0x000fe2000dfa1270 */
[C---:B------:R-:W-:Y:S01]  /*328e0*/  VIADD R15, R13.reuse, UR32 ;  /* 0x000000200d0f7c36 */ /* 0x040fe20008000000 */
[----:B------:R-:W4:Y:S01]  /*328f0*/  LDCU UR6, c[0x0][0x398] ;  /* 0x00007300ff0677ac */ /* 0x000f220008000800 */
[----:B-1----:R-:W-:-:S04]  /*32900*/  IMAD.WIDE R4, R13, 0x4, R2 ;  /* 0x000000040d047825 */ /* 0x002fc800078e0202 */
[----:B--2---:R-:W-:Y:S01]  /*32910*/  IMAD.WIDE R6, R13, 0x4, R196 ;  /* 0x000000040d067825 */ /* 0x004fe200078e02c4 */
[----:B------:R-:W-:Y:S01]  /*32920*/  ISETP.GE.AND P6, PT, R0, UR27, PT ;  /* 0x0000001b00007c0c */ /* 0x000fe2000bfc6270 */
[----:B------:R-:W1:Y:S02]  /*32930*/  LDCU UR5, c[0x0][0x398] ;  /* 0x00007300ff0577ac */ /* 0x000e640008000800 */
[----:B------:R-:W-:Y:S01]  /*32940*/  IMAD.WIDE R8, R15, 0x4, R2 ;  /* 0x000000040f087825 */ /* 0x000fe200078e0202 */
[----:B------:R2:W-:Y:S01]  /*32950*/  @P1 STG.E desc[UR28][R4.64], R185 ;  /* 0x000000b904001986 */ /* 0x0005e2000c10191c */
[----:B------:R-:W-:Y:S01]  /*32960*/  ISETP.LT.AND P3, PT, R200, UR11, !P3 ;  /* 0x0000000bc8007c0c */ /* 0x000fe2000df61270 */
[----:B------:R-:W1:Y:S01]  /*32970*/  LDCU UR11, c[0x0][0x398] ;  /* 0x00007300ff0b77ac */ /* 0x000e620008000800 */
[----:B------:R-:W-:Y:S01]  /*32980*/  IADD3 R0, PT, PT, R198, 0x79, RZ ;  /* 0x00000079c6007810 */ /* 0x000fe20007ffe0ff */
[----:B------:R1:W-:Y:S01]  /*32990*/  @P4 STG.E desc[UR28][R6.64], R57 ;  /* 0x0000003906004986 */ /* 0x0003e2000c10191c */
[C---:B---3--:R-:W-:Y:S01]  /*329a0*/  ISETP.LT.AND P4, PT, R199.reuse, UR12, !P2 ;  /* 0x0000000cc7007c0c */ /* 0x048fe2000d781270 */
[----:B------:R-:W3:Y:S01]  /*329b0*/  LDCU UR12, c[0x0][0x398] ;  /* 0x00007300ff0c77ac */ /* 0x000ee20008000800 */
[----:B------:R-:W-:Y:S01]  /*329c0*/  ISETP.LT.AND P2, PT, R200, UR8, !P2 ;  /* 0x00000008c8007c0c */ /* 0x000fe2000d741270 */
[----:B------:R1:W-:Y:S01]  /*329d0*/  @P5 STG.E desc[UR28][R8.64], R186 ;  /* 0x000000ba08005986 */ /* 0x0003e2000c10191c */
[----:B------:R-:W-:Y:S01]  /*329e0*/  ISETP.LT.AND P5, PT, R199, UR13, !P6 ;  /* 0x0000000dc7007c0c */ /* 0x000fe2000f7a1270 */
[----:B------:R-:W3:Y:S01]  /*329f0*/  LDCU UR8, c[0x0][0x398] ;  /* 0x00007300ff0877ac */ /* 0x000ee20008000800 */
[C---:B--2---:R-:W-:Y:S01]  /*32a00*/  IMAD.WIDE R4, R15.reuse, 0x4, R196 ;  /* 0x000000040f047825 */ /* 0x044fe200078e02c4 */
[----:B------:R-:W-:Y:S01]  /*32a10*/  ISETP.GE.AND P0, PT, R0, UR25, PT ;  /* 0x0000001900007c0c */ /* 0x000fe2000bf06270 */
[----:B------:R-:W2:Y:S02]  /*32a20*/  LDCU UR13, c[0x0][0x398] ;  /* 0x00007300ff0d77ac */ /* 0x000ea40008000800 */
[----:B------:R-:W-:-:S02]  /*32a30*/  VIADD R15, R15, UR32 ;  /* 0x000000200f0f7c36 */ /* 0x000fc40008000000 */
[----:B------:R-:W-:Y:S02]  /*32a40*/  VIADD R0, R198, 0x7a ;  /* 0x0000007ac6007836 */ /* 0x000fe40000000000 */
[C---:B------:R-:W-:Y:S02]  /*32a50*/  VIADD R13, R15.reuse, UR32 ;  /* 0x000000200f0d7c36 */ /* 0x040fe40008000000 */
[C---:B-1----:R-:W-:Y:S01]  /*32a60*/  IMAD.WIDE R6, R15.reuse, 0x4, R2 ;  /* 0x000000040f067825 */ /* 0x042fe200078e0202 */
[----:B------:R-:W-:Y:S01]  /*32a70*/  ISETP.GE.AND P1, PT, R0, UR9, PT ;  /* 0x0000000900007c0c */ /* 0x000fe2000bf26270 */
[----:B------:R-:W1:Y:S02]  /*32a80*/  LDCU UR9, c[0x0][0x398] ;  /* 0x00007300ff0977ac */ /* 0x000e640008000800 */
[----:B------:R-:W-:Y:S01]  /*32a90*/  IMAD.WIDE R8, R15, 0x4, R196 ;  /* 0x000000040f087825 */ /* 0x000fe200078e02c4 */
[----:B------:R2:W-:Y:S03]  /*32aa0*/  @P3 STG.E desc[UR28][R4.64], R58 ;  /* 0x0000003a04003986 */ /* 0x0005e6000c10191c */
[----:B------:R-:W-:Y:S01]  /*32ab0*/  IMAD.WIDE R10, R13, 0x4, R2 ;  /* 0x000000040d0a7825 */ /* 0x000fe200078e0202 */
[C---:B------:R-:W-:Y:S01]  /*32ac0*/  ISETP.LT.AND P6, PT, R200.reuse, UR4, !P6 ;  /* 0x00000004c8007c0c */ /* 0x040fe2000f7c1270 */
[----:B------:R1:W-:Y:S01]  /*32ad0*/  @P4 STG.E desc[UR28][R6.64], R187 ;  /* 0x000000bb06004986 */ /* 0x0003e2000c10191c */
[----:B------:R-:W-:Y:S01]  /*32ae0*/  ISETP.LT.AND P4, PT, R199, UR14, !P0 ;  /* 0x0000000ec7007c0c */ /* 0x000fe2000c781270 */
[----:B------:R-:W3:Y:S02]  /*32af0*/  LDCU UR4, c[0x0][0x398] ;  /* 0x00007300ff0477ac */ /* 0x000ee40008000800 */
[----:B------:R1:W-:Y:S01]  /*32b00*/  @P2 STG.E desc[UR28][R8.64], R59 ;  /* 0x0000003b08002986 */ /* 0x0003e2000c10191c */
[----:B------:R-:W-:Y:S01]  /*32b10*/  ISETP.LT.AND P2, PT, R200, UR15, !P0 ;  /* 0x0000000fc8007c0c */ /* 0x000fe2000c741270 */
[----:B------:R-:W3:Y:S01]  /*32b20*/  LDCU UR14, c[0x0][0x398] ;  /* 0x00007300ff0e77ac */ /* 0x000ee20008000800 */
[----:B--2---:R-:W-:Y:S01]  /*32b30*/  IMAD.WIDE R4, R13, 0x4, R196 ;  /* 0x000000040d047825 */ /* 0x004fe200078e02c4 */
[----:B------:R2:W-:Y:S01]  /*32b40*/  @P5 STG.E desc[UR28][R10.64], R188 ;  /* 0x000000bc0a005986 */ /* 0x0005e2000c10191c */
[----:B------:R-:W-:Y:S01]  /*32b50*/  ISETP.LT.AND P5, PT, R199, UR5, !P1 ;  /* 0x00000005c7007c0c */ /* 0x000fe2000cfa1270 */
[----:B------:R-:W3:Y:S01]  /*32b60*/  LDCU UR5, c[0x0][0x398] ;  /* 0x00007300ff0577ac */ /* 0x000ee20008000800 */
[----:B------:R-:W-:Y:S01]  /*32b70*/  VIADD R13, R13, UR32 ;  /* 0x000000200d0d7c36 */ /* 0x000fe20008000000 */
[----:B------:R-:W-:Y:S01]  /*32b80*/  IADD3 R0, PT, PT, R198, 0x7b, RZ ;  /* 0x0000007bc6007810 */ /* 0x000fe20007ffe0ff */
[----:B------:R-:W3:Y:S02]  /*32b90*/  LDCU UR15, c[0x0][0x398] ;  /* 0x00007300ff0f77ac */ /* 0x000ee40008000800 */
[C---:B------:R-:W-:Y:S01]  /*32ba0*/  VIADD R15, R13.reuse, UR32 ;  /* 0x000000200d0f7c36 */ /* 0x040fe20008000000 */
[----:B------:R-:W-:Y:S01]  /*32bb0*/  ISETP.GE.AND P3, PT, R0, UR21, PT ;  /* 0x0000001500007c0c */ /* 0x000fe2000bf66270 */
[----:B-1----:R-:W-:Y:S01]  /*32bc0*/  IMAD.WIDE R6, R13, 0x4, R2 ;  /* 0x000000040d067825 */ /* 0x002fe200078e0202 */
[----:B------:R-:W-:-:S03]  /*32bd0*/  IADD3 R0, PT, PT, R198, 0x7c, RZ ;  /* 0x0000007cc6007810 */ /* 0x000fc60007ffe0ff */
[----:B------:R-:W-:Y:S01]  /*32be0*/  IMAD.WIDE R8, R13, 0x4, R196 ;  /* 0x000000040d087825 */ /* 0x000fe200078e02c4 */
[----:B------:R-:W-:Y:S01]  /*32bf0*/  ISETP.GE.AND P0, PT, R0, UR23, PT ;  /* 0x0000001700007c0c */ /* 0x000fe2000bf06270 */
[----:B------:R1:W-:Y:S02]  /*32c00*/  @P6 STG.E desc[UR28][R4.64], R60 ;  /* 0x0000003c04006986 */ /* 0x0003e4000c10191c */
[----:B--2---:R-:W-:Y:S01]  /*32c10*/  IMAD.WIDE R10, R15, 0x4, R2 ;  /* 0x000000040f0a7825 */ /* 0x004fe200078e0202 */
[C---:B----4-:R-:W-:Y:S01]  /*32c20*/  ISETP.LT.AND P1, PT, R200.reuse, UR6, !P1 ;  /* 0x00000006c8007c0c */ /* 0x050fe2000cf21270 */
[----:B------:R2:W-:Y:S01]  /*32c30*/  @P4 STG.E desc[UR28][R6.64], R189 ;  /* 0x000000bd06004986 */ /* 0x0005e2000c10191c */
[----:B------:R-:W-:Y:S01]  /*32c40*/  ISETP.LT.AND P4, PT, R199, UR11, !P3 ;  /* 0x0000000bc7007c0c */ /* 0x000fe2000df81270 */
[----:B------:R-:W-:Y:S01]  /*32c50*/  VIADD R13, R15, UR32 ;  /* 0x000000200f0d7c36 */ /* 0x000fe20008000000 */
[----:B------:R-:W-:Y:S01]  /*32c60*/  ISETP.LT.AND P3, PT, R200, UR9, !P3 ;  /* 0x00000009c8007c0c */ /* 0x000fe2000df61270 */
[----:B------:R4:W-:Y:S01]  /*32c70*/  @P2 STG.E desc[UR28][R8.64], R61 ;  /* 0x0000003d08002986 */ /* 0x0009e2000c10191c */
[----:B------:R-:W4:Y:S03]  /*32c80*/  LDCU UR6, c[0x0][0x398] ;  /* 0x00007300ff0677ac */ /* 0x000f260008000800 */
[----:B------:R4:W-:Y:S01]  /*32c90*/  @P5 STG.E desc[UR28][R10.64], R190 ;  /* 0x000000be0a005986 */ /* 0x0009e2000c10191c */
[----:B---3--:R-:W-:-:S02]  /*32ca0*/  ISETP.LT.AND P5, PT, R199, UR8, !P0 ;  /* 0x00000008c7007c0c */ /* 0x008fc4000c7a1270 */
[----:B------:R-:W-:Y:S02]  /*32cb0*/  IADD3 R0, PT, PT, R198, 0x7d, RZ ;  /* 0x0000007dc6007810 */ /* 0x000fe40007ffe0ff */
[----:B------:R-:W-:Y:S01]  /*32cc0*/  IADD3 R17, PT, PT, R13, UR32, RZ ;  /* 0x000000200d117c10 */ /* 0x000fe2000fffe0ff */
[----:B-1----:R-:W-:Y:S01]  /*32cd0*/  IMAD.WIDE R4, R15, 0x4, R196 ;  /* 0x000000040f047825 */ /* 0x002fe200078e02c4 */
[----:B------:R-:W-:-:S03]  /*32ce0*/  ISETP.GE.AND P6, PT, R0, UR17, PT ;  /* 0x0000001100007c0c */ /* 0x000fc6000bfc6270 */
[C---:B--2---:R-:W-:Y:S01]  /*32cf0*/  IMAD.WIDE R6, R13.reuse, 0x4, R2 ;  /* 0x000000040d067825 */ /* 0x044fe200078e0202 */
[----:B------:R1:W-:Y:S03]  /*32d00*/  @P1 STG.E desc[UR28][R4.64], R62 ;  /* 0x0000003e04001986 */ /* 0x0003e6000c10191c */
[----:B------:R-:W-:Y:S02]  /*32d10*/  VIADD R0, R198, 0x7e ;  /* 0x0000007ec6007836 */ /* 0x000fe40000000000 */
[----:B----4-:R-:W-:Y:S01]  /*32d20*/  IMAD.WIDE R8, R13, 0x4, R196 ;  /* 0x000000040d087825 */ /* 0x010fe200078e02c4 */
[----:B------:R2:W-:Y:S03]  /*32d30*/  @P4 STG.E desc[UR28][R6.64], R191 ;  /* 0x000000bf06004986 */ /* 0x0005e6000c10191c */
[----:B------:R-:W-:Y:S01]  /*32d40*/  IMAD.WIDE R10, R17, 0x4, R2 ;  /* 0x00000004110a7825 */ /* 0x000fe200078e0202 */
[----:B------:R-:W-:-:S03]  /*32d50*/  ISETP.GE.AND P2, PT, R0, UR19, PT ;  /* 0x0000001300007c0c */ /* 0x000fc6000bf46270 */
[----:B------:R-:W-:Y:S01]  /*32d60*/  VIADD R198, R198, 0x7f ;  /* 0x0000007fc6c67836 */ /* 0x000fe20000000000 */
[----:B------:R3:W-:Y:S01]  /*32d70*/  @P3 STG.E desc[UR28][R8.64], R63 ;  /* 0x0000003f08003986 */ /* 0x0007e2000c10191c */
[----:B------:R-:W-:Y:S01]  /*32d80*/  VIADD R13, R17, UR32 ;  /* 0x00000020110d7c36 */ /* 0x000fe20008000000 */
[----:B------:R-:W-:Y:S02]  /*32d90*/  ISETP.LT.AND P0, PT, R200, UR12, !P0 ;  /* 0x0000000cc8007c0c */ /* 0x000fe4000c701270 */
[----:B------:R4:W-:Y:S01]  /*32da0*/  @P5 STG.E desc[UR28][R10.64], R192 ;  /* 0x000000c00a005986 */ /* 0x0009e2000c10191c */
[----:B------:R-:W-:Y:S02]  /*32db0*/  ISETP.GE.AND P1, PT, R198, UR7, PT ;  /* 0x00000007c6007c0c */ /* 0x000fe4000bf26270 */
[----:B------:R-:W-:Y:S02]  /*32dc0*/  ISETP.LT.AND P5, PT, R199, UR4, !P6 ;  /* 0x00000004c7007c0c */ /* 0x000fe4000f7a1270 */
[----:B------:R-:W-:-:S02]  /*32dd0*/  ISETP.LT.AND P6, PT, R200, UR13, !P6 ;  /* 0x0000000dc8007c0c */ /* 0x000fc4000f7c1270 */
[----:B------:R-:W-:Y:S02]  /*32de0*/  ISETP.LT.AND P4, PT, R199, UR5, !P2 ;  /* 0x00000005c7007c0c */ /* 0x000fe4000d781270 */
[----:B------:R-:W-:Y:S02]  /*32df0*/  IADD3 R15, PT, PT, R13, UR32, RZ ;  /* 0x000000200d0f7c10 */ /* 0x000fe4000fffe0ff */
[C---:B------:R-:W-:Y:S02]  /*32e00*/  ISETP.LT.AND P2, PT, R200.reuse, UR14, !P2 ;  /* 0x0000000ec8007c0c */ /* 0x040fe4000d741270 */
[----:B------:R-:W-:Y:S02]  /*32e10*/  ISETP.LT.AND P3, PT, R199, UR15, !P1 ;  /* 0x0000000fc7007c0c */ /* 0x000fe4000cf61270 */
[----:B------:R-:W-:Y:S01]  /*32e20*/  ISETP.LT.AND P1, PT, R200, UR6, !P1 ;  /* 0x00000006c8007c0c */ /* 0x000fe2000cf21270 */
[----:B-1----:R-:W-:-:S04]  /*32e30*/  IMAD.WIDE R4, R17, 0x4, R196 ;  /* 0x0000000411047825 */ /* 0x002fc800078e02c4 */
[----:B------:R-:W-:Y:S02]  /*32e40*/  VIADD R17, R15, UR32 ;  /* 0x000000200f117c36 */ /* 0x000fe40008000000 */
[C---:B--2---:R-:W-:Y:S01]  /*32e50*/  IMAD.WIDE R6, R13.reuse, 0x4, R2 ;  /* 0x000000040d067825 */ /* 0x044fe200078e0202 */
[----:B------:R1:W-:Y:S03]  /*32e60*/  @P0 STG.E desc[UR28][R4.64], R64 ;  /* 0x0000004004000986 */ /* 0x0003e6000c10191c */
[----:B---3--:R-:W-:Y:S01]  /*32e70*/  IMAD.WIDE R8, R13, 0x4, R196 ;  /* 0x000000040d087825 */ /* 0x008fe200078e02c4 */
[----:B------:R1:W-:Y:S03]  /*32e80*/  @P5 STG.E desc[UR28][R6.64], R193 ;  /* 0x000000c106005986 */ /* 0x0003e6000c10191c */
[C---:B----4-:R-:W-:Y:S01]  /*32e90*/  IMAD.WIDE R10, R15.reuse, 0x4, R2 ;  /* 0x000000040f0a7825 */ /* 0x050fe200078e0202 */
[----:B------:R1:W-:Y:S03]  /*32ea0*/  @P6 STG.E desc[UR28][R8.64], R65 ;  /* 0x0000004108006986 */ /* 0x0003e6000c10191c */
[----:B------:R-:W-:Y:S01]  /*32eb0*/  IMAD.WIDE R12, R15, 0x4, R196 ;  /* 0x000000040f0c7825 */ /* 0x000fe200078e02c4 */
[----:B------:R1:W-:Y:S03]  /*32ec0*/  @P4 STG.E desc[UR28][R10.64], R194 ;  /* 0x000000c20a004986 */ /* 0x0003e6000c10191c */
[C---:B------:R-:W-:Y:S01]  /*32ed0*/  IMAD.WIDE R2, R17.reuse, 0x4, R2 ;  /* 0x0000000411027825 */ /* 0x040fe200078e0202 */
[----:B------:R1:W-:Y:S03]  /*32ee0*/  @P2 STG.E desc[UR28][R12.64], R66 ;  /* 0x000000420c002986 */ /* 0x0003e6000c10191c */
[----:B------:R-:W-:Y:S01]  /*32ef0*/  IMAD.WIDE R196, R17, 0x4, R196 ;  /* 0x0000000411c47825 */ /* 0x000fe200078e02c4 */
[----:B------:R1:W-:Y:S04]  /*32f00*/  @P3 STG.E desc[UR28][R2.64], R195 ;  /* 0x000000c302003986 */ /* 0x0003e8000c10191c */
[----:B------:R1:W-:Y:S01]  /*32f10*/  @P1 STG.E desc[UR28][R196.64], R67 ;  /* 0x00000043c4001986 */ /* 0x0003e2000c10191c */
[----:B------:R-:W-:Y:S06]  /*32f20*/  BAR.SYNC.DEFER_BLOCKING 0x0 ;  /* 0x0000000000007b1d */ /* 0x000fec0000010000 */
[----:B------:R-:W-:Y:S05]  /*32f30*/  BRA.U UP0, `(.L_x_14) ;  /* 0x0000000100a07547 */ /* 0x000fea000b800000 */
[----:B------:R-:W2:Y:S01]  /*32f40*/  S2UR UR5, SR_CgaCtaId ;  /* 0x00000000000579c3 */ /* 0x000ea20000008800 */
[----:B------:R-:W-:Y:S01]  /*32f50*/  NOP ;  /* 0x0000000000007918 */ /* 0x000fe20000000000 */
[----:B------:R-:W-:Y:S01]  /*32f60*/  UMOV UR4, 0x50 ;  /* 0x0000005000047882 */ /* 0x000fe20000000000 */
[----:B------:R-:W-:Y:S01]  /*32f70*/  IMAD.U32 R0, RZ, RZ, UR10 ;  /* 0x0000000aff007e24 */ /* 0x000fe2000f8e00ff */
[----:B-1----:R-:W-:Y:S01]  /*32f80*/  MOV R3, 0xffff ;  /* 0x0000ffff00037802 */ /* 0x002fe20000000f00 */
[----:B------:R-:W-:-:S03]  /*32f90*/  IMAD.MOV.U32 R7, RZ, RZ, 0x1 ;  /* 0x00000001ff077424 */ /* 0x000fc600078e00ff */
[----:B------:R-:W-:-:S04]  /*32fa0*/  LOP3.LUT R0, R0, 0xffff, RZ, 0xc0, !PT ;  /* 0x0000ffff00007812 */ /* 0x000fc800078ec0ff */
[----:B------:R-:W-:-:S05]  /*32fb0*/  SHF.R.U32.HI R0, RZ, 0x5, R0 ;  /* 0x00000005ff007819 */ /* 0x000fca0000011600 */
[----:B------:R-:W-:Y:S01]  /*32fc0*/  VIADD R2, R0, 0x10 ;  /* 0x0000001000027836 */ /* 0x000fe20000000000 */
[----:B------:R-:W-:Y:S01]  /*32fd0*/  SHF.L.U32 R0, R3, R0, RZ ;  /* 0x0000000003007219 */ /* 0x000fe200000006ff */
[----:B--2---:R-:W-:-:S03]  /*32fe0*/  ULEA UR6, UR5, UR4, 0x18 ;  /* 0x0000000405067291 */ /* 0x004fc6000f8ec0ff */
[----:B------:R-:W-:-:S04]  /*32ff0*/  SHF.L.U32 R3, R7, R2, RZ ;  /* 0x0000000207037219 */ /* 0x000fc800000006ff */
[----:B------:R-:W-:Y:S02]  /*33000*/  LOP3.LUT R0, R3, R0, RZ, 0xfc, !PT ;  /* 0x0000000003007212 */ /* 0x000fe400078efcff */
[----:B------:R-:W1:Y:S02]  /*33010*/  LDS R5, [UR6] ;  /* 0x00000006ff057984 */ /* 0x000e640008000800 */
[C---:B------:R-:W-:Y:S02]  /*33020*/  LOP3.LUT R2, R0.reuse, 0xffff, RZ, 0xc0, !PT ;  /* 0x0000ffff00027812 */ /* 0x040fe400078ec0ff */
[----:B-1----:R-:W-:-:S04]  /*33030*/  LOP3.LUT R3, R0, 0xffff, R5, 0x80, !PT ;  /* 0x0000ffff00037812 */ /* 0x002fc800078e8005 */
[----:B------:R-:W-:-:S13]  /*33040*/  ISETP.NE.AND P0, PT, R3, R2, PT ;  /* 0x000000020300720c */ /* 0x000fda0003f05270 */
[----:B------:R-:W-:Y:S05]  /*33050*/  @P0 BRA `(.L_x_15) ;  /* 0x0000000000500947 */ /* 0x000fea0003800000 */
[----:B------:R-:W-:Y:S02]  /*33060*/  SHF.R.U32.HI R5, RZ, 0x10, R5 ;  /* 0x00000010ff057819 */ /* 0x000fe40000011605 */
[----:B------:R-:W-:-:S04]  /*33070*/  SHF.R.U32.HI R2, RZ, 0x10, R0 ;  /* 0x00000010ff027819 */ /* 0x000fc80000011600 */
[----:B------:R-:W-:-:S04]  /*33080*/  LOP3.LUT R5, R5, R2, RZ, 0xc0, !PT ;  /* 0x0000000205057212 */ /* 0x000fc800078ec0ff */
[----:B------:R-:W-:-:S13]  /*33090*/  ISETP.NE.AND P0, PT, R5, R2, PT ;  /* 0x000000020500720c */ /* 0x000fda0003f05270 */
[----:B------:R-:W-:Y:S05]  /*330a0*/  @P0 BRA `(.L_x_16) ;  /* 0x0000000000300947 */ /* 0x000fea0003800000 */
[----:B------:R-:W-:Y:S01]  /*330b0*/  R2UR UR4, R0 ;  /* 0x00000000000472ca */ /* 0x000fe200000e0000 */
[----:B------:R-:W-:Y:S01]  /*330c0*/  VOTEU.ANY UR5, UPT, PT ;  /* 0x0000000000057886 */ /* 0x000fe200038e0100 */
[----:B------:R-:W1:Y:S01]  /*330d0*/  S2R R0, SR_LANEID ;  /* 0x0000000000007919 */ /* 0x000e620000000000 */
[----:B------:R-:W-:-:S10]  /*330e0*/  UFLO.U32 UR5, UR5 ;  /* 0x00000005000572bd */ /* 0x000fd400080e0000 */
[----:B------:R-:W-:-:S06]  /*330f0*/  ULOP3.LUT UR4, URZ, UR4, URZ, 0x33, !UPT ;  /* 0x00000004ff047292 */ /* 0x000fcc000f8e33ff */
[----:B------:R-:W-:-:S04]  /*33100*/  MOV R2, UR4 ;  /* 0x0000000400027c02 */ /* 0x000fc80008000f00 */
[----:B------:R-:W2:Y:S02]  /*33110*/  REDUX UR7, R2 ;  /* 0x00000000020773c4 */ /* 0x000ea40000000000 */
[----:B------:R3:W-:Y:S01]  /*33120*/  UTCATOMSWS.AND URZ, UR4 ;  /* 0x0000000400ff79e3 */ /* 0x0007e20008000000 */
[----:B-1----:R-:W-:Y:S01]  /*33130*/  ISETP.EQ.U32.AND P0, PT, R0, UR5, PT ;  /* 0x0000000500007c0c */ /* 0x002fe2000bf02070 */
[----:B--2---:R-:W-:-:S12]  /*33140*/  IMAD.U32 R0, RZ, RZ, UR7 ;  /* 0x00000007ff007e24 */ /* 0x004fd8000f8e00ff */
[----:B------:R3:W-:Y:S01]  /*33150*/  @P0 ATOMS.AND RZ, [UR6], R0 ;  /* 0x00000000ffff098c */ /* 0x0007e2000a800006 */
[----:B------:R-:W-:Y:S05]  /*33160*/  BRA `(.L_x_14) ;  /* 0x0000000000147947 */ /* 0x000fea0003800000 */
.L_x_16:
[----:B------:R-:W-:-:S07]  /*33170*/  MOV R2, 0x33190 ;  /* 0x0003319000027802 */ /* 0x000fce0000000f00 */
[----:B------:R-:W-:Y:S05]  /*33180*/  CALL.REL.NOINC `($__internal_0_$__cuda_sm10x_tcgen05_guardrail_trap_col_being_dealloced_not_returned_by_alloc) ;  /* 0x00000000002c7944 */ /* 0x000fea0003c00000 */
[----:B------:R-:W-:Y:S05]  /*33190*/  BRA `(.L_x_14) ;  /* 0x0000000000087947 */ /* 0x000fea0003800000 */
.L_x_15:
[----:B------:R-:W-:-:S07]  /*331a0*/  MOV R2, 0x331c0 ;  /* 0x000331c000027802 */ /* 0x000fce0000000f00 */
[----:B------:R-:W-:Y:S05]  /*331b0*/  CALL.REL.NOINC `($__internal_2_$__cuda_sm10x_tcgen05_guardrail_trap_unallocated_columns_being_dealloced) ;  /* 0x0000000000387944 */ /* 0x000fea0003c00000 */
.L_x_14:
[----:B------:R-:W-:Y:S01]  /*331c0*/  NOP ;  /* 0x0000000000007918 */ /* 0x000fe20000000000 */
[----:B---3--:R-:W-:Y:S05]  /*331d0*/  EXIT ;  /* 0x000000000000794d */ /* 0x008fea0003800000 */
.L_x_9:
[----:B------:R-:W2:Y:S02]  /*331e0*/  SYNCS.PHASECHK.TRANS64.TRYWAIT P3, [UR4], R4 ;  /* 0x00000004ff0075a7 */ /* 0x000ea40008061104 */
[----:B--2---:R-:W-:Y:S05]  /*331f0*/  @!P3 BRA `(.L_x_9) ;  /* 0xfffffffc00f8b947 */ /* 0x004fea000383ffff */
[----:B------:R-:W-:Y:S05]  /*33200*/  BRA `(.L_x_17) ;  /* 0xffffff1400d47947 */ /* 0x000fea000383ffff */
.L_x_13:
[----:B------:R-:W4:Y:S02]  /*33210*/  SYNCS.PHASECHK.TRANS64.TRYWAIT P0, [UR4], R0 ;  /* 0x00000000ff0075a7 */ /* 0x000f240008001104 */
[----:B----4-:R-:W-:Y:S05]  /*33220*/  @!P0 BRA `(.L_x_13) ;  /* 0xfffffffc00f88947 */ /* 0x010fea000383ffff */
[----:B------:R-:W-:Y:S05]  /*33230*/  BRA `(.L_x_12) ;  /* 0xffffff9800307947 */ /* 0x000fea000383ffff */
        .weak           $__internal_0_$__cuda_sm10x_tcgen05_guardrail_trap_col_being_dealloced_not_returned_by_alloc
        .type           $__internal_0_$__cuda_sm10x_tcgen05_guardrail_trap_col_being_dealloced_not_returned_by_alloc,@function
        .size           $__internal_0_$__cuda_sm10x_tcgen05_guardrail_trap_col_being_dealloced_not_returned_by_alloc,($__internal_1_$__cuda_sm10x_tcgen05_guardrail_trap_phase_invalid_during_alloc - $__internal_0_$__cuda_sm10x_tcgen05_guardrail_trap_col_being_dealloced_not_returned_by_alloc)
$__internal_0_$__cuda_sm10x_tcgen05_guardrail_trap_col_being_dealloced_not_returned_by_alloc:
[----:B------:R-:W-:Y:S05]  /*33240*/  BPT.TRAP 0x1 ;  /* 0x000000040000795c */ /* 0x000fea0000300000 */
[----:B------:R-:W-:-:S04]  /*33250*/  IMAD.MOV.U32 R3, RZ, RZ, 0x0 ;  /* 0x00000000ff037424 */ /* 0x000fc800078e00ff */
[----:B------:R-:W-:Y:S05]  /*33260*/  RET.REL.NODEC R2 `(matmul_kernel) ;  /* 0xfffffccc02647950 */ /* 0x000fea0003c3ffff */
        .weak           $__internal_1_$__cuda_sm10x_tcgen05_guardrail_trap_phase_invalid_during_alloc
        .type           $__internal_1_$__cuda_sm10x_tcgen05_guardrail_trap_phase_invalid_during_alloc,@function
        .size           $__internal_1_$__cuda_sm10x_tcgen05_guardrail_trap_phase_invalid_during_alloc,($__internal_2_$__cuda_sm10x_tcgen05_guardrail_trap_unallocated_columns_being_dealloced - $__internal_1_$__cuda_sm10x_tcgen05_guardrail_trap_phase_invalid_during_alloc)
$__internal_1_$__cuda_sm10x_tcgen05_guardrail_trap_phase_invalid_during_alloc:
[----:B------:R-:W-:Y:S05]  /*33270*/  BPT.TRAP 0x1 ;  /* 0x000000040000795c */ /* 0x000fea0000300000 */
[----:B------:R-:W-:-:S04]  /*33280*/  HFMA2 R3, -RZ, RZ, 0, 0 ;  /* 0x00000000ff037431 */ /* 0x000fc800000001ff */
[----:B------:R-:W-:Y:S05]  /*33290*/  RET.REL.NODEC R2 `(matmul_kernel) ;  /* 0xfffffccc02587950 */ /* 0x000fea0003c3ffff */
        .weak           $__internal_2_$__cuda_sm10x_tcgen05_guardrail_trap_unallocated_columns_being_dealloced
        .type           $__internal_2_$__cuda_sm10x_tcgen05_guardrail_trap_unallocated_columns_being_dealloced,@function
        .size           $__internal_2_$__cuda_sm10x_tcgen05_guardrail_trap_unallocated_columns_being_dealloced,(.L_x_21 - $__internal_2_$__cuda_sm10x_tcgen05_guardrail_trap_unallocated_columns_being_dealloced)
$__internal_2_$__cuda_sm10x_tcgen05_guardrail_trap_unallocated_columns_being_dealloced:
[----:B------:R-:W-:Y:S05]  /*332a0*/  BPT.TRAP 0x1 ;  /* 0x000000040000795c */ /* 0x000fea0000300000 */
[----:B------:R-:W-:-:S04]  /*332b0*/  IMAD.MOV.U32 R3, RZ, RZ, 0x0 ;  /* 0x00000000ff037424 */ /* 0x000fc800078e00ff */
[----:B------:R-:W-:Y:S05]  /*332c0*/  RET.REL.NODEC R2 `(matmul_kernel) ;  /* 0xfffffccc024c7950 */ /* 0x000fea0003c3ffff */
.L_x_18:
[----:B------:R-:W-:-:S00]  /*332d0*/  BRA `(.L_x_18) ;  /* 0xfffffffc00fc7947 */ /* 0x000fc0000383ffff */
[----:B------:R-:W-:-:S00]  /*332e0*/  NOP ;  /* 0x0000000000007918 */ /* 0x000fc00000000000 */
        /* <DEDUP_REMOVED lines=9> */
.L_x_21:


//--------------------- .nv.shared.matmul_kernel  --------------------------
	.section	.nv.shared.matmul_kernel,"aw",@nobits
	.sectionflags	@""
	.align	16
	.zero		1024


//--------------------- .nv.shared.reserved.0     --------------------------
	.section	.nv.shared.reserved.0,"aw",@nobits
	.align	8
	.weak		__nv_reservedSMEM_offset_0_alias
	.size		__nv_reservedSMEM_offset_0_alias, 0, 64
	.other		__nv_reservedSMEM_offset_0_alias,@"STO_CUDA_RESERVED_SHARED STV_DEFAULT"
__nv_reservedSMEM_offset_0_alias:
	.zero		0
.nv.shared.reserved.0:
	.zero		64
	.weak		__nv_reservedSMEM_allocation_phase
	.type		__nv_reservedSMEM_allocation_phase,@object
	.size		__nv_reservedSMEM_allocation_phase,(.L_0 - __nv_reservedSMEM_allocation_phase)
__nv_reservedSMEM_allocation_phase:
	.zero		1
.L_0:
	.zero		7
	.weak		__nv_reservedSMEM_devtool_atexit_pc
	.type		__nv_reservedSMEM_devtool_atexit_pc,@object
	.size		__nv_reservedSMEM_devtool_atexit_pc,(__nv_reservedSMEM_allocation_mask - __nv_reservedSMEM_devtool_atexit_pc)
__nv_reservedSMEM_devtool_atexit_pc:
	.zero		8
	.weak		__nv_reservedSMEM_allocation_mask
	.type		__nv_reservedSMEM_allocation_mask,@object
	.size		__nv_reservedSMEM_allocation_mask,(.L_2 - __nv_reservedSMEM_allocation_mask)
__nv_reservedSMEM_allocation_mask:
	.zero		4
.L_2:


//--------------------- .nv.constant0.matmul_kernel --------------------------
	.section	.nv.constant0.matmul_kernel,"a",@progbits
	.sectionflags	@""
	.align	4
.nv.constant0.matmul_kernel:
	.zero		976


//--------------------- SYMBOLS --------------------------

	.type		.nv.reservedSmem.offset0,@object
	.size		.nv.reservedSmem.offset0,0x4
	.type		.nv.reservedSmem.cap,@object
	.size		.nv.reservedSmem.cap,0x4
